//
// Generated by NVIDIA NVVM Compiler
//
// Compiler Build ID: CL-36424714
// Cuda compilation tools, release 13.0, V13.0.88
// Based on NVVM 20.0.0
//

.version 9.0
.target sm_100
.address_size 64

	// .globl	qpow_montgomery_g1_kernel
.const .align 8 .b8 KECCAK_RC[192] = {1, 0, 0, 0, 0, 0, 0, 0, 130, 128, 0, 0, 0, 0, 0, 0, 138, 128, 0, 0, 0, 0, 0, 128, 0, 128, 0, 128, 0, 0, 0, 128, 139, 128, 0, 0, 0, 0, 0, 0, 1, 0, 0, 128, 0, 0, 0, 0, 129, 128, 0, 128, 0, 0, 0, 128, 9, 128, 0, 0, 0, 0, 0, 128, 138, 0, 0, 0, 0, 0, 0, 0, 136, 0, 0, 0, 0, 0, 0, 0, 9, 128, 0, 128, 0, 0, 0, 0, 10, 0, 0, 128, 0, 0, 0, 0, 139, 128, 0, 128, 0, 0, 0, 0, 139, 0, 0, 0, 0, 0, 0, 128, 137, 128, 0, 0, 0, 0, 0, 128, 3, 128, 0, 0, 0, 0, 0, 128, 2, 128, 0, 0, 0, 0, 0, 128, 128, 0, 0, 0, 0, 0, 0, 128, 10, 128, 0, 0, 0, 0, 0, 0, 10, 0, 0, 128, 0, 0, 0, 128, 129, 128, 0, 128, 0, 0, 0, 128, 128, 128, 0, 0, 0, 0, 0, 128, 1, 0, 0, 128, 0, 0, 0, 0, 8, 128, 0, 128, 0, 0, 0, 128};
.const .align 8 .b8 C_N[64];
.const .align 8 .b8 C_R2[64];
.const .align 8 .b8 C_MHAT[64];
.const .align 8 .u64 C_N0_INV;
.const .align 4 .u32 C_CONSTS_READY;
.const .align 8 .b8 C_TARGET[64];
.const .align 8 .b8 C_THRESH[64];
.const .align 4 .u32 C_SAMPLER_ENABLE;
.global .align 1 .b8 C_SAMPLER_Y_BE[64];
.global .align 1 .b8 C_SAMPLER_H_BE[64];
.global .align 1 .b8 C_SAMPLER_TARGET_BE[64];
.global .align 1 .b8 C_SAMPLER_THRESH_BE[64];
.global .align 4 .u32 C_SAMPLER_INDEX;
.global .align 4 .u32 C_SAMPLER_DECISION;
.global .align 4 .u32 C_WIN_TID;
.global .align 4 .u32 C_WIN_J;

.visible .entry qpow_montgomery_g1_kernel(
	.param .u64 .ptr .align 1 qpow_montgomery_g1_kernel_param_0,
	.param .u64 .ptr .align 1 qpow_montgomery_g1_kernel_param_1,
	.param .u64 qpow_montgomery_g1_kernel_param_2,
	.param .u64 .ptr .align 1 qpow_montgomery_g1_kernel_param_3,
	.param .u64 .ptr .align 1 qpow_montgomery_g1_kernel_param_4,
	.param .u64 .ptr .align 1 qpow_montgomery_g1_kernel_param_5,
	.param .u64 .ptr .align 1 qpow_montgomery_g1_kernel_param_6,
	.param .u32 qpow_montgomery_g1_kernel_param_7,
	.param .u32 qpow_montgomery_g1_kernel_param_8
)
{
	.local .align 16 .b8 	__local_depot0[64];
	.reg .b64 	%SP;
	.reg .b64 	%SPL;
	.reg .pred 	%p<192>;
	.reg .b32 	%r<27>;
	.reg .b64 	%rd<543>;

	mov.u64 	%SPL, __local_depot0;
	ld.param.u64 	%rd131, [qpow_montgomery_g1_kernel_param_1];
	ld.param.u64 	%rd132, [qpow_montgomery_g1_kernel_param_2];
	ld.param.u64 	%rd133, [qpow_montgomery_g1_kernel_param_3];
	ld.param.u64 	%rd134, [qpow_montgomery_g1_kernel_param_4];
	ld.param.u64 	%rd135, [qpow_montgomery_g1_kernel_param_5];
	ld.param.u32 	%r11, [qpow_montgomery_g1_kernel_param_7];
	add.u64 	%rd1, %SPL, 0;
	mov.u32 	%r12, %ctaid.x;
	mov.u32 	%r13, %ntid.x;
	mov.u32 	%r14, %tid.x;
	mad.lo.s32 	%r1, %r12, %r13, %r14;
	setp.ge.u32 	%p1, %r1, %r11;
	@%p1 bra 	$L__BB0_40;
	cvta.to.global.u64 	%rd139, %rd135;
	cvta.to.global.u64 	%rd140, %rd131;
	cvta.to.global.u64 	%rd141, %rd133;
	cvta.to.global.u64 	%rd142, %rd134;
	ld.global.nc.u64 	%rd2, [%rd140];
	ld.global.nc.u64 	%rd3, [%rd141];
	ld.global.nc.u64 	%rd4, [%rd142];
	ld.global.nc.u64 	%rd5, [%rd140+8];
	ld.global.nc.u64 	%rd6, [%rd141+8];
	ld.global.nc.u64 	%rd7, [%rd142+8];
	ld.global.nc.u64 	%rd8, [%rd140+16];
	ld.global.nc.u64 	%rd9, [%rd141+16];
	ld.global.nc.u64 	%rd10, [%rd142+16];
	ld.global.nc.u64 	%rd11, [%rd140+24];
	ld.global.nc.u64 	%rd12, [%rd141+24];
	ld.global.nc.u64 	%rd13, [%rd142+24];
	ld.global.nc.u64 	%rd14, [%rd140+32];
	ld.global.nc.u64 	%rd15, [%rd141+32];
	ld.global.nc.u64 	%rd16, [%rd142+32];
	ld.global.nc.u64 	%rd17, [%rd140+40];
	ld.global.nc.u64 	%rd18, [%rd141+40];
	ld.global.nc.u64 	%rd19, [%rd142+40];
	ld.global.nc.u64 	%rd20, [%rd140+48];
	ld.global.nc.u64 	%rd21, [%rd141+48];
	ld.global.nc.u64 	%rd22, [%rd142+48];
	ld.global.nc.u64 	%rd23, [%rd140+56];
	ld.global.nc.u64 	%rd24, [%rd141+56];
	ld.global.nc.u64 	%rd25, [%rd142+56];
	shl.b32 	%r16, %r1, 3;
	mul.wide.u32 	%rd143, %r16, 8;
	add.s64 	%rd144, %rd139, %rd143;
	ld.global.nc.u64 	%rd145, [%rd144];
	ld.global.nc.u64 	%rd146, [%rd144+8];
	st.local.v2.u64 	[%rd1], {%rd145, %rd146};
	ld.global.nc.u64 	%rd147, [%rd144+16];
	ld.global.nc.u64 	%rd148, [%rd144+24];
	st.local.v2.u64 	[%rd1+16], {%rd147, %rd148};
	ld.global.nc.u64 	%rd149, [%rd144+32];
	ld.global.nc.u64 	%rd150, [%rd144+40];
	st.local.v2.u64 	[%rd1+32], {%rd149, %rd150};
	ld.global.nc.u64 	%rd151, [%rd144+48];
	ld.global.nc.u64 	%rd152, [%rd144+56];
	st.local.v2.u64 	[%rd1+48], {%rd151, %rd152};
	mov.b32 	%r23, 0;
	mov.b64 	%rd498, 0;
	mov.u64 	%rd499, %rd498;
	mov.u64 	%rd500, %rd498;
	mov.u64 	%rd501, %rd498;
	mov.u64 	%rd502, %rd498;
	mov.u64 	%rd503, %rd498;
	mov.u64 	%rd504, %rd498;
	mov.u64 	%rd505, %rd498;
$L__BB0_2:
	mul.wide.u32 	%rd153, %r23, 8;
	add.s64 	%rd154, %rd1, %rd153;
	ld.local.u64 	%rd155, [%rd154];
	mul.hi.u64 	%rd156, %rd155, %rd3;
	mad.lo.s64 	%rd157, %rd3, %rd155, %rd505;
	setp.lt.u64 	%p2, %rd157, %rd505;
	selp.u64 	%rd158, 1, 0, %p2;
	add.s64 	%rd159, %rd156, %rd158;
	mul.hi.u64 	%rd160, %rd155, %rd6;
	mad.lo.s64 	%rd161, %rd6, %rd155, %rd504;
	setp.lt.u64 	%p3, %rd161, %rd504;
	selp.u64 	%rd162, 1, 0, %p3;
	add.s64 	%rd163, %rd161, %rd159;
	setp.lt.u64 	%p4, %rd163, %rd161;
	selp.u64 	%rd164, 1, 0, %p4;
	add.s64 	%rd165, %rd160, %rd162;
	add.s64 	%rd166, %rd165, %rd164;
	mul.hi.u64 	%rd167, %rd155, %rd9;
	mad.lo.s64 	%rd168, %rd9, %rd155, %rd503;
	setp.lt.u64 	%p5, %rd168, %rd503;
	selp.u64 	%rd169, 1, 0, %p5;
	add.s64 	%rd170, %rd168, %rd166;
	setp.lt.u64 	%p6, %rd170, %rd168;
	selp.u64 	%rd171, 1, 0, %p6;
	add.s64 	%rd172, %rd167, %rd169;
	add.s64 	%rd173, %rd172, %rd171;
	mul.hi.u64 	%rd174, %rd155, %rd12;
	mad.lo.s64 	%rd175, %rd12, %rd155, %rd502;
	setp.lt.u64 	%p7, %rd175, %rd502;
	selp.u64 	%rd176, 1, 0, %p7;
	add.s64 	%rd177, %rd175, %rd173;
	setp.lt.u64 	%p8, %rd177, %rd175;
	selp.u64 	%rd178, 1, 0, %p8;
	add.s64 	%rd179, %rd174, %rd176;
	add.s64 	%rd180, %rd179, %rd178;
	mul.hi.u64 	%rd181, %rd155, %rd15;
	mad.lo.s64 	%rd182, %rd15, %rd155, %rd501;
	setp.lt.u64 	%p9, %rd182, %rd501;
	selp.u64 	%rd183, 1, 0, %p9;
	add.s64 	%rd184, %rd182, %rd180;
	setp.lt.u64 	%p10, %rd184, %rd182;
	selp.u64 	%rd185, 1, 0, %p10;
	add.s64 	%rd186, %rd181, %rd183;
	add.s64 	%rd187, %rd186, %rd185;
	mul.hi.u64 	%rd188, %rd155, %rd18;
	mad.lo.s64 	%rd189, %rd18, %rd155, %rd500;
	setp.lt.u64 	%p11, %rd189, %rd500;
	selp.u64 	%rd190, 1, 0, %p11;
	add.s64 	%rd191, %rd189, %rd187;
	setp.lt.u64 	%p12, %rd191, %rd189;
	selp.u64 	%rd192, 1, 0, %p12;
	add.s64 	%rd193, %rd188, %rd190;
	add.s64 	%rd194, %rd193, %rd192;
	mul.hi.u64 	%rd195, %rd155, %rd21;
	mad.lo.s64 	%rd196, %rd21, %rd155, %rd499;
	setp.lt.u64 	%p13, %rd196, %rd499;
	selp.u64 	%rd197, 1, 0, %p13;
	add.s64 	%rd198, %rd196, %rd194;
	setp.lt.u64 	%p14, %rd198, %rd196;
	selp.u64 	%rd199, 1, 0, %p14;
	add.s64 	%rd200, %rd195, %rd197;
	add.s64 	%rd201, %rd200, %rd199;
	mul.hi.u64 	%rd202, %rd155, %rd24;
	mad.lo.s64 	%rd203, %rd24, %rd155, %rd498;
	setp.lt.u64 	%p15, %rd203, %rd498;
	selp.u64 	%rd204, 1, 0, %p15;
	add.s64 	%rd205, %rd203, %rd201;
	setp.lt.u64 	%p16, %rd205, %rd203;
	selp.u64 	%rd206, 1, 0, %p16;
	add.s64 	%rd207, %rd202, %rd204;
	add.s64 	%rd208, %rd207, %rd206;
	mul.lo.s64 	%rd209, %rd157, %rd132;
	mul.lo.s64 	%rd210, %rd2, %rd209;
	mul.hi.u64 	%rd211, %rd209, %rd2;
	not.b64 	%rd212, %rd157;
	setp.gt.u64 	%p17, %rd210, %rd212;
	selp.u64 	%rd213, 1, 0, %p17;
	add.s64 	%rd214, %rd211, %rd213;
	mul.hi.u64 	%rd215, %rd209, %rd5;
	mad.lo.s64 	%rd216, %rd5, %rd209, %rd163;
	setp.lt.u64 	%p18, %rd216, %rd163;
	selp.u64 	%rd217, 1, 0, %p18;
	add.s64 	%rd505, %rd216, %rd214;
	setp.lt.u64 	%p19, %rd505, %rd216;
	selp.u64 	%rd218, 1, 0, %p19;
	add.s64 	%rd219, %rd215, %rd217;
	add.s64 	%rd220, %rd219, %rd218;
	mul.hi.u64 	%rd221, %rd209, %rd8;
	mad.lo.s64 	%rd222, %rd8, %rd209, %rd170;
	setp.lt.u64 	%p20, %rd222, %rd170;
	selp.u64 	%rd223, 1, 0, %p20;
	add.s64 	%rd504, %rd222, %rd220;
	setp.lt.u64 	%p21, %rd504, %rd222;
	selp.u64 	%rd224, 1, 0, %p21;
	add.s64 	%rd225, %rd221, %rd223;
	add.s64 	%rd226, %rd225, %rd224;
	mul.hi.u64 	%rd227, %rd209, %rd11;
	mad.lo.s64 	%rd228, %rd11, %rd209, %rd177;
	setp.lt.u64 	%p22, %rd228, %rd177;
	selp.u64 	%rd229, 1, 0, %p22;
	add.s64 	%rd503, %rd228, %rd226;
	setp.lt.u64 	%p23, %rd503, %rd228;
	selp.u64 	%rd230, 1, 0, %p23;
	add.s64 	%rd231, %rd227, %rd229;
	add.s64 	%rd232, %rd231, %rd230;
	mul.hi.u64 	%rd233, %rd209, %rd14;
	mad.lo.s64 	%rd234, %rd14, %rd209, %rd184;
	setp.lt.u64 	%p24, %rd234, %rd184;
	selp.u64 	%rd235, 1, 0, %p24;
	add.s64 	%rd502, %rd234, %rd232;
	setp.lt.u64 	%p25, %rd502, %rd234;
	selp.u64 	%rd236, 1, 0, %p25;
	add.s64 	%rd237, %rd233, %rd235;
	add.s64 	%rd238, %rd237, %rd236;
	mul.hi.u64 	%rd239, %rd209, %rd17;
	mad.lo.s64 	%rd240, %rd17, %rd209, %rd191;
	setp.lt.u64 	%p26, %rd240, %rd191;
	selp.u64 	%rd241, 1, 0, %p26;
	add.s64 	%rd501, %rd240, %rd238;
	setp.lt.u64 	%p27, %rd501, %rd240;
	selp.u64 	%rd242, 1, 0, %p27;
	add.s64 	%rd243, %rd239, %rd241;
	add.s64 	%rd244, %rd243, %rd242;
	mul.hi.u64 	%rd245, %rd209, %rd20;
	mad.lo.s64 	%rd246, %rd20, %rd209, %rd198;
	setp.lt.u64 	%p28, %rd246, %rd198;
	selp.u64 	%rd247, 1, 0, %p28;
	add.s64 	%rd500, %rd246, %rd244;
	setp.lt.u64 	%p29, %rd500, %rd246;
	selp.u64 	%rd248, 1, 0, %p29;
	add.s64 	%rd249, %rd245, %rd247;
	add.s64 	%rd250, %rd249, %rd248;
	mul.hi.u64 	%rd251, %rd209, %rd23;
	mad.lo.s64 	%rd252, %rd23, %rd209, %rd205;
	setp.lt.u64 	%p30, %rd252, %rd205;
	selp.u64 	%rd253, 1, 0, %p30;
	add.s64 	%rd499, %rd252, %rd250;
	setp.lt.u64 	%p31, %rd499, %rd252;
	selp.u64 	%rd254, 1, 0, %p31;
	add.s64 	%rd255, %rd251, %rd253;
	add.s64 	%rd256, %rd255, %rd254;
	add.s64 	%rd498, %rd208, %rd256;
	add.s32 	%r23, %r23, 1;
	setp.eq.s32 	%p32, %r23, 8;
	@%p32 bra 	$L__BB0_3;
	bra.uni 	$L__BB0_2;
$L__BB0_3:
	setp.eq.s64 	%p33, %rd498, %rd23;
	mov.u64 	%rd496, %rd498;
	mov.u64 	%rd497, %rd23;
	@%p33 bra 	$L__BB0_4;
	bra.uni 	$L__BB0_11;
$L__BB0_4:
	setp.ne.s64 	%p34, %rd499, %rd20;
	mov.u64 	%rd496, %rd499;
	mov.u64 	%rd497, %rd20;
	@%p34 bra 	$L__BB0_11;
	setp.ne.s64 	%p35, %rd500, %rd17;
	mov.u64 	%rd496, %rd500;
	mov.u64 	%rd497, %rd17;
	@%p35 bra 	$L__BB0_11;
	setp.ne.s64 	%p36, %rd501, %rd14;
	mov.u64 	%rd496, %rd501;
	mov.u64 	%rd497, %rd14;
	@%p36 bra 	$L__BB0_11;
	setp.ne.s64 	%p37, %rd502, %rd11;
	mov.u64 	%rd496, %rd502;
	mov.u64 	%rd497, %rd11;
	@%p37 bra 	$L__BB0_11;
	setp.ne.s64 	%p38, %rd503, %rd8;
	mov.u64 	%rd496, %rd503;
	mov.u64 	%rd497, %rd8;
	@%p38 bra 	$L__BB0_11;
	setp.ne.s64 	%p39, %rd504, %rd5;
	mov.u64 	%rd496, %rd504;
	mov.u64 	%rd497, %rd5;
	@%p39 bra 	$L__BB0_11;
	setp.eq.s64 	%p40, %rd505, %rd2;
	mov.u64 	%rd496, %rd505;
	mov.u64 	%rd497, %rd2;
	@%p40 bra 	$L__BB0_12;
$L__BB0_11:
	setp.le.u64 	%p41, %rd496, %rd497;
	@%p41 bra 	$L__BB0_13;
$L__BB0_12:
	sub.s64 	%rd44, %rd505, %rd2;
	setp.lt.u64 	%p42, %rd505, %rd2;
	selp.u64 	%rd257, 1, 0, %p42;
	add.s64 	%rd258, %rd5, %rd257;
	sub.s64 	%rd45, %rd504, %rd258;
	setp.lt.u64 	%p43, %rd504, %rd5;
	setp.eq.s64 	%p44, %rd504, %rd5;
	and.pred  	%p45, %p42, %p44;
	or.pred  	%p46, %p43, %p45;
	selp.u64 	%rd259, 1, 0, %p46;
	add.s64 	%rd260, %rd8, %rd259;
	sub.s64 	%rd46, %rd503, %rd260;
	setp.lt.u64 	%p47, %rd503, %rd8;
	setp.eq.s64 	%p48, %rd503, %rd8;
	and.pred  	%p49, %p46, %p48;
	or.pred  	%p50, %p47, %p49;
	selp.u64 	%rd261, 1, 0, %p50;
	add.s64 	%rd262, %rd11, %rd261;
	sub.s64 	%rd47, %rd502, %rd262;
	setp.lt.u64 	%p51, %rd502, %rd11;
	setp.eq.s64 	%p52, %rd502, %rd11;
	and.pred  	%p53, %p50, %p52;
	or.pred  	%p54, %p51, %p53;
	selp.u64 	%rd263, 1, 0, %p54;
	add.s64 	%rd264, %rd14, %rd263;
	sub.s64 	%rd48, %rd501, %rd264;
	setp.lt.u64 	%p55, %rd501, %rd14;
	setp.eq.s64 	%p56, %rd501, %rd14;
	and.pred  	%p57, %p54, %p56;
	or.pred  	%p58, %p55, %p57;
	selp.u64 	%rd265, 1, 0, %p58;
	add.s64 	%rd266, %rd17, %rd265;
	sub.s64 	%rd49, %rd500, %rd266;
	setp.lt.u64 	%p59, %rd500, %rd17;
	setp.eq.s64 	%p60, %rd500, %rd17;
	and.pred  	%p61, %p58, %p60;
	or.pred  	%p62, %p59, %p61;
	selp.u64 	%rd267, 1, 0, %p62;
	add.s64 	%rd268, %rd20, %rd267;
	sub.s64 	%rd50, %rd499, %rd268;
	setp.lt.u64 	%p63, %rd499, %rd20;
	setp.eq.s64 	%p64, %rd499, %rd20;
	and.pred  	%p65, %p62, %p64;
	or.pred  	%p66, %p63, %p65;
	selp.u64 	%rd269, 1, 0, %p66;
	add.s64 	%rd270, %rd23, %rd269;
	sub.s64 	%rd498, %rd498, %rd270;
	mov.u64 	%rd499, %rd50;
	mov.u64 	%rd500, %rd49;
	mov.u64 	%rd501, %rd48;
	mov.u64 	%rd502, %rd47;
	mov.u64 	%rd503, %rd46;
	mov.u64 	%rd504, %rd45;
	mov.u64 	%rd505, %rd44;
$L__BB0_13:
	ld.param.u32 	%r21, [qpow_montgomery_g1_kernel_param_8];
	ld.param.u64 	%rd487, [qpow_montgomery_g1_kernel_param_6];
	st.local.v2.u64 	[%rd1], {%rd505, %rd504};
	st.local.v2.u64 	[%rd1+16], {%rd503, %rd502};
	st.local.v2.u64 	[%rd1+32], {%rd501, %rd500};
	st.local.v2.u64 	[%rd1+48], {%rd499, %rd498};
	mul.wide.u32 	%rd271, %r1, %r21;
	shl.b64 	%rd272, %rd271, 6;
	cvta.to.global.u64 	%rd273, %rd487;
	add.s64 	%rd60, %rd273, %rd272;
	setp.eq.s32 	%p67, %r21, 0;
	@%p67 bra 	$L__BB0_40;
	mov.b32 	%r24, 0;
$L__BB0_15:
	mov.b32 	%r25, 0;
	mov.b64 	%rd517, 0;
	mov.u64 	%rd506, %rd1;
	mov.u64 	%rd518, %rd517;
	mov.u64 	%rd519, %rd517;
	mov.u64 	%rd520, %rd517;
	mov.u64 	%rd521, %rd517;
	mov.u64 	%rd522, %rd517;
	mov.u64 	%rd523, %rd517;
	mov.u64 	%rd524, %rd517;
$L__BB0_16:
	ld.local.u64 	%rd275, [%rd506];
	mul.hi.u64 	%rd276, %rd275, %rd4;
	mad.lo.s64 	%rd277, %rd4, %rd275, %rd524;
	setp.lt.u64 	%p68, %rd277, %rd524;
	selp.u64 	%rd278, 1, 0, %p68;
	add.s64 	%rd279, %rd276, %rd278;
	mul.hi.u64 	%rd280, %rd275, %rd7;
	mad.lo.s64 	%rd281, %rd7, %rd275, %rd523;
	setp.lt.u64 	%p69, %rd281, %rd523;
	selp.u64 	%rd282, 1, 0, %p69;
	add.s64 	%rd283, %rd281, %rd279;
	setp.lt.u64 	%p70, %rd283, %rd281;
	selp.u64 	%rd284, 1, 0, %p70;
	add.s64 	%rd285, %rd280, %rd282;
	add.s64 	%rd286, %rd285, %rd284;
	mul.hi.u64 	%rd287, %rd275, %rd10;
	mad.lo.s64 	%rd288, %rd10, %rd275, %rd522;
	setp.lt.u64 	%p71, %rd288, %rd522;
	selp.u64 	%rd289, 1, 0, %p71;
	add.s64 	%rd290, %rd288, %rd286;
	setp.lt.u64 	%p72, %rd290, %rd288;
	selp.u64 	%rd291, 1, 0, %p72;
	add.s64 	%rd292, %rd287, %rd289;
	add.s64 	%rd293, %rd292, %rd291;
	mul.hi.u64 	%rd294, %rd275, %rd13;
	mad.lo.s64 	%rd295, %rd13, %rd275, %rd521;
	setp.lt.u64 	%p73, %rd295, %rd521;
	selp.u64 	%rd296, 1, 0, %p73;
	add.s64 	%rd297, %rd295, %rd293;
	setp.lt.u64 	%p74, %rd297, %rd295;
	selp.u64 	%rd298, 1, 0, %p74;
	add.s64 	%rd299, %rd294, %rd296;
	add.s64 	%rd300, %rd299, %rd298;
	mul.hi.u64 	%rd301, %rd275, %rd16;
	mad.lo.s64 	%rd302, %rd16, %rd275, %rd520;
	setp.lt.u64 	%p75, %rd302, %rd520;
	selp.u64 	%rd303, 1, 0, %p75;
	add.s64 	%rd304, %rd302, %rd300;
	setp.lt.u64 	%p76, %rd304, %rd302;
	selp.u64 	%rd305, 1, 0, %p76;
	add.s64 	%rd306, %rd301, %rd303;
	add.s64 	%rd307, %rd306, %rd305;
	mul.hi.u64 	%rd308, %rd275, %rd19;
	mad.lo.s64 	%rd309, %rd19, %rd275, %rd519;
	setp.lt.u64 	%p77, %rd309, %rd519;
	selp.u64 	%rd310, 1, 0, %p77;
	add.s64 	%rd311, %rd309, %rd307;
	setp.lt.u64 	%p78, %rd311, %rd309;
	selp.u64 	%rd312, 1, 0, %p78;
	add.s64 	%rd313, %rd308, %rd310;
	add.s64 	%rd314, %rd313, %rd312;
	mul.hi.u64 	%rd315, %rd275, %rd22;
	mad.lo.s64 	%rd316, %rd22, %rd275, %rd518;
	setp.lt.u64 	%p79, %rd316, %rd518;
	selp.u64 	%rd317, 1, 0, %p79;
	add.s64 	%rd318, %rd316, %rd314;
	setp.lt.u64 	%p80, %rd318, %rd316;
	selp.u64 	%rd319, 1, 0, %p80;
	add.s64 	%rd320, %rd315, %rd317;
	add.s64 	%rd321, %rd320, %rd319;
	mul.hi.u64 	%rd322, %rd275, %rd25;
	mad.lo.s64 	%rd323, %rd25, %rd275, %rd517;
	setp.lt.u64 	%p81, %rd323, %rd517;
	selp.u64 	%rd324, 1, 0, %p81;
	add.s64 	%rd325, %rd323, %rd321;
	setp.lt.u64 	%p82, %rd325, %rd323;
	selp.u64 	%rd326, 1, 0, %p82;
	add.s64 	%rd327, %rd322, %rd324;
	add.s64 	%rd328, %rd327, %rd326;
	mul.lo.s64 	%rd329, %rd277, %rd132;
	mul.lo.s64 	%rd330, %rd2, %rd329;
	mul.hi.u64 	%rd331, %rd329, %rd2;
	not.b64 	%rd332, %rd277;
	setp.gt.u64 	%p83, %rd330, %rd332;
	selp.u64 	%rd333, 1, 0, %p83;
	add.s64 	%rd334, %rd331, %rd333;
	mul.hi.u64 	%rd335, %rd329, %rd5;
	mad.lo.s64 	%rd336, %rd5, %rd329, %rd283;
	setp.lt.u64 	%p84, %rd336, %rd283;
	selp.u64 	%rd337, 1, 0, %p84;
	add.s64 	%rd524, %rd336, %rd334;
	setp.lt.u64 	%p85, %rd524, %rd336;
	selp.u64 	%rd338, 1, 0, %p85;
	add.s64 	%rd339, %rd335, %rd337;
	add.s64 	%rd340, %rd339, %rd338;
	mul.hi.u64 	%rd341, %rd329, %rd8;
	mad.lo.s64 	%rd342, %rd8, %rd329, %rd290;
	setp.lt.u64 	%p86, %rd342, %rd290;
	selp.u64 	%rd343, 1, 0, %p86;
	add.s64 	%rd523, %rd342, %rd340;
	setp.lt.u64 	%p87, %rd523, %rd342;
	selp.u64 	%rd344, 1, 0, %p87;
	add.s64 	%rd345, %rd341, %rd343;
	add.s64 	%rd346, %rd345, %rd344;
	mul.hi.u64 	%rd347, %rd329, %rd11;
	mad.lo.s64 	%rd348, %rd11, %rd329, %rd297;
	setp.lt.u64 	%p88, %rd348, %rd297;
	selp.u64 	%rd349, 1, 0, %p88;
	add.s64 	%rd522, %rd348, %rd346;
	setp.lt.u64 	%p89, %rd522, %rd348;
	selp.u64 	%rd350, 1, 0, %p89;
	add.s64 	%rd351, %rd347, %rd349;
	add.s64 	%rd352, %rd351, %rd350;
	mul.hi.u64 	%rd353, %rd329, %rd14;
	mad.lo.s64 	%rd354, %rd14, %rd329, %rd304;
	setp.lt.u64 	%p90, %rd354, %rd304;
	selp.u64 	%rd355, 1, 0, %p90;
	add.s64 	%rd521, %rd354, %rd352;
	setp.lt.u64 	%p91, %rd521, %rd354;
	selp.u64 	%rd356, 1, 0, %p91;
	add.s64 	%rd357, %rd353, %rd355;
	add.s64 	%rd358, %rd357, %rd356;
	mul.hi.u64 	%rd359, %rd329, %rd17;
	mad.lo.s64 	%rd360, %rd17, %rd329, %rd311;
	setp.lt.u64 	%p92, %rd360, %rd311;
	selp.u64 	%rd361, 1, 0, %p92;
	add.s64 	%rd520, %rd360, %rd358;
	setp.lt.u64 	%p93, %rd520, %rd360;
	selp.u64 	%rd362, 1, 0, %p93;
	add.s64 	%rd363, %rd359, %rd361;
	add.s64 	%rd364, %rd363, %rd362;
	mul.hi.u64 	%rd365, %rd329, %rd20;
	mad.lo.s64 	%rd366, %rd20, %rd329, %rd318;
	setp.lt.u64 	%p94, %rd366, %rd318;
	selp.u64 	%rd367, 1, 0, %p94;
	add.s64 	%rd519, %rd366, %rd364;
	setp.lt.u64 	%p95, %rd519, %rd366;
	selp.u64 	%rd368, 1, 0, %p95;
	add.s64 	%rd369, %rd365, %rd367;
	add.s64 	%rd370, %rd369, %rd368;
	mul.hi.u64 	%rd371, %rd329, %rd23;
	mad.lo.s64 	%rd372, %rd23, %rd329, %rd325;
	setp.lt.u64 	%p96, %rd372, %rd325;
	selp.u64 	%rd373, 1, 0, %p96;
	add.s64 	%rd518, %rd372, %rd370;
	setp.lt.u64 	%p97, %rd518, %rd372;
	selp.u64 	%rd374, 1, 0, %p97;
	add.s64 	%rd375, %rd371, %rd373;
	add.s64 	%rd376, %rd375, %rd374;
	add.s64 	%rd517, %rd328, %rd376;
	add.s32 	%r25, %r25, 1;
	add.s64 	%rd506, %rd506, 8;
	setp.eq.s32 	%p98, %r25, 8;
	@%p98 bra 	$L__BB0_17;
	bra.uni 	$L__BB0_16;
$L__BB0_17:
	setp.eq.s64 	%p99, %rd517, %rd23;
	mov.u64 	%rd515, %rd517;
	mov.u64 	%rd516, %rd23;
	@%p99 bra 	$L__BB0_18;
	bra.uni 	$L__BB0_25;
$L__BB0_18:
	setp.ne.s64 	%p100, %rd518, %rd20;
	mov.u64 	%rd515, %rd518;
	mov.u64 	%rd516, %rd20;
	@%p100 bra 	$L__BB0_25;
	setp.ne.s64 	%p101, %rd519, %rd17;
	mov.u64 	%rd515, %rd519;
	mov.u64 	%rd516, %rd17;
	@%p101 bra 	$L__BB0_25;
	setp.ne.s64 	%p102, %rd520, %rd14;
	mov.u64 	%rd515, %rd520;
	mov.u64 	%rd516, %rd14;
	@%p102 bra 	$L__BB0_25;
	setp.ne.s64 	%p103, %rd521, %rd11;
	mov.u64 	%rd515, %rd521;
	mov.u64 	%rd516, %rd11;
	@%p103 bra 	$L__BB0_25;
	setp.ne.s64 	%p104, %rd522, %rd8;
	mov.u64 	%rd515, %rd522;
	mov.u64 	%rd516, %rd8;
	@%p104 bra 	$L__BB0_25;
	setp.ne.s64 	%p105, %rd523, %rd5;
	mov.u64 	%rd515, %rd523;
	mov.u64 	%rd516, %rd5;
	@%p105 bra 	$L__BB0_25;
	setp.eq.s64 	%p106, %rd524, %rd2;
	mov.u64 	%rd515, %rd524;
	mov.u64 	%rd516, %rd2;
	@%p106 bra 	$L__BB0_26;
$L__BB0_25:
	setp.le.u64 	%p107, %rd515, %rd516;
	@%p107 bra 	$L__BB0_27;
$L__BB0_26:
	sub.s64 	%rd81, %rd524, %rd2;
	setp.lt.u64 	%p108, %rd524, %rd2;
	selp.u64 	%rd377, 1, 0, %p108;
	add.s64 	%rd378, %rd5, %rd377;
	sub.s64 	%rd82, %rd523, %rd378;
	setp.lt.u64 	%p109, %rd523, %rd5;
	setp.eq.s64 	%p110, %rd523, %rd5;
	and.pred  	%p111, %p108, %p110;
	or.pred  	%p112, %p109, %p111;
	selp.u64 	%rd379, 1, 0, %p112;
	add.s64 	%rd380, %rd8, %rd379;
	sub.s64 	%rd83, %rd522, %rd380;
	setp.lt.u64 	%p113, %rd522, %rd8;
	setp.eq.s64 	%p114, %rd522, %rd8;
	and.pred  	%p115, %p112, %p114;
	or.pred  	%p116, %p113, %p115;
	selp.u64 	%rd381, 1, 0, %p116;
	add.s64 	%rd382, %rd11, %rd381;
	sub.s64 	%rd84, %rd521, %rd382;
	setp.lt.u64 	%p117, %rd521, %rd11;
	setp.eq.s64 	%p118, %rd521, %rd11;
	and.pred  	%p119, %p116, %p118;
	or.pred  	%p120, %p117, %p119;
	selp.u64 	%rd383, 1, 0, %p120;
	add.s64 	%rd384, %rd14, %rd383;
	sub.s64 	%rd85, %rd520, %rd384;
	setp.lt.u64 	%p121, %rd520, %rd14;
	setp.eq.s64 	%p122, %rd520, %rd14;
	and.pred  	%p123, %p120, %p122;
	or.pred  	%p124, %p121, %p123;
	selp.u64 	%rd385, 1, 0, %p124;
	add.s64 	%rd386, %rd17, %rd385;
	sub.s64 	%rd86, %rd519, %rd386;
	setp.lt.u64 	%p125, %rd519, %rd17;
	setp.eq.s64 	%p126, %rd519, %rd17;
	and.pred  	%p127, %p124, %p126;
	or.pred  	%p128, %p125, %p127;
	selp.u64 	%rd387, 1, 0, %p128;
	add.s64 	%rd388, %rd20, %rd387;
	sub.s64 	%rd87, %rd518, %rd388;
	setp.lt.u64 	%p129, %rd518, %rd20;
	setp.eq.s64 	%p130, %rd518, %rd20;
	and.pred  	%p131, %p128, %p130;
	or.pred  	%p132, %p129, %p131;
	selp.u64 	%rd389, 1, 0, %p132;
	add.s64 	%rd390, %rd23, %rd389;
	sub.s64 	%rd517, %rd517, %rd390;
	mov.u64 	%rd518, %rd87;
	mov.u64 	%rd519, %rd86;
	mov.u64 	%rd520, %rd85;
	mov.u64 	%rd521, %rd84;
	mov.u64 	%rd522, %rd83;
	mov.u64 	%rd523, %rd82;
	mov.u64 	%rd524, %rd81;
$L__BB0_27:
	st.local.v2.u64 	[%rd1], {%rd524, %rd523};
	st.local.v2.u64 	[%rd1+16], {%rd522, %rd521};
	st.local.v2.u64 	[%rd1+32], {%rd520, %rd519};
	st.local.v2.u64 	[%rd1+48], {%rd518, %rd517};
	mov.b32 	%r26, 0;
	mov.b64 	%rd535, 0;
	mov.u64 	%rd536, %rd535;
	mov.u64 	%rd537, %rd535;
	mov.u64 	%rd538, %rd535;
	mov.u64 	%rd539, %rd535;
	mov.u64 	%rd540, %rd535;
	mov.u64 	%rd541, %rd535;
	mov.u64 	%rd542, %rd535;
$L__BB0_28:
	mul.wide.u32 	%rd392, %r26, 8;
	add.s64 	%rd393, %rd1, %rd392;
	ld.local.u64 	%rd394, [%rd393];
	mov.b64 	%rd395, 1;
	mul.hi.u64 	%rd396, %rd394, %rd395;
	add.s64 	%rd397, %rd542, %rd394;
	setp.lt.u64 	%p133, %rd397, %rd542;
	selp.u64 	%rd398, 1, 0, %p133;
	add.s64 	%rd399, %rd396, %rd398;
	mov.b64 	%rd400, 0;
	mul.hi.u64 	%rd401, %rd394, %rd400;
	add.s64 	%rd402, %rd541, %rd399;
	setp.lt.u64 	%p134, %rd402, %rd541;
	selp.u64 	%rd403, 1, 0, %p134;
	add.s64 	%rd404, %rd401, %rd403;
	add.s64 	%rd405, %rd540, %rd404;
	setp.lt.u64 	%p135, %rd405, %rd540;
	selp.u64 	%rd406, 1, 0, %p135;
	add.s64 	%rd407, %rd401, %rd406;
	add.s64 	%rd408, %rd539, %rd407;
	setp.lt.u64 	%p136, %rd408, %rd539;
	selp.u64 	%rd409, 1, 0, %p136;
	add.s64 	%rd410, %rd401, %rd409;
	add.s64 	%rd411, %rd538, %rd410;
	setp.lt.u64 	%p137, %rd411, %rd538;
	selp.u64 	%rd412, 1, 0, %p137;
	add.s64 	%rd413, %rd401, %rd412;
	add.s64 	%rd414, %rd537, %rd413;
	setp.lt.u64 	%p138, %rd414, %rd537;
	selp.u64 	%rd415, 1, 0, %p138;
	add.s64 	%rd416, %rd401, %rd415;
	add.s64 	%rd417, %rd536, %rd416;
	setp.lt.u64 	%p139, %rd417, %rd536;
	selp.u64 	%rd418, 1, 0, %p139;
	add.s64 	%rd419, %rd401, %rd418;
	add.s64 	%rd420, %rd535, %rd419;
	setp.lt.u64 	%p140, %rd420, %rd535;
	selp.u64 	%rd421, 1, 0, %p140;
	add.s64 	%rd422, %rd401, %rd421;
	mul.lo.s64 	%rd423, %rd397, %rd132;
	mul.lo.s64 	%rd424, %rd2, %rd423;
	mul.hi.u64 	%rd425, %rd423, %rd2;
	not.b64 	%rd426, %rd397;
	setp.gt.u64 	%p141, %rd424, %rd426;
	selp.u64 	%rd427, 1, 0, %p141;
	add.s64 	%rd428, %rd425, %rd427;
	mul.hi.u64 	%rd429, %rd423, %rd5;
	mad.lo.s64 	%rd430, %rd5, %rd423, %rd402;
	setp.lt.u64 	%p142, %rd430, %rd402;
	selp.u64 	%rd431, 1, 0, %p142;
	add.s64 	%rd542, %rd430, %rd428;
	setp.lt.u64 	%p143, %rd542, %rd430;
	selp.u64 	%rd432, 1, 0, %p143;
	add.s64 	%rd433, %rd429, %rd431;
	add.s64 	%rd434, %rd433, %rd432;
	mul.hi.u64 	%rd435, %rd423, %rd8;
	mad.lo.s64 	%rd436, %rd8, %rd423, %rd405;
	setp.lt.u64 	%p144, %rd436, %rd405;
	selp.u64 	%rd437, 1, 0, %p144;
	add.s64 	%rd541, %rd436, %rd434;
	setp.lt.u64 	%p145, %rd541, %rd436;
	selp.u64 	%rd438, 1, 0, %p145;
	add.s64 	%rd439, %rd435, %rd437;
	add.s64 	%rd440, %rd439, %rd438;
	mul.hi.u64 	%rd441, %rd423, %rd11;
	mad.lo.s64 	%rd442, %rd11, %rd423, %rd408;
	setp.lt.u64 	%p146, %rd442, %rd408;
	selp.u64 	%rd443, 1, 0, %p146;
	add.s64 	%rd540, %rd442, %rd440;
	setp.lt.u64 	%p147, %rd540, %rd442;
	selp.u64 	%rd444, 1, 0, %p147;
	add.s64 	%rd445, %rd441, %rd443;
	add.s64 	%rd446, %rd445, %rd444;
	mul.hi.u64 	%rd447, %rd423, %rd14;
	mad.lo.s64 	%rd448, %rd14, %rd423, %rd411;
	setp.lt.u64 	%p148, %rd448, %rd411;
	selp.u64 	%rd449, 1, 0, %p148;
	add.s64 	%rd539, %rd448, %rd446;
	setp.lt.u64 	%p149, %rd539, %rd448;
	selp.u64 	%rd450, 1, 0, %p149;
	add.s64 	%rd451, %rd447, %rd449;
	add.s64 	%rd452, %rd451, %rd450;
	mul.hi.u64 	%rd453, %rd423, %rd17;
	mad.lo.s64 	%rd454, %rd17, %rd423, %rd414;
	setp.lt.u64 	%p150, %rd454, %rd414;
	selp.u64 	%rd455, 1, 0, %p150;
	add.s64 	%rd538, %rd454, %rd452;
	setp.lt.u64 	%p151, %rd538, %rd454;
	selp.u64 	%rd456, 1, 0, %p151;
	add.s64 	%rd457, %rd453, %rd455;
	add.s64 	%rd458, %rd457, %rd456;
	mul.hi.u64 	%rd459, %rd423, %rd20;
	mad.lo.s64 	%rd460, %rd20, %rd423, %rd417;
	setp.lt.u64 	%p152, %rd460, %rd417;
	selp.u64 	%rd461, 1, 0, %p152;
	add.s64 	%rd537, %rd460, %rd458;
	setp.lt.u64 	%p153, %rd537, %rd460;
	selp.u64 	%rd462, 1, 0, %p153;
	add.s64 	%rd463, %rd459, %rd461;
	add.s64 	%rd464, %rd463, %rd462;
	mul.hi.u64 	%rd465, %rd423, %rd23;
	mad.lo.s64 	%rd466, %rd23, %rd423, %rd420;
	setp.lt.u64 	%p154, %rd466, %rd420;
	selp.u64 	%rd467, 1, 0, %p154;
	add.s64 	%rd536, %rd466, %rd464;
	setp.lt.u64 	%p155, %rd536, %rd466;
	selp.u64 	%rd468, 1, 0, %p155;
	add.s64 	%rd469, %rd465, %rd467;
	add.s64 	%rd470, %rd469, %rd468;
	add.s64 	%rd535, %rd422, %rd470;
	add.s32 	%r26, %r26, 1;
	setp.eq.s32 	%p156, %r26, 8;
	@%p156 bra 	$L__BB0_29;
	bra.uni 	$L__BB0_28;
$L__BB0_29:
	setp.eq.s64 	%p157, %rd535, %rd23;
	mov.u64 	%rd533, %rd535;
	mov.u64 	%rd534, %rd23;
	@%p157 bra 	$L__BB0_30;
	bra.uni 	$L__BB0_37;
$L__BB0_30:
	setp.ne.s64 	%p158, %rd536, %rd20;
	mov.u64 	%rd533, %rd536;
	mov.u64 	%rd534, %rd20;
	@%p158 bra 	$L__BB0_37;
	setp.ne.s64 	%p159, %rd537, %rd17;
	mov.u64 	%rd533, %rd537;
	mov.u64 	%rd534, %rd17;
	@%p159 bra 	$L__BB0_37;
	setp.ne.s64 	%p160, %rd538, %rd14;
	mov.u64 	%rd533, %rd538;
	mov.u64 	%rd534, %rd14;
	@%p160 bra 	$L__BB0_37;
	setp.ne.s64 	%p161, %rd539, %rd11;
	mov.u64 	%rd533, %rd539;
	mov.u64 	%rd534, %rd11;
	@%p161 bra 	$L__BB0_37;
	setp.ne.s64 	%p162, %rd540, %rd8;
	mov.u64 	%rd533, %rd540;
	mov.u64 	%rd534, %rd8;
	@%p162 bra 	$L__BB0_37;
	setp.ne.s64 	%p163, %rd541, %rd5;
	mov.u64 	%rd533, %rd541;
	mov.u64 	%rd534, %rd5;
	@%p163 bra 	$L__BB0_37;
	setp.eq.s64 	%p164, %rd542, %rd2;
	mov.u64 	%rd533, %rd542;
	mov.u64 	%rd534, %rd2;
	@%p164 bra 	$L__BB0_38;
$L__BB0_37:
	setp.le.u64 	%p165, %rd533, %rd534;
	@%p165 bra 	$L__BB0_39;
$L__BB0_38:
	sub.s64 	%rd115, %rd542, %rd2;
	setp.lt.u64 	%p166, %rd542, %rd2;
	selp.u64 	%rd471, 1, 0, %p166;
	add.s64 	%rd472, %rd5, %rd471;
	sub.s64 	%rd116, %rd541, %rd472;
	setp.lt.u64 	%p167, %rd541, %rd5;
	setp.eq.s64 	%p168, %rd541, %rd5;
	and.pred  	%p169, %p166, %p168;
	or.pred  	%p170, %p167, %p169;
	selp.u64 	%rd473, 1, 0, %p170;
	add.s64 	%rd474, %rd8, %rd473;
	sub.s64 	%rd117, %rd540, %rd474;
	setp.lt.u64 	%p171, %rd540, %rd8;
	setp.eq.s64 	%p172, %rd540, %rd8;
	and.pred  	%p173, %p170, %p172;
	or.pred  	%p174, %p171, %p173;
	selp.u64 	%rd475, 1, 0, %p174;
	add.s64 	%rd476, %rd11, %rd475;
	sub.s64 	%rd118, %rd539, %rd476;
	setp.lt.u64 	%p175, %rd539, %rd11;
	setp.eq.s64 	%p176, %rd539, %rd11;
	and.pred  	%p177, %p174, %p176;
	or.pred  	%p178, %p175, %p177;
	selp.u64 	%rd477, 1, 0, %p178;
	add.s64 	%rd478, %rd14, %rd477;
	sub.s64 	%rd119, %rd538, %rd478;
	setp.lt.u64 	%p179, %rd538, %rd14;
	setp.eq.s64 	%p180, %rd538, %rd14;
	and.pred  	%p181, %p178, %p180;
	or.pred  	%p182, %p179, %p181;
	selp.u64 	%rd479, 1, 0, %p182;
	add.s64 	%rd480, %rd17, %rd479;
	sub.s64 	%rd120, %rd537, %rd480;
	setp.lt.u64 	%p183, %rd537, %rd17;
	setp.eq.s64 	%p184, %rd537, %rd17;
	and.pred  	%p185, %p182, %p184;
	or.pred  	%p186, %p183, %p185;
	selp.u64 	%rd481, 1, 0, %p186;
	add.s64 	%rd482, %rd20, %rd481;
	sub.s64 	%rd121, %rd536, %rd482;
	setp.lt.u64 	%p187, %rd536, %rd20;
	setp.eq.s64 	%p188, %rd536, %rd20;
	and.pred  	%p189, %p186, %p188;
	or.pred  	%p190, %p187, %p189;
	selp.u64 	%rd483, 1, 0, %p190;
	add.s64 	%rd484, %rd23, %rd483;
	sub.s64 	%rd535, %rd535, %rd484;
	mov.u64 	%rd536, %rd121;
	mov.u64 	%rd537, %rd120;
	mov.u64 	%rd538, %rd119;
	mov.u64 	%rd539, %rd118;
	mov.u64 	%rd540, %rd117;
	mov.u64 	%rd541, %rd116;
	mov.u64 	%rd542, %rd115;
$L__BB0_39:
	ld.param.u32 	%r22, [qpow_montgomery_g1_kernel_param_8];
	shl.b32 	%r20, %r24, 3;
	mul.wide.u32 	%rd485, %r20, 8;
	add.s64 	%rd486, %rd60, %rd485;
	st.global.u64 	[%rd486], %rd542;
	st.global.u64 	[%rd486+8], %rd541;
	st.global.u64 	[%rd486+16], %rd540;
	st.global.u64 	[%rd486+24], %rd539;
	st.global.u64 	[%rd486+32], %rd538;
	st.global.u64 	[%rd486+40], %rd537;
	st.global.u64 	[%rd486+48], %rd536;
	st.global.u64 	[%rd486+56], %rd535;
	add.s32 	%r24, %r24, 1;
	setp.ne.s32 	%p191, %r24, %r22;
	@%p191 bra 	$L__BB0_15;
$L__BB0_40:
	ret;

}
	// .globl	qpow_montgomery_g2_kernel
.visible .entry qpow_montgomery_g2_kernel(
	.param .u64 .ptr .align 1 qpow_montgomery_g2_kernel_param_0,
	.param .u64 .ptr .align 1 qpow_montgomery_g2_kernel_param_1,
	.param .u64 qpow_montgomery_g2_kernel_param_2,
	.param .u64 .ptr .align 1 qpow_montgomery_g2_kernel_param_3,
	.param .u64 .ptr .align 1 qpow_montgomery_g2_kernel_param_4,
	.param .u64 .ptr .align 1 qpow_montgomery_g2_kernel_param_5,
	.param .u64 .ptr .align 1 qpow_montgomery_g2_kernel_param_6,
	.param .u64 .ptr .align 1 qpow_montgomery_g2_kernel_param_7,
	.param .u64 .ptr .align 1 qpow_montgomery_g2_kernel_param_8,
	.param .u64 .ptr .align 1 qpow_montgomery_g2_kernel_param_9,
	.param .u64 .ptr .align 1 qpow_montgomery_g2_kernel_param_10,
	.param .u64 .ptr .align 1 qpow_montgomery_g2_kernel_param_11,
	.param .u64 .ptr .align 1 qpow_montgomery_g2_kernel_param_12,
	.param .u32 qpow_montgomery_g2_kernel_param_13,
	.param .u32 qpow_montgomery_g2_kernel_param_14
)
{
	.local .align 16 .b8 	__local_depot1[128];
	.reg .b64 	%SP;
	.reg .b64 	%SPL;
	.reg .pred 	%p<272>;
	.reg .b16 	%rs<971>;
	.reg .b32 	%r<2784>;
	.reg .b64 	%rd<4520>;

	mov.u64 	%SPL, __local_depot1;
	ld.param.u64 	%rd182, [qpow_montgomery_g2_kernel_param_1];
	ld.param.u64 	%rd184, [qpow_montgomery_g2_kernel_param_3];
	ld.param.u64 	%rd185, [qpow_montgomery_g2_kernel_param_4];
	ld.param.u64 	%rd186, [qpow_montgomery_g2_kernel_param_5];
	ld.param.u64 	%rd187, [qpow_montgomery_g2_kernel_param_6];
	ld.param.u64 	%rd188, [qpow_montgomery_g2_kernel_param_7];
	ld.param.u64 	%rd189, [qpow_montgomery_g2_kernel_param_8];
	ld.param.u32 	%r13, [qpow_montgomery_g2_kernel_param_13];
	cvta.to.global.u64 	%rd1, %rd189;
	add.u64 	%rd2, %SPL, 0;
	add.u64 	%rd3, %SPL, 64;
	mov.u32 	%r14, %ctaid.x;
	mov.u32 	%r15, %ntid.x;
	mov.u32 	%r16, %tid.x;
	mad.lo.s32 	%r1, %r14, %r15, %r16;
	setp.ge.u32 	%p1, %r1, %r13;
	@%p1 bra 	$L__BB1_125;
	atom.global.or.b32 	%r17, [%rd1], 0;
	setp.ne.s32 	%p2, %r17, 0;
	@%p2 bra 	$L__BB1_125;
	ld.const.u32 	%r2, [C_CONSTS_READY];
	setp.eq.s32 	%p3, %r2, 0;
	@%p3 bra 	$L__BB1_4;
	ld.const.u64 	%rd4464, [C_N];
	ld.const.u64 	%rd4449, [C_R2];
	ld.const.u64 	%rd4441, [C_MHAT];
	ld.const.u64 	%rd4463, [C_N+8];
	ld.const.u64 	%rd4450, [C_R2+8];
	ld.const.u64 	%rd4442, [C_MHAT+8];
	ld.const.u64 	%rd4462, [C_N+16];
	ld.const.u64 	%rd4451, [C_R2+16];
	ld.const.u64 	%rd4443, [C_MHAT+16];
	ld.const.u64 	%rd4461, [C_N+24];
	ld.const.u64 	%rd4452, [C_R2+24];
	ld.const.u64 	%rd4444, [C_MHAT+24];
	ld.const.u64 	%rd4460, [C_N+32];
	ld.const.u64 	%rd4453, [C_R2+32];
	ld.const.u64 	%rd4445, [C_MHAT+32];
	ld.const.u64 	%rd4459, [C_N+40];
	ld.const.u64 	%rd4454, [C_R2+40];
	ld.const.u64 	%rd4446, [C_MHAT+40];
	ld.const.u64 	%rd4458, [C_N+48];
	ld.const.u64 	%rd4455, [C_R2+48];
	ld.const.u64 	%rd4447, [C_MHAT+48];
	ld.const.u64 	%rd4457, [C_N+56];
	ld.const.u64 	%rd4456, [C_R2+56];
	ld.const.u64 	%rd4448, [C_MHAT+56];
	bra.uni 	$L__BB1_5;
$L__BB1_4:
	cvta.to.global.u64 	%rd196, %rd185;
	cvta.to.global.u64 	%rd197, %rd184;
	cvta.to.global.u64 	%rd198, %rd182;
	ld.global.nc.u64 	%rd4464, [%rd198];
	ld.global.nc.u64 	%rd4449, [%rd197];
	ld.global.nc.u64 	%rd4441, [%rd196];
	ld.global.nc.u64 	%rd4463, [%rd198+8];
	ld.global.nc.u64 	%rd4450, [%rd197+8];
	ld.global.nc.u64 	%rd4442, [%rd196+8];
	ld.global.nc.u64 	%rd4462, [%rd198+16];
	ld.global.nc.u64 	%rd4451, [%rd197+16];
	ld.global.nc.u64 	%rd4443, [%rd196+16];
	ld.global.nc.u64 	%rd4461, [%rd198+24];
	ld.global.nc.u64 	%rd4452, [%rd197+24];
	ld.global.nc.u64 	%rd4444, [%rd196+24];
	ld.global.nc.u64 	%rd4460, [%rd198+32];
	ld.global.nc.u64 	%rd4453, [%rd197+32];
	ld.global.nc.u64 	%rd4445, [%rd196+32];
	ld.global.nc.u64 	%rd4459, [%rd198+40];
	ld.global.nc.u64 	%rd4454, [%rd197+40];
	ld.global.nc.u64 	%rd4446, [%rd196+40];
	ld.global.nc.u64 	%rd4458, [%rd198+48];
	ld.global.nc.u64 	%rd4455, [%rd197+48];
	ld.global.nc.u64 	%rd4447, [%rd196+48];
	ld.global.nc.u64 	%rd4457, [%rd198+56];
	ld.global.nc.u64 	%rd4456, [%rd197+56];
	ld.global.nc.u64 	%rd4448, [%rd196+56];
$L__BB1_5:
	ld.param.u64 	%rd4429, [qpow_montgomery_g2_kernel_param_2];
	setp.eq.s32 	%p4, %r2, 0;
	shl.b32 	%r19, %r1, 3;
	cvta.to.global.u64 	%rd200, %rd186;
	mul.wide.u32 	%rd201, %r19, 8;
	add.s64 	%rd202, %rd200, %rd201;
	ld.global.nc.u64 	%rd203, [%rd202];
	ld.global.nc.u64 	%rd204, [%rd202+8];
	st.local.v2.u64 	[%rd2], {%rd203, %rd204};
	ld.global.nc.u64 	%rd205, [%rd202+16];
	ld.global.nc.u64 	%rd206, [%rd202+24];
	st.local.v2.u64 	[%rd2+16], {%rd205, %rd206};
	ld.global.nc.u64 	%rd207, [%rd202+32];
	ld.global.nc.u64 	%rd208, [%rd202+40];
	st.local.v2.u64 	[%rd2+32], {%rd207, %rd208};
	ld.global.nc.u64 	%rd209, [%rd202+48];
	ld.global.nc.u64 	%rd210, [%rd202+56];
	st.local.v2.u64 	[%rd2+48], {%rd209, %rd210};
	ld.const.u64 	%rd211, [C_N0_INV];
	selp.b64 	%rd76, %rd4429, %rd211, %p4;
	mov.b32 	%r2780, 0;
	mov.b64 	%rd4475, 0;
	mov.u64 	%rd4476, %rd4475;
	mov.u64 	%rd4477, %rd4475;
	mov.u64 	%rd4478, %rd4475;
	mov.u64 	%rd4479, %rd4475;
	mov.u64 	%rd4480, %rd4475;
	mov.u64 	%rd4481, %rd4475;
	mov.u64 	%rd4482, %rd4475;
$L__BB1_6:
	mul.wide.u32 	%rd212, %r2780, 8;
	add.s64 	%rd213, %rd2, %rd212;
	ld.local.u64 	%rd214, [%rd213];
	mul.hi.u64 	%rd215, %rd214, %rd4449;
	mad.lo.s64 	%rd216, %rd4449, %rd214, %rd4482;
	setp.lt.u64 	%p5, %rd216, %rd4482;
	selp.u64 	%rd217, 1, 0, %p5;
	add.s64 	%rd218, %rd215, %rd217;
	mul.hi.u64 	%rd219, %rd214, %rd4450;
	mad.lo.s64 	%rd220, %rd4450, %rd214, %rd4481;
	setp.lt.u64 	%p6, %rd220, %rd4481;
	selp.u64 	%rd221, 1, 0, %p6;
	add.s64 	%rd222, %rd220, %rd218;
	setp.lt.u64 	%p7, %rd222, %rd220;
	selp.u64 	%rd223, 1, 0, %p7;
	add.s64 	%rd224, %rd219, %rd221;
	add.s64 	%rd225, %rd224, %rd223;
	mul.hi.u64 	%rd226, %rd214, %rd4451;
	mad.lo.s64 	%rd227, %rd4451, %rd214, %rd4480;
	setp.lt.u64 	%p8, %rd227, %rd4480;
	selp.u64 	%rd228, 1, 0, %p8;
	add.s64 	%rd229, %rd227, %rd225;
	setp.lt.u64 	%p9, %rd229, %rd227;
	selp.u64 	%rd230, 1, 0, %p9;
	add.s64 	%rd231, %rd226, %rd228;
	add.s64 	%rd232, %rd231, %rd230;
	mul.hi.u64 	%rd233, %rd214, %rd4452;
	mad.lo.s64 	%rd234, %rd4452, %rd214, %rd4479;
	setp.lt.u64 	%p10, %rd234, %rd4479;
	selp.u64 	%rd235, 1, 0, %p10;
	add.s64 	%rd236, %rd234, %rd232;
	setp.lt.u64 	%p11, %rd236, %rd234;
	selp.u64 	%rd237, 1, 0, %p11;
	add.s64 	%rd238, %rd233, %rd235;
	add.s64 	%rd239, %rd238, %rd237;
	mul.hi.u64 	%rd240, %rd214, %rd4453;
	mad.lo.s64 	%rd241, %rd4453, %rd214, %rd4478;
	setp.lt.u64 	%p12, %rd241, %rd4478;
	selp.u64 	%rd242, 1, 0, %p12;
	add.s64 	%rd243, %rd241, %rd239;
	setp.lt.u64 	%p13, %rd243, %rd241;
	selp.u64 	%rd244, 1, 0, %p13;
	add.s64 	%rd245, %rd240, %rd242;
	add.s64 	%rd246, %rd245, %rd244;
	mul.hi.u64 	%rd247, %rd214, %rd4454;
	mad.lo.s64 	%rd248, %rd4454, %rd214, %rd4477;
	setp.lt.u64 	%p14, %rd248, %rd4477;
	selp.u64 	%rd249, 1, 0, %p14;
	add.s64 	%rd250, %rd248, %rd246;
	setp.lt.u64 	%p15, %rd250, %rd248;
	selp.u64 	%rd251, 1, 0, %p15;
	add.s64 	%rd252, %rd247, %rd249;
	add.s64 	%rd253, %rd252, %rd251;
	mul.hi.u64 	%rd254, %rd214, %rd4455;
	mad.lo.s64 	%rd255, %rd4455, %rd214, %rd4476;
	setp.lt.u64 	%p16, %rd255, %rd4476;
	selp.u64 	%rd256, 1, 0, %p16;
	add.s64 	%rd257, %rd255, %rd253;
	setp.lt.u64 	%p17, %rd257, %rd255;
	selp.u64 	%rd258, 1, 0, %p17;
	add.s64 	%rd259, %rd254, %rd256;
	add.s64 	%rd260, %rd259, %rd258;
	mul.hi.u64 	%rd261, %rd214, %rd4456;
	mad.lo.s64 	%rd262, %rd4456, %rd214, %rd4475;
	setp.lt.u64 	%p18, %rd262, %rd4475;
	selp.u64 	%rd263, 1, 0, %p18;
	add.s64 	%rd264, %rd262, %rd260;
	setp.lt.u64 	%p19, %rd264, %rd262;
	selp.u64 	%rd265, 1, 0, %p19;
	add.s64 	%rd266, %rd261, %rd263;
	add.s64 	%rd267, %rd266, %rd265;
	mul.lo.s64 	%rd268, %rd216, %rd76;
	mul.lo.s64 	%rd269, %rd4464, %rd268;
	mul.hi.u64 	%rd270, %rd268, %rd4464;
	not.b64 	%rd271, %rd216;
	setp.gt.u64 	%p20, %rd269, %rd271;
	selp.u64 	%rd272, 1, 0, %p20;
	add.s64 	%rd273, %rd270, %rd272;
	mul.hi.u64 	%rd274, %rd268, %rd4463;
	mad.lo.s64 	%rd275, %rd4463, %rd268, %rd222;
	setp.lt.u64 	%p21, %rd275, %rd222;
	selp.u64 	%rd276, 1, 0, %p21;
	add.s64 	%rd4482, %rd275, %rd273;
	setp.lt.u64 	%p22, %rd4482, %rd275;
	selp.u64 	%rd277, 1, 0, %p22;
	add.s64 	%rd278, %rd274, %rd276;
	add.s64 	%rd279, %rd278, %rd277;
	mul.hi.u64 	%rd280, %rd268, %rd4462;
	mad.lo.s64 	%rd281, %rd4462, %rd268, %rd229;
	setp.lt.u64 	%p23, %rd281, %rd229;
	selp.u64 	%rd282, 1, 0, %p23;
	add.s64 	%rd4481, %rd281, %rd279;
	setp.lt.u64 	%p24, %rd4481, %rd281;
	selp.u64 	%rd283, 1, 0, %p24;
	add.s64 	%rd284, %rd280, %rd282;
	add.s64 	%rd285, %rd284, %rd283;
	mul.hi.u64 	%rd286, %rd268, %rd4461;
	mad.lo.s64 	%rd287, %rd4461, %rd268, %rd236;
	setp.lt.u64 	%p25, %rd287, %rd236;
	selp.u64 	%rd288, 1, 0, %p25;
	add.s64 	%rd4480, %rd287, %rd285;
	setp.lt.u64 	%p26, %rd4480, %rd287;
	selp.u64 	%rd289, 1, 0, %p26;
	add.s64 	%rd290, %rd286, %rd288;
	add.s64 	%rd291, %rd290, %rd289;
	mul.hi.u64 	%rd292, %rd268, %rd4460;
	mad.lo.s64 	%rd293, %rd4460, %rd268, %rd243;
	setp.lt.u64 	%p27, %rd293, %rd243;
	selp.u64 	%rd294, 1, 0, %p27;
	add.s64 	%rd4479, %rd293, %rd291;
	setp.lt.u64 	%p28, %rd4479, %rd293;
	selp.u64 	%rd295, 1, 0, %p28;
	add.s64 	%rd296, %rd292, %rd294;
	add.s64 	%rd297, %rd296, %rd295;
	mul.hi.u64 	%rd298, %rd268, %rd4459;
	mad.lo.s64 	%rd299, %rd4459, %rd268, %rd250;
	setp.lt.u64 	%p29, %rd299, %rd250;
	selp.u64 	%rd300, 1, 0, %p29;
	add.s64 	%rd4478, %rd299, %rd297;
	setp.lt.u64 	%p30, %rd4478, %rd299;
	selp.u64 	%rd301, 1, 0, %p30;
	add.s64 	%rd302, %rd298, %rd300;
	add.s64 	%rd303, %rd302, %rd301;
	mul.hi.u64 	%rd304, %rd268, %rd4458;
	mad.lo.s64 	%rd305, %rd4458, %rd268, %rd257;
	setp.lt.u64 	%p31, %rd305, %rd257;
	selp.u64 	%rd306, 1, 0, %p31;
	add.s64 	%rd4477, %rd305, %rd303;
	setp.lt.u64 	%p32, %rd4477, %rd305;
	selp.u64 	%rd307, 1, 0, %p32;
	add.s64 	%rd308, %rd304, %rd306;
	add.s64 	%rd309, %rd308, %rd307;
	mul.hi.u64 	%rd310, %rd268, %rd4457;
	mad.lo.s64 	%rd311, %rd4457, %rd268, %rd264;
	setp.lt.u64 	%p33, %rd311, %rd264;
	selp.u64 	%rd312, 1, 0, %p33;
	add.s64 	%rd4476, %rd311, %rd309;
	setp.lt.u64 	%p34, %rd4476, %rd311;
	selp.u64 	%rd313, 1, 0, %p34;
	add.s64 	%rd314, %rd310, %rd312;
	add.s64 	%rd315, %rd314, %rd313;
	add.s64 	%rd4475, %rd267, %rd315;
	add.s32 	%r2780, %r2780, 1;
	setp.eq.s32 	%p35, %r2780, 8;
	@%p35 bra 	$L__BB1_7;
	bra.uni 	$L__BB1_6;
$L__BB1_7:
	setp.eq.s64 	%p36, %rd4475, %rd4457;
	mov.u64 	%rd4473, %rd4475;
	mov.u64 	%rd4474, %rd4457;
	@%p36 bra 	$L__BB1_8;
	bra.uni 	$L__BB1_15;
$L__BB1_8:
	setp.ne.s64 	%p37, %rd4476, %rd4458;
	mov.u64 	%rd4473, %rd4476;
	mov.u64 	%rd4474, %rd4458;
	@%p37 bra 	$L__BB1_15;
	setp.ne.s64 	%p38, %rd4477, %rd4459;
	mov.u64 	%rd4473, %rd4477;
	mov.u64 	%rd4474, %rd4459;
	@%p38 bra 	$L__BB1_15;
	setp.ne.s64 	%p39, %rd4478, %rd4460;
	mov.u64 	%rd4473, %rd4478;
	mov.u64 	%rd4474, %rd4460;
	@%p39 bra 	$L__BB1_15;
	setp.ne.s64 	%p40, %rd4479, %rd4461;
	mov.u64 	%rd4473, %rd4479;
	mov.u64 	%rd4474, %rd4461;
	@%p40 bra 	$L__BB1_15;
	setp.ne.s64 	%p41, %rd4480, %rd4462;
	mov.u64 	%rd4473, %rd4480;
	mov.u64 	%rd4474, %rd4462;
	@%p41 bra 	$L__BB1_15;
	setp.ne.s64 	%p42, %rd4481, %rd4463;
	mov.u64 	%rd4473, %rd4481;
	mov.u64 	%rd4474, %rd4463;
	@%p42 bra 	$L__BB1_15;
	setp.eq.s64 	%p43, %rd4482, %rd4464;
	mov.u64 	%rd4473, %rd4482;
	mov.u64 	%rd4474, %rd4464;
	@%p43 bra 	$L__BB1_16;
$L__BB1_15:
	setp.le.u64 	%p44, %rd4473, %rd4474;
	@%p44 bra 	$L__BB1_17;
$L__BB1_16:
	sub.s64 	%rd95, %rd4482, %rd4464;
	setp.lt.u64 	%p45, %rd4482, %rd4464;
	selp.u64 	%rd316, 1, 0, %p45;
	add.s64 	%rd317, %rd4463, %rd316;
	sub.s64 	%rd96, %rd4481, %rd317;
	setp.lt.u64 	%p46, %rd4481, %rd4463;
	setp.eq.s64 	%p47, %rd4481, %rd4463;
	and.pred  	%p48, %p45, %p47;
	or.pred  	%p49, %p46, %p48;
	selp.u64 	%rd318, 1, 0, %p49;
	add.s64 	%rd319, %rd4462, %rd318;
	sub.s64 	%rd97, %rd4480, %rd319;
	setp.lt.u64 	%p50, %rd4480, %rd4462;
	setp.eq.s64 	%p51, %rd4480, %rd4462;
	and.pred  	%p52, %p49, %p51;
	or.pred  	%p53, %p50, %p52;
	selp.u64 	%rd320, 1, 0, %p53;
	add.s64 	%rd321, %rd4461, %rd320;
	sub.s64 	%rd98, %rd4479, %rd321;
	setp.lt.u64 	%p54, %rd4479, %rd4461;
	setp.eq.s64 	%p55, %rd4479, %rd4461;
	and.pred  	%p56, %p53, %p55;
	or.pred  	%p57, %p54, %p56;
	selp.u64 	%rd322, 1, 0, %p57;
	add.s64 	%rd323, %rd4460, %rd322;
	sub.s64 	%rd99, %rd4478, %rd323;
	setp.lt.u64 	%p58, %rd4478, %rd4460;
	setp.eq.s64 	%p59, %rd4478, %rd4460;
	and.pred  	%p60, %p57, %p59;
	or.pred  	%p61, %p58, %p60;
	selp.u64 	%rd324, 1, 0, %p61;
	add.s64 	%rd325, %rd4459, %rd324;
	sub.s64 	%rd100, %rd4477, %rd325;
	setp.lt.u64 	%p62, %rd4477, %rd4459;
	setp.eq.s64 	%p63, %rd4477, %rd4459;
	and.pred  	%p64, %p61, %p63;
	or.pred  	%p65, %p62, %p64;
	selp.u64 	%rd326, 1, 0, %p65;
	add.s64 	%rd327, %rd4458, %rd326;
	sub.s64 	%rd101, %rd4476, %rd327;
	setp.lt.u64 	%p66, %rd4476, %rd4458;
	setp.eq.s64 	%p67, %rd4476, %rd4458;
	and.pred  	%p68, %p65, %p67;
	or.pred  	%p69, %p66, %p68;
	selp.u64 	%rd328, 1, 0, %p69;
	add.s64 	%rd329, %rd4457, %rd328;
	sub.s64 	%rd4475, %rd4475, %rd329;
	mov.u64 	%rd4476, %rd101;
	mov.u64 	%rd4477, %rd100;
	mov.u64 	%rd4478, %rd99;
	mov.u64 	%rd4479, %rd98;
	mov.u64 	%rd4480, %rd97;
	mov.u64 	%rd4481, %rd96;
	mov.u64 	%rd4482, %rd95;
$L__BB1_17:
	setp.eq.s32 	%p70, %r2, 0;
	st.local.v2.u64 	[%rd3], {%rd4482, %rd4481};
	st.local.v2.u64 	[%rd3+16], {%rd4480, %rd4479};
	st.local.v2.u64 	[%rd3+32], {%rd4478, %rd4477};
	st.local.v2.u64 	[%rd3+48], {%rd4476, %rd4475};
	@%p70 bra 	$L__BB1_19;
	ld.const.u64 	%rd330, [C_TARGET];
	shr.u64 	%rd331, %rd330, 56;
	cvt.u16.u64 	%rs904, %rd331;
	shr.u64 	%rd332, %rd330, 48;
	cvt.u16.u64 	%rs905, %rd332;
	shr.u64 	%rd333, %rd330, 40;
	cvt.u16.u64 	%rs906, %rd333;
	shr.u64 	%rd334, %rd330, 32;
	cvt.u16.u64 	%rs907, %rd334;
	shr.u64 	%rd335, %rd330, 24;
	cvt.u16.u64 	%rs908, %rd335;
	shr.u64 	%rd336, %rd330, 16;
	cvt.u16.u64 	%rs909, %rd336;
	shr.u64 	%rd337, %rd330, 8;
	cvt.u16.u64 	%rs910, %rd337;
	cvt.u16.u64 	%rs911, %rd330;
	ld.const.u64 	%rd338, [C_THRESH];
	shr.u64 	%rd339, %rd338, 56;
	cvt.u16.u64 	%rs903, %rd339;
	shr.u64 	%rd340, %rd338, 48;
	cvt.u16.u64 	%rs902, %rd340;
	shr.u64 	%rd341, %rd338, 40;
	cvt.u16.u64 	%rs901, %rd341;
	shr.u64 	%rd342, %rd338, 32;
	cvt.u16.u64 	%rs900, %rd342;
	shr.u64 	%rd343, %rd338, 24;
	cvt.u16.u64 	%rs899, %rd343;
	shr.u64 	%rd344, %rd338, 16;
	cvt.u16.u64 	%rs898, %rd344;
	shr.u64 	%rd345, %rd338, 8;
	cvt.u16.u64 	%rs897, %rd345;
	cvt.u16.u64 	%rs896, %rd338;
	ld.const.u64 	%rd346, [C_TARGET+8];
	shr.u64 	%rd347, %rd346, 56;
	cvt.u16.u64 	%rs912, %rd347;
	shr.u64 	%rd348, %rd346, 48;
	cvt.u16.u64 	%rs913, %rd348;
	shr.u64 	%rd349, %rd346, 40;
	cvt.u16.u64 	%rs914, %rd349;
	shr.u64 	%rd350, %rd346, 32;
	cvt.u16.u64 	%rs915, %rd350;
	shr.u64 	%rd351, %rd346, 24;
	cvt.u16.u64 	%rs916, %rd351;
	shr.u64 	%rd352, %rd346, 16;
	cvt.u16.u64 	%rs917, %rd352;
	shr.u64 	%rd353, %rd346, 8;
	cvt.u16.u64 	%rs918, %rd353;
	cvt.u16.u64 	%rs919, %rd346;
	ld.const.u64 	%rd354, [C_THRESH+8];
	shr.u64 	%rd355, %rd354, 56;
	cvt.u16.u64 	%rs895, %rd355;
	shr.u64 	%rd356, %rd354, 48;
	cvt.u16.u64 	%rs894, %rd356;
	shr.u64 	%rd357, %rd354, 40;
	cvt.u16.u64 	%rs893, %rd357;
	shr.u64 	%rd358, %rd354, 32;
	cvt.u16.u64 	%rs892, %rd358;
	shr.u64 	%rd359, %rd354, 24;
	cvt.u16.u64 	%rs891, %rd359;
	shr.u64 	%rd360, %rd354, 16;
	cvt.u16.u64 	%rs890, %rd360;
	shr.u64 	%rd361, %rd354, 8;
	cvt.u16.u64 	%rs889, %rd361;
	cvt.u16.u64 	%rs888, %rd354;
	ld.const.u64 	%rd362, [C_TARGET+16];
	shr.u64 	%rd363, %rd362, 56;
	cvt.u16.u64 	%rs920, %rd363;
	shr.u64 	%rd364, %rd362, 48;
	cvt.u16.u64 	%rs921, %rd364;
	shr.u64 	%rd365, %rd362, 40;
	cvt.u16.u64 	%rs922, %rd365;
	shr.u64 	%rd366, %rd362, 32;
	cvt.u16.u64 	%rs923, %rd366;
	shr.u64 	%rd367, %rd362, 24;
	cvt.u16.u64 	%rs924, %rd367;
	shr.u64 	%rd368, %rd362, 16;
	cvt.u16.u64 	%rs925, %rd368;
	shr.u64 	%rd369, %rd362, 8;
	cvt.u16.u64 	%rs926, %rd369;
	cvt.u16.u64 	%rs927, %rd362;
	ld.const.u64 	%rd370, [C_THRESH+16];
	shr.u64 	%rd371, %rd370, 56;
	cvt.u16.u64 	%rs887, %rd371;
	shr.u64 	%rd372, %rd370, 48;
	cvt.u16.u64 	%rs886, %rd372;
	shr.u64 	%rd373, %rd370, 40;
	cvt.u16.u64 	%rs885, %rd373;
	shr.u64 	%rd374, %rd370, 32;
	cvt.u16.u64 	%rs884, %rd374;
	shr.u64 	%rd375, %rd370, 24;
	cvt.u16.u64 	%rs883, %rd375;
	shr.u64 	%rd376, %rd370, 16;
	cvt.u16.u64 	%rs882, %rd376;
	shr.u64 	%rd377, %rd370, 8;
	cvt.u16.u64 	%rs881, %rd377;
	cvt.u16.u64 	%rs880, %rd370;
	ld.const.u64 	%rd378, [C_TARGET+24];
	shr.u64 	%rd379, %rd378, 56;
	cvt.u16.u64 	%rs928, %rd379;
	shr.u64 	%rd380, %rd378, 48;
	cvt.u16.u64 	%rs929, %rd380;
	shr.u64 	%rd381, %rd378, 40;
	cvt.u16.u64 	%rs930, %rd381;
	shr.u64 	%rd382, %rd378, 32;
	cvt.u16.u64 	%rs931, %rd382;
	shr.u64 	%rd383, %rd378, 24;
	cvt.u16.u64 	%rs932, %rd383;
	shr.u64 	%rd384, %rd378, 16;
	cvt.u16.u64 	%rs933, %rd384;
	shr.u64 	%rd385, %rd378, 8;
	cvt.u16.u64 	%rs934, %rd385;
	cvt.u16.u64 	%rs935, %rd378;
	ld.const.u64 	%rd386, [C_THRESH+24];
	shr.u64 	%rd387, %rd386, 56;
	cvt.u16.u64 	%rs879, %rd387;
	shr.u64 	%rd388, %rd386, 48;
	cvt.u16.u64 	%rs878, %rd388;
	shr.u64 	%rd389, %rd386, 40;
	cvt.u16.u64 	%rs877, %rd389;
	shr.u64 	%rd390, %rd386, 32;
	cvt.u16.u64 	%rs876, %rd390;
	shr.u64 	%rd391, %rd386, 24;
	cvt.u16.u64 	%rs875, %rd391;
	shr.u64 	%rd392, %rd386, 16;
	cvt.u16.u64 	%rs874, %rd392;
	shr.u64 	%rd393, %rd386, 8;
	cvt.u16.u64 	%rs873, %rd393;
	cvt.u16.u64 	%rs872, %rd386;
	ld.const.u64 	%rd394, [C_TARGET+32];
	shr.u64 	%rd395, %rd394, 56;
	cvt.u16.u64 	%rs936, %rd395;
	shr.u64 	%rd396, %rd394, 48;
	cvt.u16.u64 	%rs937, %rd396;
	shr.u64 	%rd397, %rd394, 40;
	cvt.u16.u64 	%rs938, %rd397;
	shr.u64 	%rd398, %rd394, 32;
	cvt.u16.u64 	%rs939, %rd398;
	shr.u64 	%rd399, %rd394, 24;
	cvt.u16.u64 	%rs940, %rd399;
	shr.u64 	%rd400, %rd394, 16;
	cvt.u16.u64 	%rs941, %rd400;
	shr.u64 	%rd401, %rd394, 8;
	cvt.u16.u64 	%rs942, %rd401;
	cvt.u16.u64 	%rs943, %rd394;
	ld.const.u64 	%rd402, [C_THRESH+32];
	shr.u64 	%rd403, %rd402, 56;
	cvt.u16.u64 	%rs871, %rd403;
	shr.u64 	%rd404, %rd402, 48;
	cvt.u16.u64 	%rs870, %rd404;
	shr.u64 	%rd405, %rd402, 40;
	cvt.u16.u64 	%rs869, %rd405;
	shr.u64 	%rd406, %rd402, 32;
	cvt.u16.u64 	%rs868, %rd406;
	shr.u64 	%rd407, %rd402, 24;
	cvt.u16.u64 	%rs867, %rd407;
	shr.u64 	%rd408, %rd402, 16;
	cvt.u16.u64 	%rs866, %rd408;
	shr.u64 	%rd409, %rd402, 8;
	cvt.u16.u64 	%rs865, %rd409;
	cvt.u16.u64 	%rs864, %rd402;
	ld.const.u64 	%rd410, [C_TARGET+40];
	shr.u64 	%rd411, %rd410, 56;
	cvt.u16.u64 	%rs944, %rd411;
	shr.u64 	%rd412, %rd410, 48;
	cvt.u16.u64 	%rs945, %rd412;
	shr.u64 	%rd413, %rd410, 40;
	cvt.u16.u64 	%rs946, %rd413;
	shr.u64 	%rd414, %rd410, 32;
	cvt.u16.u64 	%rs947, %rd414;
	shr.u64 	%rd415, %rd410, 24;
	cvt.u16.u64 	%rs948, %rd415;
	shr.u64 	%rd416, %rd410, 16;
	cvt.u16.u64 	%rs949, %rd416;
	shr.u64 	%rd417, %rd410, 8;
	cvt.u16.u64 	%rs950, %rd417;
	cvt.u16.u64 	%rs951, %rd410;
	ld.const.u64 	%rd418, [C_THRESH+40];
	shr.u64 	%rd419, %rd418, 56;
	cvt.u16.u64 	%rs863, %rd419;
	shr.u64 	%rd420, %rd418, 48;
	cvt.u16.u64 	%rs862, %rd420;
	shr.u64 	%rd421, %rd418, 40;
	cvt.u16.u64 	%rs861, %rd421;
	shr.u64 	%rd422, %rd418, 32;
	cvt.u16.u64 	%rs860, %rd422;
	shr.u64 	%rd423, %rd418, 24;
	cvt.u16.u64 	%rs859, %rd423;
	shr.u64 	%rd424, %rd418, 16;
	cvt.u16.u64 	%rs858, %rd424;
	shr.u64 	%rd425, %rd418, 8;
	cvt.u16.u64 	%rs857, %rd425;
	cvt.u16.u64 	%rs856, %rd418;
	ld.const.u64 	%rd426, [C_TARGET+48];
	shr.u64 	%rd427, %rd426, 56;
	cvt.u16.u64 	%rs952, %rd427;
	shr.u64 	%rd428, %rd426, 48;
	cvt.u16.u64 	%rs953, %rd428;
	shr.u64 	%rd429, %rd426, 40;
	cvt.u16.u64 	%rs954, %rd429;
	shr.u64 	%rd430, %rd426, 32;
	cvt.u16.u64 	%rs955, %rd430;
	shr.u64 	%rd431, %rd426, 24;
	cvt.u16.u64 	%rs956, %rd431;
	shr.u64 	%rd432, %rd426, 16;
	cvt.u16.u64 	%rs957, %rd432;
	shr.u64 	%rd433, %rd426, 8;
	cvt.u16.u64 	%rs958, %rd433;
	cvt.u16.u64 	%rs959, %rd426;
	ld.const.u64 	%rd434, [C_THRESH+48];
	shr.u64 	%rd435, %rd434, 56;
	cvt.u16.u64 	%rs855, %rd435;
	shr.u64 	%rd436, %rd434, 48;
	cvt.u16.u64 	%rs854, %rd436;
	shr.u64 	%rd437, %rd434, 40;
	cvt.u16.u64 	%rs853, %rd437;
	shr.u64 	%rd438, %rd434, 32;
	cvt.u16.u64 	%rs852, %rd438;
	shr.u64 	%rd439, %rd434, 24;
	cvt.u16.u64 	%rs851, %rd439;
	shr.u64 	%rd440, %rd434, 16;
	cvt.u16.u64 	%rs850, %rd440;
	shr.u64 	%rd441, %rd434, 8;
	cvt.u16.u64 	%rs849, %rd441;
	cvt.u16.u64 	%rs848, %rd434;
	ld.const.u64 	%rd442, [C_TARGET+56];
	shr.u64 	%rd443, %rd442, 56;
	cvt.u16.u64 	%rs960, %rd443;
	shr.u64 	%rd444, %rd442, 48;
	cvt.u16.u64 	%rs961, %rd444;
	shr.u64 	%rd445, %rd442, 40;
	cvt.u16.u64 	%rs962, %rd445;
	shr.u64 	%rd446, %rd442, 32;
	cvt.u16.u64 	%rs963, %rd446;
	shr.u64 	%rd447, %rd442, 24;
	cvt.u16.u64 	%rs964, %rd447;
	shr.u64 	%rd448, %rd442, 16;
	cvt.u16.u64 	%rs965, %rd448;
	shr.u64 	%rd449, %rd442, 8;
	cvt.u16.u64 	%rs966, %rd449;
	cvt.u16.u64 	%rs967, %rd442;
	ld.const.u64 	%rd450, [C_THRESH+56];
	shr.u64 	%rd451, %rd450, 56;
	cvt.u16.u64 	%rs847, %rd451;
	shr.u64 	%rd452, %rd450, 48;
	cvt.u16.u64 	%rs846, %rd452;
	shr.u64 	%rd453, %rd450, 40;
	cvt.u16.u64 	%rs845, %rd453;
	shr.u64 	%rd454, %rd450, 32;
	cvt.u16.u64 	%rs844, %rd454;
	shr.u64 	%rd455, %rd450, 24;
	cvt.u16.u64 	%rs843, %rd455;
	shr.u64 	%rd456, %rd450, 16;
	cvt.u16.u64 	%rs842, %rd456;
	shr.u64 	%rd457, %rd450, 8;
	cvt.u16.u64 	%rs841, %rd457;
	cvt.u16.u64 	%rs840, %rd450;
	bra.uni 	$L__BB1_20;
$L__BB1_19:
	cvta.to.global.u64 	%rd458, %rd188;
	cvta.to.global.u64 	%rd459, %rd187;
	ld.global.nc.u8 	%rs581, [%rd459];
	cvt.u16.u8 	%rs904, %rs581;
	ld.global.nc.u8 	%rs582, [%rd458];
	cvt.u16.u8 	%rs903, %rs582;
	ld.global.nc.u8 	%rs583, [%rd459+1];
	cvt.u16.u8 	%rs905, %rs583;
	ld.global.nc.u8 	%rs584, [%rd458+1];
	cvt.u16.u8 	%rs902, %rs584;
	ld.global.nc.u8 	%rs585, [%rd459+2];
	cvt.u16.u8 	%rs906, %rs585;
	ld.global.nc.u8 	%rs586, [%rd458+2];
	cvt.u16.u8 	%rs901, %rs586;
	ld.global.nc.u8 	%rs587, [%rd459+3];
	cvt.u16.u8 	%rs907, %rs587;
	ld.global.nc.u8 	%rs588, [%rd458+3];
	cvt.u16.u8 	%rs900, %rs588;
	ld.global.nc.u8 	%rs589, [%rd459+4];
	cvt.u16.u8 	%rs908, %rs589;
	ld.global.nc.u8 	%rs590, [%rd458+4];
	cvt.u16.u8 	%rs899, %rs590;
	ld.global.nc.u8 	%rs591, [%rd459+5];
	cvt.u16.u8 	%rs909, %rs591;
	ld.global.nc.u8 	%rs592, [%rd458+5];
	cvt.u16.u8 	%rs898, %rs592;
	ld.global.nc.u8 	%rs593, [%rd459+6];
	cvt.u16.u8 	%rs910, %rs593;
	ld.global.nc.u8 	%rs594, [%rd458+6];
	cvt.u16.u8 	%rs897, %rs594;
	ld.global.nc.u8 	%rs595, [%rd459+7];
	cvt.u16.u8 	%rs911, %rs595;
	ld.global.nc.u8 	%rs596, [%rd458+7];
	cvt.u16.u8 	%rs896, %rs596;
	ld.global.nc.u8 	%rs597, [%rd459+8];
	cvt.u16.u8 	%rs912, %rs597;
	ld.global.nc.u8 	%rs598, [%rd458+8];
	cvt.u16.u8 	%rs895, %rs598;
	ld.global.nc.u8 	%rs599, [%rd459+9];
	cvt.u16.u8 	%rs913, %rs599;
	ld.global.nc.u8 	%rs600, [%rd458+9];
	cvt.u16.u8 	%rs894, %rs600;
	ld.global.nc.u8 	%rs601, [%rd459+10];
	cvt.u16.u8 	%rs914, %rs601;
	ld.global.nc.u8 	%rs602, [%rd458+10];
	cvt.u16.u8 	%rs893, %rs602;
	ld.global.nc.u8 	%rs603, [%rd459+11];
	cvt.u16.u8 	%rs915, %rs603;
	ld.global.nc.u8 	%rs604, [%rd458+11];
	cvt.u16.u8 	%rs892, %rs604;
	ld.global.nc.u8 	%rs605, [%rd459+12];
	cvt.u16.u8 	%rs916, %rs605;
	ld.global.nc.u8 	%rs606, [%rd458+12];
	cvt.u16.u8 	%rs891, %rs606;
	ld.global.nc.u8 	%rs607, [%rd459+13];
	cvt.u16.u8 	%rs917, %rs607;
	ld.global.nc.u8 	%rs608, [%rd458+13];
	cvt.u16.u8 	%rs890, %rs608;
	ld.global.nc.u8 	%rs609, [%rd459+14];
	cvt.u16.u8 	%rs918, %rs609;
	ld.global.nc.u8 	%rs610, [%rd458+14];
	cvt.u16.u8 	%rs889, %rs610;
	ld.global.nc.u8 	%rs611, [%rd459+15];
	cvt.u16.u8 	%rs919, %rs611;
	ld.global.nc.u8 	%rs612, [%rd458+15];
	cvt.u16.u8 	%rs888, %rs612;
	ld.global.nc.u8 	%rs613, [%rd459+16];
	cvt.u16.u8 	%rs920, %rs613;
	ld.global.nc.u8 	%rs614, [%rd458+16];
	cvt.u16.u8 	%rs887, %rs614;
	ld.global.nc.u8 	%rs615, [%rd459+17];
	cvt.u16.u8 	%rs921, %rs615;
	ld.global.nc.u8 	%rs616, [%rd458+17];
	cvt.u16.u8 	%rs886, %rs616;
	ld.global.nc.u8 	%rs617, [%rd459+18];
	cvt.u16.u8 	%rs922, %rs617;
	ld.global.nc.u8 	%rs618, [%rd458+18];
	cvt.u16.u8 	%rs885, %rs618;
	ld.global.nc.u8 	%rs619, [%rd459+19];
	cvt.u16.u8 	%rs923, %rs619;
	ld.global.nc.u8 	%rs620, [%rd458+19];
	cvt.u16.u8 	%rs884, %rs620;
	ld.global.nc.u8 	%rs621, [%rd459+20];
	cvt.u16.u8 	%rs924, %rs621;
	ld.global.nc.u8 	%rs622, [%rd458+20];
	cvt.u16.u8 	%rs883, %rs622;
	ld.global.nc.u8 	%rs623, [%rd459+21];
	cvt.u16.u8 	%rs925, %rs623;
	ld.global.nc.u8 	%rs624, [%rd458+21];
	cvt.u16.u8 	%rs882, %rs624;
	ld.global.nc.u8 	%rs625, [%rd459+22];
	cvt.u16.u8 	%rs926, %rs625;
	ld.global.nc.u8 	%rs626, [%rd458+22];
	cvt.u16.u8 	%rs881, %rs626;
	ld.global.nc.u8 	%rs627, [%rd459+23];
	cvt.u16.u8 	%rs927, %rs627;
	ld.global.nc.u8 	%rs628, [%rd458+23];
	cvt.u16.u8 	%rs880, %rs628;
	ld.global.nc.u8 	%rs629, [%rd459+24];
	cvt.u16.u8 	%rs928, %rs629;
	ld.global.nc.u8 	%rs630, [%rd458+24];
	cvt.u16.u8 	%rs879, %rs630;
	ld.global.nc.u8 	%rs631, [%rd459+25];
	cvt.u16.u8 	%rs929, %rs631;
	ld.global.nc.u8 	%rs632, [%rd458+25];
	cvt.u16.u8 	%rs878, %rs632;
	ld.global.nc.u8 	%rs633, [%rd459+26];
	cvt.u16.u8 	%rs930, %rs633;
	ld.global.nc.u8 	%rs634, [%rd458+26];
	cvt.u16.u8 	%rs877, %rs634;
	ld.global.nc.u8 	%rs635, [%rd459+27];
	cvt.u16.u8 	%rs931, %rs635;
	ld.global.nc.u8 	%rs636, [%rd458+27];
	cvt.u16.u8 	%rs876, %rs636;
	ld.global.nc.u8 	%rs637, [%rd459+28];
	cvt.u16.u8 	%rs932, %rs637;
	ld.global.nc.u8 	%rs638, [%rd458+28];
	cvt.u16.u8 	%rs875, %rs638;
	ld.global.nc.u8 	%rs639, [%rd459+29];
	cvt.u16.u8 	%rs933, %rs639;
	ld.global.nc.u8 	%rs640, [%rd458+29];
	cvt.u16.u8 	%rs874, %rs640;
	ld.global.nc.u8 	%rs641, [%rd459+30];
	cvt.u16.u8 	%rs934, %rs641;
	ld.global.nc.u8 	%rs642, [%rd458+30];
	cvt.u16.u8 	%rs873, %rs642;
	ld.global.nc.u8 	%rs643, [%rd459+31];
	cvt.u16.u8 	%rs935, %rs643;
	ld.global.nc.u8 	%rs644, [%rd458+31];
	cvt.u16.u8 	%rs872, %rs644;
	ld.global.nc.u8 	%rs645, [%rd459+32];
	cvt.u16.u8 	%rs936, %rs645;
	ld.global.nc.u8 	%rs646, [%rd458+32];
	cvt.u16.u8 	%rs871, %rs646;
	ld.global.nc.u8 	%rs647, [%rd459+33];
	cvt.u16.u8 	%rs937, %rs647;
	ld.global.nc.u8 	%rs648, [%rd458+33];
	cvt.u16.u8 	%rs870, %rs648;
	ld.global.nc.u8 	%rs649, [%rd459+34];
	cvt.u16.u8 	%rs938, %rs649;
	ld.global.nc.u8 	%rs650, [%rd458+34];
	cvt.u16.u8 	%rs869, %rs650;
	ld.global.nc.u8 	%rs651, [%rd459+35];
	cvt.u16.u8 	%rs939, %rs651;
	ld.global.nc.u8 	%rs652, [%rd458+35];
	cvt.u16.u8 	%rs868, %rs652;
	ld.global.nc.u8 	%rs653, [%rd459+36];
	cvt.u16.u8 	%rs940, %rs653;
	ld.global.nc.u8 	%rs654, [%rd458+36];
	cvt.u16.u8 	%rs867, %rs654;
	ld.global.nc.u8 	%rs655, [%rd459+37];
	cvt.u16.u8 	%rs941, %rs655;
	ld.global.nc.u8 	%rs656, [%rd458+37];
	cvt.u16.u8 	%rs866, %rs656;
	ld.global.nc.u8 	%rs657, [%rd459+38];
	cvt.u16.u8 	%rs942, %rs657;
	ld.global.nc.u8 	%rs658, [%rd458+38];
	cvt.u16.u8 	%rs865, %rs658;
	ld.global.nc.u8 	%rs659, [%rd459+39];
	cvt.u16.u8 	%rs943, %rs659;
	ld.global.nc.u8 	%rs660, [%rd458+39];
	cvt.u16.u8 	%rs864, %rs660;
	ld.global.nc.u8 	%rs661, [%rd459+40];
	cvt.u16.u8 	%rs944, %rs661;
	ld.global.nc.u8 	%rs662, [%rd458+40];
	cvt.u16.u8 	%rs863, %rs662;
	ld.global.nc.u8 	%rs663, [%rd459+41];
	cvt.u16.u8 	%rs945, %rs663;
	ld.global.nc.u8 	%rs664, [%rd458+41];
	cvt.u16.u8 	%rs862, %rs664;
	ld.global.nc.u8 	%rs665, [%rd459+42];
	cvt.u16.u8 	%rs946, %rs665;
	ld.global.nc.u8 	%rs666, [%rd458+42];
	cvt.u16.u8 	%rs861, %rs666;
	ld.global.nc.u8 	%rs667, [%rd459+43];
	cvt.u16.u8 	%rs947, %rs667;
	ld.global.nc.u8 	%rs668, [%rd458+43];
	cvt.u16.u8 	%rs860, %rs668;
	ld.global.nc.u8 	%rs669, [%rd459+44];
	cvt.u16.u8 	%rs948, %rs669;
	ld.global.nc.u8 	%rs670, [%rd458+44];
	cvt.u16.u8 	%rs859, %rs670;
	ld.global.nc.u8 	%rs671, [%rd459+45];
	cvt.u16.u8 	%rs949, %rs671;
	ld.global.nc.u8 	%rs672, [%rd458+45];
	cvt.u16.u8 	%rs858, %rs672;
	ld.global.nc.u8 	%rs673, [%rd459+46];
	cvt.u16.u8 	%rs950, %rs673;
	ld.global.nc.u8 	%rs674, [%rd458+46];
	cvt.u16.u8 	%rs857, %rs674;
	ld.global.nc.u8 	%rs675, [%rd459+47];
	cvt.u16.u8 	%rs951, %rs675;
	ld.global.nc.u8 	%rs676, [%rd458+47];
	cvt.u16.u8 	%rs856, %rs676;
	ld.global.nc.u8 	%rs677, [%rd459+48];
	cvt.u16.u8 	%rs952, %rs677;
	ld.global.nc.u8 	%rs678, [%rd458+48];
	cvt.u16.u8 	%rs855, %rs678;
	ld.global.nc.u8 	%rs679, [%rd459+49];
	cvt.u16.u8 	%rs953, %rs679;
	ld.global.nc.u8 	%rs680, [%rd458+49];
	cvt.u16.u8 	%rs854, %rs680;
	ld.global.nc.u8 	%rs681, [%rd459+50];
	cvt.u16.u8 	%rs954, %rs681;
	ld.global.nc.u8 	%rs682, [%rd458+50];
	cvt.u16.u8 	%rs853, %rs682;
	ld.global.nc.u8 	%rs683, [%rd459+51];
	cvt.u16.u8 	%rs955, %rs683;
	ld.global.nc.u8 	%rs684, [%rd458+51];
	cvt.u16.u8 	%rs852, %rs684;
	ld.global.nc.u8 	%rs685, [%rd459+52];
	cvt.u16.u8 	%rs956, %rs685;
	ld.global.nc.u8 	%rs686, [%rd458+52];
	cvt.u16.u8 	%rs851, %rs686;
	ld.global.nc.u8 	%rs687, [%rd459+53];
	cvt.u16.u8 	%rs957, %rs687;
	ld.global.nc.u8 	%rs688, [%rd458+53];
	cvt.u16.u8 	%rs850, %rs688;
	ld.global.nc.u8 	%rs689, [%rd459+54];
	cvt.u16.u8 	%rs958, %rs689;
	ld.global.nc.u8 	%rs690, [%rd458+54];
	cvt.u16.u8 	%rs849, %rs690;
	ld.global.nc.u8 	%rs691, [%rd459+55];
	cvt.u16.u8 	%rs959, %rs691;
	ld.global.nc.u8 	%rs692, [%rd458+55];
	cvt.u16.u8 	%rs848, %rs692;
	ld.global.nc.u8 	%rs693, [%rd459+56];
	cvt.u16.u8 	%rs960, %rs693;
	ld.global.nc.u8 	%rs694, [%rd458+56];
	cvt.u16.u8 	%rs847, %rs694;
	ld.global.nc.u8 	%rs695, [%rd459+57];
	cvt.u16.u8 	%rs961, %rs695;
	ld.global.nc.u8 	%rs696, [%rd458+57];
	cvt.u16.u8 	%rs846, %rs696;
	ld.global.nc.u8 	%rs697, [%rd459+58];
	cvt.u16.u8 	%rs962, %rs697;
	ld.global.nc.u8 	%rs698, [%rd458+58];
	cvt.u16.u8 	%rs845, %rs698;
	ld.global.nc.u8 	%rs699, [%rd459+59];
	cvt.u16.u8 	%rs963, %rs699;
	ld.global.nc.u8 	%rs700, [%rd458+59];
	cvt.u16.u8 	%rs844, %rs700;
	ld.global.nc.u8 	%rs701, [%rd459+60];
	cvt.u16.u8 	%rs964, %rs701;
	ld.global.nc.u8 	%rs702, [%rd458+60];
	cvt.u16.u8 	%rs843, %rs702;
	ld.global.nc.u8 	%rs703, [%rd459+61];
	cvt.u16.u8 	%rs965, %rs703;
	ld.global.nc.u8 	%rs704, [%rd458+61];
	cvt.u16.u8 	%rs842, %rs704;
	ld.global.nc.u8 	%rs705, [%rd459+62];
	cvt.u16.u8 	%rs966, %rs705;
	ld.global.nc.u8 	%rs706, [%rd458+62];
	cvt.u16.u8 	%rs841, %rs706;
	ld.global.nc.u8 	%rs707, [%rd459+63];
	cvt.u16.u8 	%rs967, %rs707;
	ld.global.nc.u8 	%rs708, [%rd458+63];
	cvt.u16.u8 	%rs840, %rs708;
$L__BB1_20:
	ld.param.u32 	%r2776, [qpow_montgomery_g2_kernel_param_14];
	setp.eq.s32 	%p71, %r2776, 0;
	@%p71 bra 	$L__BB1_125;
	mov.b32 	%r2781, 0;
$L__BB1_22:
	ld.param.u64 	%rd4431, [qpow_montgomery_g2_kernel_param_8];
	cvta.to.global.u64 	%rd460, %rd4431;
	atom.global.or.b32 	%r21, [%rd460], 0;
	setp.ne.s32 	%p72, %r21, 0;
	@%p72 bra 	$L__BB1_125;
	mov.b32 	%r2782, 0;
	mov.b64 	%rd4494, 0;
	ld.param.u64 	%rd4430, [qpow_montgomery_g2_kernel_param_2];
	mov.u64 	%rd4483, %rd3;
	mov.u64 	%rd4495, %rd4494;
	mov.u64 	%rd4496, %rd4494;
	mov.u64 	%rd4497, %rd4494;
	mov.u64 	%rd4498, %rd4494;
	mov.u64 	%rd4499, %rd4494;
	mov.u64 	%rd4500, %rd4494;
	mov.u64 	%rd4501, %rd4494;
$L__BB1_24:
	ld.local.u64 	%rd462, [%rd4483];
	mul.hi.u64 	%rd463, %rd462, %rd4441;
	mad.lo.s64 	%rd464, %rd4441, %rd462, %rd4501;
	setp.lt.u64 	%p73, %rd464, %rd4501;
	selp.u64 	%rd465, 1, 0, %p73;
	add.s64 	%rd466, %rd463, %rd465;
	mul.hi.u64 	%rd467, %rd462, %rd4442;
	mad.lo.s64 	%rd468, %rd4442, %rd462, %rd4500;
	setp.lt.u64 	%p74, %rd468, %rd4500;
	selp.u64 	%rd469, 1, 0, %p74;
	add.s64 	%rd470, %rd468, %rd466;
	setp.lt.u64 	%p75, %rd470, %rd468;
	selp.u64 	%rd471, 1, 0, %p75;
	add.s64 	%rd472, %rd467, %rd469;
	add.s64 	%rd473, %rd472, %rd471;
	mul.hi.u64 	%rd474, %rd462, %rd4443;
	mad.lo.s64 	%rd475, %rd4443, %rd462, %rd4499;
	setp.lt.u64 	%p76, %rd475, %rd4499;
	selp.u64 	%rd476, 1, 0, %p76;
	add.s64 	%rd477, %rd475, %rd473;
	setp.lt.u64 	%p77, %rd477, %rd475;
	selp.u64 	%rd478, 1, 0, %p77;
	add.s64 	%rd479, %rd474, %rd476;
	add.s64 	%rd480, %rd479, %rd478;
	mul.hi.u64 	%rd481, %rd462, %rd4444;
	mad.lo.s64 	%rd482, %rd4444, %rd462, %rd4498;
	setp.lt.u64 	%p78, %rd482, %rd4498;
	selp.u64 	%rd483, 1, 0, %p78;
	add.s64 	%rd484, %rd482, %rd480;
	setp.lt.u64 	%p79, %rd484, %rd482;
	selp.u64 	%rd485, 1, 0, %p79;
	add.s64 	%rd486, %rd481, %rd483;
	add.s64 	%rd487, %rd486, %rd485;
	mul.hi.u64 	%rd488, %rd462, %rd4445;
	mad.lo.s64 	%rd489, %rd4445, %rd462, %rd4497;
	setp.lt.u64 	%p80, %rd489, %rd4497;
	selp.u64 	%rd490, 1, 0, %p80;
	add.s64 	%rd491, %rd489, %rd487;
	setp.lt.u64 	%p81, %rd491, %rd489;
	selp.u64 	%rd492, 1, 0, %p81;
	add.s64 	%rd493, %rd488, %rd490;
	add.s64 	%rd494, %rd493, %rd492;
	mul.hi.u64 	%rd495, %rd462, %rd4446;
	mad.lo.s64 	%rd496, %rd4446, %rd462, %rd4496;
	setp.lt.u64 	%p82, %rd496, %rd4496;
	selp.u64 	%rd497, 1, 0, %p82;
	add.s64 	%rd498, %rd496, %rd494;
	setp.lt.u64 	%p83, %rd498, %rd496;
	selp.u64 	%rd499, 1, 0, %p83;
	add.s64 	%rd500, %rd495, %rd497;
	add.s64 	%rd501, %rd500, %rd499;
	mul.hi.u64 	%rd502, %rd462, %rd4447;
	mad.lo.s64 	%rd503, %rd4447, %rd462, %rd4495;
	setp.lt.u64 	%p84, %rd503, %rd4495;
	selp.u64 	%rd504, 1, 0, %p84;
	add.s64 	%rd505, %rd503, %rd501;
	setp.lt.u64 	%p85, %rd505, %rd503;
	selp.u64 	%rd506, 1, 0, %p85;
	add.s64 	%rd507, %rd502, %rd504;
	add.s64 	%rd508, %rd507, %rd506;
	mul.hi.u64 	%rd509, %rd462, %rd4448;
	mad.lo.s64 	%rd510, %rd4448, %rd462, %rd4494;
	setp.lt.u64 	%p86, %rd510, %rd4494;
	selp.u64 	%rd511, 1, 0, %p86;
	add.s64 	%rd512, %rd510, %rd508;
	setp.lt.u64 	%p87, %rd512, %rd510;
	selp.u64 	%rd513, 1, 0, %p87;
	add.s64 	%rd514, %rd509, %rd511;
	add.s64 	%rd515, %rd514, %rd513;
	setp.eq.s32 	%p88, %r2, 0;
	selp.b64 	%rd120, %rd4430, %rd211, %p88;
	mul.lo.s64 	%rd517, %rd464, %rd120;
	mul.lo.s64 	%rd518, %rd4464, %rd517;
	mul.hi.u64 	%rd519, %rd517, %rd4464;
	not.b64 	%rd520, %rd464;
	setp.gt.u64 	%p89, %rd518, %rd520;
	selp.u64 	%rd521, 1, 0, %p89;
	add.s64 	%rd522, %rd519, %rd521;
	mul.hi.u64 	%rd523, %rd517, %rd4463;
	mad.lo.s64 	%rd524, %rd4463, %rd517, %rd470;
	setp.lt.u64 	%p90, %rd524, %rd470;
	selp.u64 	%rd525, 1, 0, %p90;
	add.s64 	%rd4501, %rd524, %rd522;
	setp.lt.u64 	%p91, %rd4501, %rd524;
	selp.u64 	%rd526, 1, 0, %p91;
	add.s64 	%rd527, %rd523, %rd525;
	add.s64 	%rd528, %rd527, %rd526;
	mul.hi.u64 	%rd529, %rd517, %rd4462;
	mad.lo.s64 	%rd530, %rd4462, %rd517, %rd477;
	setp.lt.u64 	%p92, %rd530, %rd477;
	selp.u64 	%rd531, 1, 0, %p92;
	add.s64 	%rd4500, %rd530, %rd528;
	setp.lt.u64 	%p93, %rd4500, %rd530;
	selp.u64 	%rd532, 1, 0, %p93;
	add.s64 	%rd533, %rd529, %rd531;
	add.s64 	%rd534, %rd533, %rd532;
	mul.hi.u64 	%rd535, %rd517, %rd4461;
	mad.lo.s64 	%rd536, %rd4461, %rd517, %rd484;
	setp.lt.u64 	%p94, %rd536, %rd484;
	selp.u64 	%rd537, 1, 0, %p94;
	add.s64 	%rd4499, %rd536, %rd534;
	setp.lt.u64 	%p95, %rd4499, %rd536;
	selp.u64 	%rd538, 1, 0, %p95;
	add.s64 	%rd539, %rd535, %rd537;
	add.s64 	%rd540, %rd539, %rd538;
	mul.hi.u64 	%rd541, %rd517, %rd4460;
	mad.lo.s64 	%rd542, %rd4460, %rd517, %rd491;
	setp.lt.u64 	%p96, %rd542, %rd491;
	selp.u64 	%rd543, 1, 0, %p96;
	add.s64 	%rd4498, %rd542, %rd540;
	setp.lt.u64 	%p97, %rd4498, %rd542;
	selp.u64 	%rd544, 1, 0, %p97;
	add.s64 	%rd545, %rd541, %rd543;
	add.s64 	%rd546, %rd545, %rd544;
	mul.hi.u64 	%rd547, %rd517, %rd4459;
	mad.lo.s64 	%rd548, %rd4459, %rd517, %rd498;
	setp.lt.u64 	%p98, %rd548, %rd498;
	selp.u64 	%rd549, 1, 0, %p98;
	add.s64 	%rd4497, %rd548, %rd546;
	setp.lt.u64 	%p99, %rd4497, %rd548;
	selp.u64 	%rd550, 1, 0, %p99;
	add.s64 	%rd551, %rd547, %rd549;
	add.s64 	%rd552, %rd551, %rd550;
	mul.hi.u64 	%rd553, %rd517, %rd4458;
	mad.lo.s64 	%rd554, %rd4458, %rd517, %rd505;
	setp.lt.u64 	%p100, %rd554, %rd505;
	selp.u64 	%rd555, 1, 0, %p100;
	add.s64 	%rd4496, %rd554, %rd552;
	setp.lt.u64 	%p101, %rd4496, %rd554;
	selp.u64 	%rd556, 1, 0, %p101;
	add.s64 	%rd557, %rd553, %rd555;
	add.s64 	%rd558, %rd557, %rd556;
	mul.hi.u64 	%rd559, %rd517, %rd4457;
	mad.lo.s64 	%rd560, %rd4457, %rd517, %rd512;
	setp.lt.u64 	%p102, %rd560, %rd512;
	selp.u64 	%rd561, 1, 0, %p102;
	add.s64 	%rd4495, %rd560, %rd558;
	setp.lt.u64 	%p103, %rd4495, %rd560;
	selp.u64 	%rd562, 1, 0, %p103;
	add.s64 	%rd563, %rd559, %rd561;
	add.s64 	%rd564, %rd563, %rd562;
	add.s64 	%rd4494, %rd515, %rd564;
	add.s32 	%r2782, %r2782, 1;
	add.s64 	%rd4483, %rd4483, 8;
	setp.eq.s32 	%p104, %r2782, 8;
	@%p104 bra 	$L__BB1_25;
	bra.uni 	$L__BB1_24;
$L__BB1_25:
	setp.eq.s64 	%p105, %rd4494, %rd4457;
	mov.u64 	%rd4492, %rd4494;
	mov.u64 	%rd4493, %rd4457;
	@%p105 bra 	$L__BB1_26;
	bra.uni 	$L__BB1_33;
$L__BB1_26:
	setp.ne.s64 	%p106, %rd4495, %rd4458;
	mov.u64 	%rd4492, %rd4495;
	mov.u64 	%rd4493, %rd4458;
	@%p106 bra 	$L__BB1_33;
	setp.ne.s64 	%p107, %rd4496, %rd4459;
	mov.u64 	%rd4492, %rd4496;
	mov.u64 	%rd4493, %rd4459;
	@%p107 bra 	$L__BB1_33;
	setp.ne.s64 	%p108, %rd4497, %rd4460;
	mov.u64 	%rd4492, %rd4497;
	mov.u64 	%rd4493, %rd4460;
	@%p108 bra 	$L__BB1_33;
	setp.ne.s64 	%p109, %rd4498, %rd4461;
	mov.u64 	%rd4492, %rd4498;
	mov.u64 	%rd4493, %rd4461;
	@%p109 bra 	$L__BB1_33;
	setp.ne.s64 	%p110, %rd4499, %rd4462;
	mov.u64 	%rd4492, %rd4499;
	mov.u64 	%rd4493, %rd4462;
	@%p110 bra 	$L__BB1_33;
	setp.ne.s64 	%p111, %rd4500, %rd4463;
	mov.u64 	%rd4492, %rd4500;
	mov.u64 	%rd4493, %rd4463;
	@%p111 bra 	$L__BB1_33;
	setp.eq.s64 	%p112, %rd4501, %rd4464;
	mov.u64 	%rd4492, %rd4501;
	mov.u64 	%rd4493, %rd4464;
	@%p112 bra 	$L__BB1_34;
$L__BB1_33:
	setp.le.u64 	%p113, %rd4492, %rd4493;
	@%p113 bra 	$L__BB1_35;
$L__BB1_34:
	sub.s64 	%rd132, %rd4501, %rd4464;
	setp.lt.u64 	%p114, %rd4501, %rd4464;
	selp.u64 	%rd565, 1, 0, %p114;
	add.s64 	%rd566, %rd4463, %rd565;
	sub.s64 	%rd133, %rd4500, %rd566;
	setp.lt.u64 	%p115, %rd4500, %rd4463;
	setp.eq.s64 	%p116, %rd4500, %rd4463;
	and.pred  	%p117, %p114, %p116;
	or.pred  	%p118, %p115, %p117;
	selp.u64 	%rd567, 1, 0, %p118;
	add.s64 	%rd568, %rd4462, %rd567;
	sub.s64 	%rd134, %rd4499, %rd568;
	setp.lt.u64 	%p119, %rd4499, %rd4462;
	setp.eq.s64 	%p120, %rd4499, %rd4462;
	and.pred  	%p121, %p118, %p120;
	or.pred  	%p122, %p119, %p121;
	selp.u64 	%rd569, 1, 0, %p122;
	add.s64 	%rd570, %rd4461, %rd569;
	sub.s64 	%rd135, %rd4498, %rd570;
	setp.lt.u64 	%p123, %rd4498, %rd4461;
	setp.eq.s64 	%p124, %rd4498, %rd4461;
	and.pred  	%p125, %p122, %p124;
	or.pred  	%p126, %p123, %p125;
	selp.u64 	%rd571, 1, 0, %p126;
	add.s64 	%rd572, %rd4460, %rd571;
	sub.s64 	%rd136, %rd4497, %rd572;
	setp.lt.u64 	%p127, %rd4497, %rd4460;
	setp.eq.s64 	%p128, %rd4497, %rd4460;
	and.pred  	%p129, %p126, %p128;
	or.pred  	%p130, %p127, %p129;
	selp.u64 	%rd573, 1, 0, %p130;
	add.s64 	%rd574, %rd4459, %rd573;
	sub.s64 	%rd137, %rd4496, %rd574;
	setp.lt.u64 	%p131, %rd4496, %rd4459;
	setp.eq.s64 	%p132, %rd4496, %rd4459;
	and.pred  	%p133, %p130, %p132;
	or.pred  	%p134, %p131, %p133;
	selp.u64 	%rd575, 1, 0, %p134;
	add.s64 	%rd576, %rd4458, %rd575;
	sub.s64 	%rd138, %rd4495, %rd576;
	setp.lt.u64 	%p135, %rd4495, %rd4458;
	setp.eq.s64 	%p136, %rd4495, %rd4458;
	and.pred  	%p137, %p134, %p136;
	or.pred  	%p138, %p135, %p137;
	selp.u64 	%rd577, 1, 0, %p138;
	add.s64 	%rd578, %rd4457, %rd577;
	sub.s64 	%rd4494, %rd4494, %rd578;
	mov.u64 	%rd4495, %rd138;
	mov.u64 	%rd4496, %rd137;
	mov.u64 	%rd4497, %rd136;
	mov.u64 	%rd4498, %rd135;
	mov.u64 	%rd4499, %rd134;
	mov.u64 	%rd4500, %rd133;
	mov.u64 	%rd4501, %rd132;
$L__BB1_35:
	st.local.v2.u64 	[%rd3], {%rd4501, %rd4500};
	st.local.v2.u64 	[%rd3+16], {%rd4499, %rd4498};
	st.local.v2.u64 	[%rd3+32], {%rd4497, %rd4496};
	st.local.v2.u64 	[%rd3+48], {%rd4495, %rd4494};
	mov.b32 	%r2783, 0;
	mov.b64 	%rd4512, 0;
	mov.u64 	%rd4513, %rd4512;
	mov.u64 	%rd4514, %rd4512;
	mov.u64 	%rd4515, %rd4512;
	mov.u64 	%rd4516, %rd4512;
	mov.u64 	%rd4517, %rd4512;
	mov.u64 	%rd4518, %rd4512;
	mov.u64 	%rd4519, %rd4512;
$L__BB1_36:
	mul.wide.u32 	%rd580, %r2783, 8;
	add.s64 	%rd581, %rd3, %rd580;
	ld.local.u64 	%rd582, [%rd581];
	mov.b64 	%rd583, 1;
	mul.hi.u64 	%rd584, %rd582, %rd583;
	add.s64 	%rd585, %rd4519, %rd582;
	setp.lt.u64 	%p139, %rd585, %rd4519;
	selp.u64 	%rd586, 1, 0, %p139;
	add.s64 	%rd587, %rd584, %rd586;
	mov.b64 	%rd588, 0;
	mul.hi.u64 	%rd589, %rd582, %rd588;
	add.s64 	%rd590, %rd4518, %rd587;
	setp.lt.u64 	%p140, %rd590, %rd4518;
	selp.u64 	%rd591, 1, 0, %p140;
	add.s64 	%rd592, %rd589, %rd591;
	add.s64 	%rd593, %rd4517, %rd592;
	setp.lt.u64 	%p141, %rd593, %rd4517;
	selp.u64 	%rd594, 1, 0, %p141;
	add.s64 	%rd595, %rd589, %rd594;
	add.s64 	%rd596, %rd4516, %rd595;
	setp.lt.u64 	%p142, %rd596, %rd4516;
	selp.u64 	%rd597, 1, 0, %p142;
	add.s64 	%rd598, %rd589, %rd597;
	add.s64 	%rd599, %rd4515, %rd598;
	setp.lt.u64 	%p143, %rd599, %rd4515;
	selp.u64 	%rd600, 1, 0, %p143;
	add.s64 	%rd601, %rd589, %rd600;
	add.s64 	%rd602, %rd4514, %rd601;
	setp.lt.u64 	%p144, %rd602, %rd4514;
	selp.u64 	%rd603, 1, 0, %p144;
	add.s64 	%rd604, %rd589, %rd603;
	add.s64 	%rd605, %rd4513, %rd604;
	setp.lt.u64 	%p145, %rd605, %rd4513;
	selp.u64 	%rd606, 1, 0, %p145;
	add.s64 	%rd607, %rd589, %rd606;
	add.s64 	%rd608, %rd4512, %rd607;
	setp.lt.u64 	%p146, %rd608, %rd4512;
	selp.u64 	%rd609, 1, 0, %p146;
	add.s64 	%rd610, %rd589, %rd609;
	mul.lo.s64 	%rd611, %rd585, %rd120;
	mul.lo.s64 	%rd612, %rd4464, %rd611;
	mul.hi.u64 	%rd613, %rd611, %rd4464;
	not.b64 	%rd614, %rd585;
	setp.gt.u64 	%p147, %rd612, %rd614;
	selp.u64 	%rd615, 1, 0, %p147;
	add.s64 	%rd616, %rd613, %rd615;
	mul.hi.u64 	%rd617, %rd611, %rd4463;
	mad.lo.s64 	%rd618, %rd4463, %rd611, %rd590;
	setp.lt.u64 	%p148, %rd618, %rd590;
	selp.u64 	%rd619, 1, 0, %p148;
	add.s64 	%rd4519, %rd618, %rd616;
	setp.lt.u64 	%p149, %rd4519, %rd618;
	selp.u64 	%rd620, 1, 0, %p149;
	add.s64 	%rd621, %rd617, %rd619;
	add.s64 	%rd622, %rd621, %rd620;
	mul.hi.u64 	%rd623, %rd611, %rd4462;
	mad.lo.s64 	%rd624, %rd4462, %rd611, %rd593;
	setp.lt.u64 	%p150, %rd624, %rd593;
	selp.u64 	%rd625, 1, 0, %p150;
	add.s64 	%rd4518, %rd624, %rd622;
	setp.lt.u64 	%p151, %rd4518, %rd624;
	selp.u64 	%rd626, 1, 0, %p151;
	add.s64 	%rd627, %rd623, %rd625;
	add.s64 	%rd628, %rd627, %rd626;
	mul.hi.u64 	%rd629, %rd611, %rd4461;
	mad.lo.s64 	%rd630, %rd4461, %rd611, %rd596;
	setp.lt.u64 	%p152, %rd630, %rd596;
	selp.u64 	%rd631, 1, 0, %p152;
	add.s64 	%rd4517, %rd630, %rd628;
	setp.lt.u64 	%p153, %rd4517, %rd630;
	selp.u64 	%rd632, 1, 0, %p153;
	add.s64 	%rd633, %rd629, %rd631;
	add.s64 	%rd634, %rd633, %rd632;
	mul.hi.u64 	%rd635, %rd611, %rd4460;
	mad.lo.s64 	%rd636, %rd4460, %rd611, %rd599;
	setp.lt.u64 	%p154, %rd636, %rd599;
	selp.u64 	%rd637, 1, 0, %p154;
	add.s64 	%rd4516, %rd636, %rd634;
	setp.lt.u64 	%p155, %rd4516, %rd636;
	selp.u64 	%rd638, 1, 0, %p155;
	add.s64 	%rd639, %rd635, %rd637;
	add.s64 	%rd640, %rd639, %rd638;
	mul.hi.u64 	%rd641, %rd611, %rd4459;
	mad.lo.s64 	%rd642, %rd4459, %rd611, %rd602;
	setp.lt.u64 	%p156, %rd642, %rd602;
	selp.u64 	%rd643, 1, 0, %p156;
	add.s64 	%rd4515, %rd642, %rd640;
	setp.lt.u64 	%p157, %rd4515, %rd642;
	selp.u64 	%rd644, 1, 0, %p157;
	add.s64 	%rd645, %rd641, %rd643;
	add.s64 	%rd646, %rd645, %rd644;
	mul.hi.u64 	%rd647, %rd611, %rd4458;
	mad.lo.s64 	%rd648, %rd4458, %rd611, %rd605;
	setp.lt.u64 	%p158, %rd648, %rd605;
	selp.u64 	%rd649, 1, 0, %p158;
	add.s64 	%rd4514, %rd648, %rd646;
	setp.lt.u64 	%p159, %rd4514, %rd648;
	selp.u64 	%rd650, 1, 0, %p159;
	add.s64 	%rd651, %rd647, %rd649;
	add.s64 	%rd652, %rd651, %rd650;
	mul.hi.u64 	%rd653, %rd611, %rd4457;
	mad.lo.s64 	%rd654, %rd4457, %rd611, %rd608;
	setp.lt.u64 	%p160, %rd654, %rd608;
	selp.u64 	%rd655, 1, 0, %p160;
	add.s64 	%rd4513, %rd654, %rd652;
	setp.lt.u64 	%p161, %rd4513, %rd654;
	selp.u64 	%rd656, 1, 0, %p161;
	add.s64 	%rd657, %rd653, %rd655;
	add.s64 	%rd658, %rd657, %rd656;
	add.s64 	%rd4512, %rd610, %rd658;
	add.s32 	%r2783, %r2783, 1;
	setp.eq.s32 	%p162, %r2783, 8;
	@%p162 bra 	$L__BB1_37;
	bra.uni 	$L__BB1_36;
$L__BB1_37:
	setp.eq.s64 	%p163, %rd4512, %rd4457;
	mov.u64 	%rd4510, %rd4512;
	mov.u64 	%rd4511, %rd4457;
	@%p163 bra 	$L__BB1_38;
	bra.uni 	$L__BB1_45;
$L__BB1_38:
	setp.ne.s64 	%p164, %rd4513, %rd4458;
	mov.u64 	%rd4510, %rd4513;
	mov.u64 	%rd4511, %rd4458;
	@%p164 bra 	$L__BB1_45;
	setp.ne.s64 	%p165, %rd4514, %rd4459;
	mov.u64 	%rd4510, %rd4514;
	mov.u64 	%rd4511, %rd4459;
	@%p165 bra 	$L__BB1_45;
	setp.ne.s64 	%p166, %rd4515, %rd4460;
	mov.u64 	%rd4510, %rd4515;
	mov.u64 	%rd4511, %rd4460;
	@%p166 bra 	$L__BB1_45;
	setp.ne.s64 	%p167, %rd4516, %rd4461;
	mov.u64 	%rd4510, %rd4516;
	mov.u64 	%rd4511, %rd4461;
	@%p167 bra 	$L__BB1_45;
	setp.ne.s64 	%p168, %rd4517, %rd4462;
	mov.u64 	%rd4510, %rd4517;
	mov.u64 	%rd4511, %rd4462;
	@%p168 bra 	$L__BB1_45;
	setp.ne.s64 	%p169, %rd4518, %rd4463;
	mov.u64 	%rd4510, %rd4518;
	mov.u64 	%rd4511, %rd4463;
	@%p169 bra 	$L__BB1_45;
	setp.eq.s64 	%p170, %rd4519, %rd4464;
	mov.u64 	%rd4510, %rd4519;
	mov.u64 	%rd4511, %rd4464;
	@%p170 bra 	$L__BB1_46;
$L__BB1_45:
	setp.le.u64 	%p171, %rd4510, %rd4511;
	@%p171 bra 	$L__BB1_47;
$L__BB1_46:
	sub.s64 	%rd166, %rd4519, %rd4464;
	setp.lt.u64 	%p172, %rd4519, %rd4464;
	selp.u64 	%rd659, 1, 0, %p172;
	add.s64 	%rd660, %rd4463, %rd659;
	sub.s64 	%rd167, %rd4518, %rd660;
	setp.lt.u64 	%p173, %rd4518, %rd4463;
	setp.eq.s64 	%p174, %rd4518, %rd4463;
	and.pred  	%p175, %p172, %p174;
	or.pred  	%p176, %p173, %p175;
	selp.u64 	%rd661, 1, 0, %p176;
	add.s64 	%rd662, %rd4462, %rd661;
	sub.s64 	%rd168, %rd4517, %rd662;
	setp.lt.u64 	%p177, %rd4517, %rd4462;
	setp.eq.s64 	%p178, %rd4517, %rd4462;
	and.pred  	%p179, %p176, %p178;
	or.pred  	%p180, %p177, %p179;
	selp.u64 	%rd663, 1, 0, %p180;
	add.s64 	%rd664, %rd4461, %rd663;
	sub.s64 	%rd169, %rd4516, %rd664;
	setp.lt.u64 	%p181, %rd4516, %rd4461;
	setp.eq.s64 	%p182, %rd4516, %rd4461;
	and.pred  	%p183, %p180, %p182;
	or.pred  	%p184, %p181, %p183;
	selp.u64 	%rd665, 1, 0, %p184;
	add.s64 	%rd666, %rd4460, %rd665;
	sub.s64 	%rd170, %rd4515, %rd666;
	setp.lt.u64 	%p185, %rd4515, %rd4460;
	setp.eq.s64 	%p186, %rd4515, %rd4460;
	and.pred  	%p187, %p184, %p186;
	or.pred  	%p188, %p185, %p187;
	selp.u64 	%rd667, 1, 0, %p188;
	add.s64 	%rd668, %rd4459, %rd667;
	sub.s64 	%rd171, %rd4514, %rd668;
	setp.lt.u64 	%p189, %rd4514, %rd4459;
	setp.eq.s64 	%p190, %rd4514, %rd4459;
	and.pred  	%p191, %p188, %p190;
	or.pred  	%p192, %p189, %p191;
	selp.u64 	%rd669, 1, 0, %p192;
	add.s64 	%rd670, %rd4458, %rd669;
	sub.s64 	%rd172, %rd4513, %rd670;
	setp.lt.u64 	%p193, %rd4513, %rd4458;
	setp.eq.s64 	%p194, %rd4513, %rd4458;
	and.pred  	%p195, %p192, %p194;
	or.pred  	%p196, %p193, %p195;
	selp.u64 	%rd671, 1, 0, %p196;
	add.s64 	%rd672, %rd4457, %rd671;
	sub.s64 	%rd4512, %rd4512, %rd672;
	mov.u64 	%rd4513, %rd172;
	mov.u64 	%rd4514, %rd171;
	mov.u64 	%rd4515, %rd170;
	mov.u64 	%rd4516, %rd169;
	mov.u64 	%rd4517, %rd168;
	mov.u64 	%rd4518, %rd167;
	mov.u64 	%rd4519, %rd166;
$L__BB1_47:
	cvt.u16.u64 	%rs385, %rd4512;
	shr.u64 	%rd673, %rd4512, 8;
	cvt.u16.u64 	%rs386, %rd673;
	shr.u64 	%rd674, %rd4512, 16;
	cvt.u16.u64 	%rs387, %rd674;
	shr.u64 	%rd675, %rd4512, 24;
	cvt.u16.u64 	%rs388, %rd675;
	shr.u64 	%rd676, %rd4512, 32;
	cvt.u16.u64 	%rs389, %rd676;
	shr.u64 	%rd677, %rd4512, 40;
	cvt.u16.u64 	%rs390, %rd677;
	shr.u64 	%rd678, %rd4512, 48;
	cvt.u16.u64 	%rs391, %rd678;
	shr.u64 	%rd679, %rd4512, 56;
	cvt.u16.u64 	%rs392, %rd679;
	cvt.u16.u64 	%rs393, %rd4513;
	shr.u64 	%rd680, %rd4513, 8;
	cvt.u16.u64 	%rs394, %rd680;
	shr.u64 	%rd681, %rd4513, 16;
	cvt.u16.u64 	%rs395, %rd681;
	shr.u64 	%rd682, %rd4513, 24;
	cvt.u16.u64 	%rs396, %rd682;
	shr.u64 	%rd683, %rd4513, 32;
	cvt.u16.u64 	%rs397, %rd683;
	shr.u64 	%rd684, %rd4513, 40;
	cvt.u16.u64 	%rs398, %rd684;
	shr.u64 	%rd685, %rd4513, 48;
	cvt.u16.u64 	%rs399, %rd685;
	shr.u64 	%rd686, %rd4513, 56;
	cvt.u16.u64 	%rs400, %rd686;
	cvt.u16.u64 	%rs401, %rd4514;
	shr.u64 	%rd687, %rd4514, 8;
	cvt.u16.u64 	%rs402, %rd687;
	shr.u64 	%rd688, %rd4514, 16;
	cvt.u16.u64 	%rs403, %rd688;
	shr.u64 	%rd689, %rd4514, 24;
	cvt.u16.u64 	%rs404, %rd689;
	shr.u64 	%rd690, %rd4514, 32;
	cvt.u16.u64 	%rs405, %rd690;
	shr.u64 	%rd691, %rd4514, 40;
	cvt.u16.u64 	%rs406, %rd691;
	shr.u64 	%rd692, %rd4514, 48;
	cvt.u16.u64 	%rs407, %rd692;
	shr.u64 	%rd693, %rd4514, 56;
	cvt.u16.u64 	%rs408, %rd693;
	cvt.u16.u64 	%rs409, %rd4515;
	shr.u64 	%rd694, %rd4515, 8;
	cvt.u16.u64 	%rs410, %rd694;
	shr.u64 	%rd695, %rd4515, 16;
	cvt.u16.u64 	%rs411, %rd695;
	shr.u64 	%rd696, %rd4515, 24;
	cvt.u16.u64 	%rs412, %rd696;
	shr.u64 	%rd697, %rd4515, 32;
	cvt.u16.u64 	%rs413, %rd697;
	shr.u64 	%rd698, %rd4515, 40;
	cvt.u16.u64 	%rs414, %rd698;
	shr.u64 	%rd699, %rd4515, 48;
	cvt.u16.u64 	%rs415, %rd699;
	shr.u64 	%rd700, %rd4515, 56;
	cvt.u16.u64 	%rs416, %rd700;
	cvt.u16.u64 	%rs417, %rd4516;
	shr.u64 	%rd701, %rd4516, 8;
	cvt.u16.u64 	%rs418, %rd701;
	shr.u64 	%rd702, %rd4516, 16;
	cvt.u16.u64 	%rs419, %rd702;
	shr.u64 	%rd703, %rd4516, 24;
	cvt.u16.u64 	%rs420, %rd703;
	shr.u64 	%rd704, %rd4516, 32;
	cvt.u16.u64 	%rs421, %rd704;
	shr.u64 	%rd705, %rd4516, 40;
	cvt.u16.u64 	%rs422, %rd705;
	shr.u64 	%rd706, %rd4516, 48;
	cvt.u16.u64 	%rs423, %rd706;
	shr.u64 	%rd707, %rd4516, 56;
	cvt.u16.u64 	%rs424, %rd707;
	cvt.u16.u64 	%rs425, %rd4517;
	shr.u64 	%rd708, %rd4517, 8;
	cvt.u16.u64 	%rs426, %rd708;
	shr.u64 	%rd709, %rd4517, 16;
	cvt.u16.u64 	%rs427, %rd709;
	shr.u64 	%rd710, %rd4517, 24;
	cvt.u16.u64 	%rs428, %rd710;
	shr.u64 	%rd711, %rd4517, 32;
	cvt.u16.u64 	%rs429, %rd711;
	shr.u64 	%rd712, %rd4517, 40;
	cvt.u16.u64 	%rs430, %rd712;
	shr.u64 	%rd713, %rd4517, 48;
	cvt.u16.u64 	%rs431, %rd713;
	shr.u64 	%rd714, %rd4517, 56;
	cvt.u16.u64 	%rs432, %rd714;
	cvt.u16.u64 	%rs433, %rd4518;
	shr.u64 	%rd715, %rd4518, 8;
	cvt.u16.u64 	%rs434, %rd715;
	shr.u64 	%rd716, %rd4518, 16;
	cvt.u16.u64 	%rs435, %rd716;
	shr.u64 	%rd717, %rd4518, 24;
	cvt.u16.u64 	%rs436, %rd717;
	shr.u64 	%rd718, %rd4518, 32;
	cvt.u16.u64 	%rs437, %rd718;
	shr.u64 	%rd719, %rd4518, 40;
	cvt.u16.u64 	%rs438, %rd719;
	shr.u64 	%rd720, %rd4518, 48;
	cvt.u16.u64 	%rs439, %rd720;
	shr.u64 	%rd721, %rd4518, 56;
	cvt.u16.u64 	%rs440, %rd721;
	cvt.u16.u64 	%rs441, %rd4519;
	shr.u64 	%rd722, %rd4519, 8;
	cvt.u16.u64 	%rs442, %rd722;
	shr.u64 	%rd723, %rd4519, 16;
	cvt.u16.u64 	%rs443, %rd723;
	shr.u64 	%rd724, %rd4519, 24;
	cvt.u16.u64 	%rs444, %rd724;
	shr.u64 	%rd725, %rd4519, 32;
	cvt.u16.u64 	%rs445, %rd725;
	shr.u64 	%rd726, %rd4519, 40;
	cvt.u16.u64 	%rs446, %rd726;
	shr.u64 	%rd727, %rd4519, 48;
	cvt.u16.u64 	%rs447, %rd727;
	shr.u64 	%rd728, %rd4519, 56;
	cvt.u16.u64 	%rs448, %rd728;
	{ .reg .b32 tmp; mov.b64 {%r25, tmp}, %rd4512; }
	prmt.b32 	%r26, %r25, 0, 291;
	{ .reg .b32 tmp; mov.b64 {tmp, %r27}, %rd4512; }
	prmt.b32 	%r28, %r27, 0, 291;
	mov.b64 	%rd729, {%r28, %r26};
	{ .reg .b32 tmp; mov.b64 {%r29, tmp}, %rd4513; }
	prmt.b32 	%r30, %r29, 0, 291;
	{ .reg .b32 tmp; mov.b64 {tmp, %r31}, %rd4513; }
	prmt.b32 	%r32, %r31, 0, 291;
	mov.b64 	%rd730, {%r32, %r30};
	{ .reg .b32 tmp; mov.b64 {%r33, tmp}, %rd4514; }
	prmt.b32 	%r34, %r33, 0, 291;
	{ .reg .b32 tmp; mov.b64 {tmp, %r35}, %rd4514; }
	prmt.b32 	%r36, %r35, 0, 291;
	mov.b64 	%rd731, {%r36, %r34};
	{ .reg .b32 tmp; mov.b64 {%r37, tmp}, %rd4515; }
	prmt.b32 	%r38, %r37, 0, 291;
	{ .reg .b32 tmp; mov.b64 {tmp, %r39}, %rd4515; }
	prmt.b32 	%r40, %r39, 0, 291;
	mov.b64 	%rd732, {%r40, %r38};
	{ .reg .b32 tmp; mov.b64 {%r41, tmp}, %rd4516; }
	prmt.b32 	%r42, %r41, 0, 291;
	{ .reg .b32 tmp; mov.b64 {tmp, %r43}, %rd4516; }
	prmt.b32 	%r44, %r43, 0, 291;
	mov.b64 	%rd733, {%r44, %r42};
	{ .reg .b32 tmp; mov.b64 {%r45, tmp}, %rd4517; }
	prmt.b32 	%r46, %r45, 0, 291;
	{ .reg .b32 tmp; mov.b64 {tmp, %r47}, %rd4517; }
	prmt.b32 	%r48, %r47, 0, 291;
	mov.b64 	%rd734, {%r48, %r46};
	{ .reg .b32 tmp; mov.b64 {%r49, tmp}, %rd4518; }
	prmt.b32 	%r50, %r49, 0, 291;
	{ .reg .b32 tmp; mov.b64 {tmp, %r51}, %rd4518; }
	prmt.b32 	%r52, %r51, 0, 291;
	mov.b64 	%rd735, {%r52, %r50};
	{ .reg .b32 tmp; mov.b64 {%r53, tmp}, %rd4519; }
	prmt.b32 	%r54, %r53, 0, 291;
	{ .reg .b32 tmp; mov.b64 {tmp, %r55}, %rd4519; }
	prmt.b32 	%r56, %r55, 0, 291;
	mov.b64 	%rd736, {%r56, %r54};
	xor.b64  	%rd737, %rd734, %rd729;
	xor.b64  	%rd738, %rd735, %rd730;
	xor.b64  	%rd739, %rd736, %rd731;
	xor.b64  	%rd740, %rd732, -9223372036854775802;
	mov.b64 	{%r57, %r58}, %rd738;
	shf.l.wrap.b32 	%r59, %r57, %r58, 1;
	shf.l.wrap.b32 	%r60, %r58, %r57, 1;
	mov.b64 	%rd741, {%r60, %r59};
	xor.b64  	%rd742, %rd733, %rd741;
	mov.b64 	{%r61, %r62}, %rd739;
	shf.l.wrap.b32 	%r63, %r61, %r62, 1;
	shf.l.wrap.b32 	%r64, %r62, %r61, 1;
	mov.b64 	%rd743, {%r64, %r63};
	xor.b64  	%rd744, %rd743, %rd737;
	mov.b64 	{%r65, %r66}, %rd740;
	shf.l.wrap.b32 	%r67, %r65, %r66, 1;
	shf.l.wrap.b32 	%r68, %r66, %r65, 1;
	mov.b64 	%rd745, {%r68, %r67};
	xor.b64  	%rd746, %rd745, %rd738;
	mov.b64 	{%r69, %r70}, %rd733;
	shf.l.wrap.b32 	%r71, %r69, %r70, 1;
	shf.l.wrap.b32 	%r72, %r70, %r69, 1;
	mov.b64 	%rd747, {%r72, %r71};
	xor.b64  	%rd748, %rd747, %rd739;
	mov.b64 	{%r73, %r74}, %rd737;
	shf.l.wrap.b32 	%r75, %r73, %r74, 1;
	shf.l.wrap.b32 	%r76, %r74, %r73, 1;
	mov.b64 	%rd749, {%r76, %r75};
	xor.b64  	%rd750, %rd740, %rd749;
	xor.b64  	%rd751, %rd742, %rd729;
	xor.b64  	%rd752, %rd744, %rd730;
	xor.b64  	%rd753, %rd746, %rd731;
	xor.b64  	%rd754, %rd748, %rd732;
	xor.b64  	%rd755, %rd750, %rd733;
	xor.b64  	%rd756, %rd742, %rd734;
	xor.b64  	%rd757, %rd744, %rd735;
	xor.b64  	%rd758, %rd746, %rd736;
	xor.b64  	%rd759, %rd748, -9223372036854775802;
	mov.b64 	{%r77, %r78}, %rd757;
	shf.l.wrap.b32 	%r79, %r78, %r77, 12;
	shf.l.wrap.b32 	%r80, %r77, %r78, 12;
	mov.b64 	%rd760, {%r80, %r79};
	mov.b64 	{%r81, %r82}, %rd746;
	shf.l.wrap.b32 	%r83, %r82, %r81, 11;
	shf.l.wrap.b32 	%r84, %r81, %r82, 11;
	mov.b64 	%rd761, {%r84, %r83};
	mov.b64 	{%r85, %r86}, %rd748;
	shf.l.wrap.b32 	%r87, %r85, %r86, 21;
	shf.l.wrap.b32 	%r88, %r86, %r85, 21;
	mov.b64 	%rd762, {%r88, %r87};
	mov.b64 	{%r89, %r90}, %rd750;
	shf.l.wrap.b32 	%r91, %r89, %r90, 14;
	shf.l.wrap.b32 	%r92, %r90, %r89, 14;
	mov.b64 	%rd763, {%r92, %r91};
	mov.b64 	{%r93, %r94}, %rd754;
	shf.l.wrap.b32 	%r95, %r93, %r94, 28;
	shf.l.wrap.b32 	%r96, %r94, %r93, 28;
	mov.b64 	%rd764, {%r96, %r95};
	shf.l.wrap.b32 	%r97, %r89, %r90, 20;
	shf.l.wrap.b32 	%r98, %r90, %r89, 20;
	mov.b64 	%rd765, {%r98, %r97};
	mov.b64 	{%r99, %r100}, %rd742;
	shf.l.wrap.b32 	%r101, %r99, %r100, 3;
	shf.l.wrap.b32 	%r102, %r100, %r99, 3;
	mov.b64 	%rd766, {%r102, %r101};
	mov.b64 	{%r103, %r104}, %rd744;
	shf.l.wrap.b32 	%r105, %r104, %r103, 13;
	shf.l.wrap.b32 	%r106, %r103, %r104, 13;
	mov.b64 	%rd767, {%r106, %r105};
	shf.l.wrap.b32 	%r107, %r82, %r81, 29;
	shf.l.wrap.b32 	%r108, %r81, %r82, 29;
	mov.b64 	%rd768, {%r108, %r107};
	mov.b64 	{%r109, %r110}, %rd752;
	shf.l.wrap.b32 	%r111, %r109, %r110, 1;
	shf.l.wrap.b32 	%r112, %r110, %r109, 1;
	mov.b64 	%rd769, {%r112, %r111};
	mov.b64 	{%r113, %r114}, %rd758;
	shf.l.wrap.b32 	%r115, %r113, %r114, 6;
	shf.l.wrap.b32 	%r116, %r114, %r113, 6;
	mov.b64 	%rd770, {%r116, %r115};
	shf.l.wrap.b32 	%r117, %r85, %r86, 25;
	shf.l.wrap.b32 	%r118, %r86, %r85, 25;
	mov.b64 	%rd771, {%r118, %r117};
	shf.l.wrap.b32 	%r119, %r89, %r90, 8;
	shf.l.wrap.b32 	%r120, %r90, %r89, 8;
	mov.b64 	%rd772, {%r120, %r119};
	shf.l.wrap.b32 	%r121, %r99, %r100, 18;
	shf.l.wrap.b32 	%r122, %r100, %r99, 18;
	mov.b64 	%rd773, {%r122, %r121};
	mov.b64 	{%r123, %r124}, %rd755;
	shf.l.wrap.b32 	%r125, %r123, %r124, 27;
	shf.l.wrap.b32 	%r126, %r124, %r123, 27;
	mov.b64 	%rd774, {%r126, %r125};
	mov.b64 	{%r127, %r128}, %rd756;
	shf.l.wrap.b32 	%r129, %r128, %r127, 4;
	shf.l.wrap.b32 	%r130, %r127, %r128, 4;
	mov.b64 	%rd775, {%r130, %r129};
	shf.l.wrap.b32 	%r131, %r103, %r104, 10;
	shf.l.wrap.b32 	%r132, %r104, %r103, 10;
	mov.b64 	%rd776, {%r132, %r131};
	shf.l.wrap.b32 	%r133, %r81, %r82, 15;
	shf.l.wrap.b32 	%r134, %r82, %r81, 15;
	mov.b64 	%rd777, {%r134, %r133};
	shf.l.wrap.b32 	%r135, %r86, %r85, 24;
	shf.l.wrap.b32 	%r136, %r85, %r86, 24;
	mov.b64 	%rd778, {%r136, %r135};
	mov.b64 	{%r137, %r138}, %rd753;
	shf.l.wrap.b32 	%r139, %r138, %r137, 30;
	shf.l.wrap.b32 	%r140, %r137, %r138, 30;
	mov.b64 	%rd779, {%r140, %r139};
	mov.b64 	{%r141, %r142}, %rd759;
	shf.l.wrap.b32 	%r143, %r142, %r141, 23;
	shf.l.wrap.b32 	%r144, %r141, %r142, 23;
	mov.b64 	%rd780, {%r144, %r143};
	shf.l.wrap.b32 	%r145, %r90, %r89, 7;
	shf.l.wrap.b32 	%r146, %r89, %r90, 7;
	mov.b64 	%rd781, {%r146, %r145};
	shf.l.wrap.b32 	%r147, %r100, %r99, 9;
	shf.l.wrap.b32 	%r148, %r99, %r100, 9;
	mov.b64 	%rd782, {%r148, %r147};
	shf.l.wrap.b32 	%r149, %r103, %r104, 2;
	shf.l.wrap.b32 	%r150, %r104, %r103, 2;
	mov.b64 	%rd783, {%r150, %r149};
	not.b64 	%rd784, %rd760;
	and.b64  	%rd785, %rd761, %rd784;
	not.b64 	%rd786, %rd761;
	and.b64  	%rd787, %rd762, %rd786;
	xor.b64  	%rd788, %rd787, %rd760;
	not.b64 	%rd789, %rd762;
	and.b64  	%rd790, %rd763, %rd789;
	xor.b64  	%rd791, %rd790, %rd761;
	not.b64 	%rd792, %rd763;
	and.b64  	%rd793, %rd751, %rd792;
	xor.b64  	%rd794, %rd762, %rd793;
	not.b64 	%rd795, %rd751;
	and.b64  	%rd796, %rd760, %rd795;
	xor.b64  	%rd797, %rd796, %rd763;
	not.b64 	%rd798, %rd765;
	and.b64  	%rd799, %rd766, %rd798;
	xor.b64  	%rd800, %rd764, %rd799;
	not.b64 	%rd801, %rd766;
	and.b64  	%rd802, %rd767, %rd801;
	xor.b64  	%rd803, %rd802, %rd765;
	not.b64 	%rd804, %rd767;
	and.b64  	%rd805, %rd768, %rd804;
	xor.b64  	%rd806, %rd766, %rd805;
	not.b64 	%rd807, %rd768;
	and.b64  	%rd808, %rd764, %rd807;
	xor.b64  	%rd809, %rd808, %rd767;
	not.b64 	%rd810, %rd764;
	and.b64  	%rd811, %rd765, %rd810;
	xor.b64  	%rd812, %rd811, %rd768;
	not.b64 	%rd813, %rd770;
	and.b64  	%rd814, %rd771, %rd813;
	xor.b64  	%rd815, %rd814, %rd769;
	not.b64 	%rd816, %rd771;
	and.b64  	%rd817, %rd772, %rd816;
	xor.b64  	%rd818, %rd817, %rd770;
	not.b64 	%rd819, %rd772;
	and.b64  	%rd820, %rd773, %rd819;
	xor.b64  	%rd821, %rd771, %rd820;
	not.b64 	%rd822, %rd773;
	and.b64  	%rd823, %rd769, %rd822;
	xor.b64  	%rd824, %rd823, %rd772;
	not.b64 	%rd825, %rd769;
	and.b64  	%rd826, %rd770, %rd825;
	xor.b64  	%rd827, %rd773, %rd826;
	not.b64 	%rd828, %rd775;
	and.b64  	%rd829, %rd776, %rd828;
	xor.b64  	%rd830, %rd829, %rd774;
	not.b64 	%rd831, %rd776;
	and.b64  	%rd832, %rd777, %rd831;
	xor.b64  	%rd833, %rd775, %rd832;
	not.b64 	%rd834, %rd777;
	and.b64  	%rd835, %rd778, %rd834;
	xor.b64  	%rd836, %rd835, %rd776;
	not.b64 	%rd837, %rd778;
	and.b64  	%rd838, %rd774, %rd837;
	xor.b64  	%rd839, %rd838, %rd777;
	not.b64 	%rd840, %rd774;
	and.b64  	%rd841, %rd775, %rd840;
	xor.b64  	%rd842, %rd778, %rd841;
	not.b64 	%rd843, %rd780;
	and.b64  	%rd844, %rd781, %rd843;
	xor.b64  	%rd845, %rd844, %rd779;
	not.b64 	%rd846, %rd781;
	and.b64  	%rd847, %rd782, %rd846;
	xor.b64  	%rd848, %rd780, %rd847;
	not.b64 	%rd849, %rd782;
	and.b64  	%rd850, %rd783, %rd849;
	xor.b64  	%rd851, %rd850, %rd781;
	not.b64 	%rd852, %rd783;
	and.b64  	%rd853, %rd779, %rd852;
	xor.b64  	%rd854, %rd782, %rd853;
	not.b64 	%rd855, %rd779;
	and.b64  	%rd856, %rd780, %rd855;
	xor.b64  	%rd857, %rd856, %rd783;
	ld.const.u64 	%rd858, [KECCAK_RC];
	xor.b64  	%rd859, %rd785, %rd858;
	xor.b64  	%rd860, %rd859, %rd751;
	xor.b64  	%rd861, %rd800, %rd860;
	xor.b64  	%rd862, %rd861, %rd815;
	xor.b64  	%rd863, %rd862, %rd830;
	xor.b64  	%rd864, %rd863, %rd845;
	xor.b64  	%rd865, %rd803, %rd788;
	xor.b64  	%rd866, %rd865, %rd818;
	xor.b64  	%rd867, %rd866, %rd833;
	xor.b64  	%rd868, %rd867, %rd848;
	xor.b64  	%rd869, %rd806, %rd791;
	xor.b64  	%rd870, %rd869, %rd821;
	xor.b64  	%rd871, %rd870, %rd836;
	xor.b64  	%rd872, %rd871, %rd851;
	xor.b64  	%rd873, %rd809, %rd794;
	xor.b64  	%rd874, %rd873, %rd824;
	xor.b64  	%rd875, %rd874, %rd839;
	xor.b64  	%rd876, %rd875, %rd854;
	xor.b64  	%rd877, %rd812, %rd797;
	xor.b64  	%rd878, %rd877, %rd827;
	xor.b64  	%rd879, %rd878, %rd842;
	xor.b64  	%rd880, %rd879, %rd857;
	mov.b64 	{%r151, %r152}, %rd868;
	shf.l.wrap.b32 	%r153, %r151, %r152, 1;
	shf.l.wrap.b32 	%r154, %r152, %r151, 1;
	mov.b64 	%rd881, {%r154, %r153};
	xor.b64  	%rd882, %rd880, %rd881;
	mov.b64 	{%r155, %r156}, %rd872;
	shf.l.wrap.b32 	%r157, %r155, %r156, 1;
	shf.l.wrap.b32 	%r158, %r156, %r155, 1;
	mov.b64 	%rd883, {%r158, %r157};
	xor.b64  	%rd884, %rd883, %rd864;
	mov.b64 	{%r159, %r160}, %rd876;
	shf.l.wrap.b32 	%r161, %r159, %r160, 1;
	shf.l.wrap.b32 	%r162, %r160, %r159, 1;
	mov.b64 	%rd885, {%r162, %r161};
	xor.b64  	%rd886, %rd885, %rd868;
	mov.b64 	{%r163, %r164}, %rd880;
	shf.l.wrap.b32 	%r165, %r163, %r164, 1;
	shf.l.wrap.b32 	%r166, %r164, %r163, 1;
	mov.b64 	%rd887, {%r166, %r165};
	xor.b64  	%rd888, %rd887, %rd872;
	mov.b64 	{%r167, %r168}, %rd864;
	shf.l.wrap.b32 	%r169, %r167, %r168, 1;
	shf.l.wrap.b32 	%r170, %r168, %r167, 1;
	mov.b64 	%rd889, {%r170, %r169};
	xor.b64  	%rd890, %rd876, %rd889;
	xor.b64  	%rd891, %rd882, %rd860;
	xor.b64  	%rd892, %rd884, %rd788;
	xor.b64  	%rd893, %rd886, %rd791;
	xor.b64  	%rd894, %rd888, %rd794;
	xor.b64  	%rd895, %rd890, %rd797;
	xor.b64  	%rd896, %rd882, %rd800;
	xor.b64  	%rd897, %rd884, %rd803;
	xor.b64  	%rd898, %rd886, %rd806;
	xor.b64  	%rd899, %rd888, %rd809;
	xor.b64  	%rd900, %rd812, %rd890;
	xor.b64  	%rd901, %rd882, %rd815;
	xor.b64  	%rd902, %rd884, %rd818;
	xor.b64  	%rd903, %rd886, %rd821;
	xor.b64  	%rd904, %rd888, %rd824;
	xor.b64  	%rd905, %rd827, %rd890;
	xor.b64  	%rd906, %rd882, %rd830;
	xor.b64  	%rd907, %rd884, %rd833;
	xor.b64  	%rd908, %rd886, %rd836;
	xor.b64  	%rd909, %rd888, %rd839;
	xor.b64  	%rd910, %rd842, %rd890;
	xor.b64  	%rd911, %rd882, %rd845;
	xor.b64  	%rd912, %rd884, %rd848;
	xor.b64  	%rd913, %rd886, %rd851;
	xor.b64  	%rd914, %rd888, %rd854;
	xor.b64  	%rd915, %rd857, %rd890;
	mov.b64 	{%r171, %r172}, %rd897;
	shf.l.wrap.b32 	%r173, %r172, %r171, 12;
	shf.l.wrap.b32 	%r174, %r171, %r172, 12;
	mov.b64 	%rd916, {%r174, %r173};
	mov.b64 	{%r175, %r176}, %rd903;
	shf.l.wrap.b32 	%r177, %r176, %r175, 11;
	shf.l.wrap.b32 	%r178, %r175, %r176, 11;
	mov.b64 	%rd917, {%r178, %r177};
	mov.b64 	{%r179, %r180}, %rd909;
	shf.l.wrap.b32 	%r181, %r179, %r180, 21;
	shf.l.wrap.b32 	%r182, %r180, %r179, 21;
	mov.b64 	%rd918, {%r182, %r181};
	mov.b64 	{%r183, %r184}, %rd915;
	shf.l.wrap.b32 	%r185, %r183, %r184, 14;
	shf.l.wrap.b32 	%r186, %r184, %r183, 14;
	mov.b64 	%rd919, {%r186, %r185};
	mov.b64 	{%r187, %r188}, %rd894;
	shf.l.wrap.b32 	%r189, %r187, %r188, 28;
	shf.l.wrap.b32 	%r190, %r188, %r187, 28;
	mov.b64 	%rd920, {%r190, %r189};
	mov.b64 	{%r191, %r192}, %rd900;
	shf.l.wrap.b32 	%r193, %r191, %r192, 20;
	shf.l.wrap.b32 	%r194, %r192, %r191, 20;
	mov.b64 	%rd921, {%r194, %r193};
	mov.b64 	{%r195, %r196}, %rd901;
	shf.l.wrap.b32 	%r197, %r195, %r196, 3;
	shf.l.wrap.b32 	%r198, %r196, %r195, 3;
	mov.b64 	%rd922, {%r198, %r197};
	mov.b64 	{%r199, %r200}, %rd907;
	shf.l.wrap.b32 	%r201, %r200, %r199, 13;
	shf.l.wrap.b32 	%r202, %r199, %r200, 13;
	mov.b64 	%rd923, {%r202, %r201};
	mov.b64 	{%r203, %r204}, %rd913;
	shf.l.wrap.b32 	%r205, %r204, %r203, 29;
	shf.l.wrap.b32 	%r206, %r203, %r204, 29;
	mov.b64 	%rd924, {%r206, %r205};
	mov.b64 	{%r207, %r208}, %rd892;
	shf.l.wrap.b32 	%r209, %r207, %r208, 1;
	shf.l.wrap.b32 	%r210, %r208, %r207, 1;
	mov.b64 	%rd925, {%r210, %r209};
	mov.b64 	{%r211, %r212}, %rd898;
	shf.l.wrap.b32 	%r213, %r211, %r212, 6;
	shf.l.wrap.b32 	%r214, %r212, %r211, 6;
	mov.b64 	%rd926, {%r214, %r213};
	mov.b64 	{%r215, %r216}, %rd904;
	shf.l.wrap.b32 	%r217, %r215, %r216, 25;
	shf.l.wrap.b32 	%r218, %r216, %r215, 25;
	mov.b64 	%rd927, {%r218, %r217};
	mov.b64 	{%r219, %r220}, %rd910;
	shf.l.wrap.b32 	%r221, %r219, %r220, 8;
	shf.l.wrap.b32 	%r222, %r220, %r219, 8;
	mov.b64 	%rd928, {%r222, %r221};
	mov.b64 	{%r223, %r224}, %rd911;
	shf.l.wrap.b32 	%r225, %r223, %r224, 18;
	shf.l.wrap.b32 	%r226, %r224, %r223, 18;
	mov.b64 	%rd929, {%r226, %r225};
	mov.b64 	{%r227, %r228}, %rd895;
	shf.l.wrap.b32 	%r229, %r227, %r228, 27;
	shf.l.wrap.b32 	%r230, %r228, %r227, 27;
	mov.b64 	%rd930, {%r230, %r229};
	mov.b64 	{%r231, %r232}, %rd896;
	shf.l.wrap.b32 	%r233, %r232, %r231, 4;
	shf.l.wrap.b32 	%r234, %r231, %r232, 4;
	mov.b64 	%rd931, {%r234, %r233};
	mov.b64 	{%r235, %r236}, %rd902;
	shf.l.wrap.b32 	%r237, %r235, %r236, 10;
	shf.l.wrap.b32 	%r238, %r236, %r235, 10;
	mov.b64 	%rd932, {%r238, %r237};
	mov.b64 	{%r239, %r240}, %rd908;
	shf.l.wrap.b32 	%r241, %r239, %r240, 15;
	shf.l.wrap.b32 	%r242, %r240, %r239, 15;
	mov.b64 	%rd933, {%r242, %r241};
	mov.b64 	{%r243, %r244}, %rd914;
	shf.l.wrap.b32 	%r245, %r244, %r243, 24;
	shf.l.wrap.b32 	%r246, %r243, %r244, 24;
	mov.b64 	%rd934, {%r246, %r245};
	mov.b64 	{%r247, %r248}, %rd893;
	shf.l.wrap.b32 	%r249, %r248, %r247, 30;
	shf.l.wrap.b32 	%r250, %r247, %r248, 30;
	mov.b64 	%rd935, {%r250, %r249};
	mov.b64 	{%r251, %r252}, %rd899;
	shf.l.wrap.b32 	%r253, %r252, %r251, 23;
	shf.l.wrap.b32 	%r254, %r251, %r252, 23;
	mov.b64 	%rd936, {%r254, %r253};
	mov.b64 	{%r255, %r256}, %rd905;
	shf.l.wrap.b32 	%r257, %r256, %r255, 7;
	shf.l.wrap.b32 	%r258, %r255, %r256, 7;
	mov.b64 	%rd937, {%r258, %r257};
	mov.b64 	{%r259, %r260}, %rd906;
	shf.l.wrap.b32 	%r261, %r260, %r259, 9;
	shf.l.wrap.b32 	%r262, %r259, %r260, 9;
	mov.b64 	%rd938, {%r262, %r261};
	mov.b64 	{%r263, %r264}, %rd912;
	shf.l.wrap.b32 	%r265, %r263, %r264, 2;
	shf.l.wrap.b32 	%r266, %r264, %r263, 2;
	mov.b64 	%rd939, {%r266, %r265};
	not.b64 	%rd940, %rd916;
	and.b64  	%rd941, %rd917, %rd940;
	not.b64 	%rd942, %rd917;
	and.b64  	%rd943, %rd918, %rd942;
	xor.b64  	%rd944, %rd943, %rd916;
	not.b64 	%rd945, %rd918;
	and.b64  	%rd946, %rd919, %rd945;
	xor.b64  	%rd947, %rd946, %rd917;
	not.b64 	%rd948, %rd919;
	and.b64  	%rd949, %rd891, %rd948;
	xor.b64  	%rd950, %rd918, %rd949;
	not.b64 	%rd951, %rd891;
	and.b64  	%rd952, %rd916, %rd951;
	xor.b64  	%rd953, %rd952, %rd919;
	not.b64 	%rd954, %rd921;
	and.b64  	%rd955, %rd922, %rd954;
	xor.b64  	%rd956, %rd920, %rd955;
	not.b64 	%rd957, %rd922;
	and.b64  	%rd958, %rd923, %rd957;
	xor.b64  	%rd959, %rd958, %rd921;
	not.b64 	%rd960, %rd923;
	and.b64  	%rd961, %rd924, %rd960;
	xor.b64  	%rd962, %rd922, %rd961;
	not.b64 	%rd963, %rd924;
	and.b64  	%rd964, %rd920, %rd963;
	xor.b64  	%rd965, %rd964, %rd923;
	not.b64 	%rd966, %rd920;
	and.b64  	%rd967, %rd921, %rd966;
	xor.b64  	%rd968, %rd967, %rd924;
	not.b64 	%rd969, %rd926;
	and.b64  	%rd970, %rd927, %rd969;
	xor.b64  	%rd971, %rd970, %rd925;
	not.b64 	%rd972, %rd927;
	and.b64  	%rd973, %rd928, %rd972;
	xor.b64  	%rd974, %rd973, %rd926;
	not.b64 	%rd975, %rd928;
	and.b64  	%rd976, %rd929, %rd975;
	xor.b64  	%rd977, %rd927, %rd976;
	not.b64 	%rd978, %rd929;
	and.b64  	%rd979, %rd925, %rd978;
	xor.b64  	%rd980, %rd979, %rd928;
	not.b64 	%rd981, %rd925;
	and.b64  	%rd982, %rd926, %rd981;
	xor.b64  	%rd983, %rd929, %rd982;
	not.b64 	%rd984, %rd931;
	and.b64  	%rd985, %rd932, %rd984;
	xor.b64  	%rd986, %rd985, %rd930;
	not.b64 	%rd987, %rd932;
	and.b64  	%rd988, %rd933, %rd987;
	xor.b64  	%rd989, %rd931, %rd988;
	not.b64 	%rd990, %rd933;
	and.b64  	%rd991, %rd934, %rd990;
	xor.b64  	%rd992, %rd991, %rd932;
	not.b64 	%rd993, %rd934;
	and.b64  	%rd994, %rd930, %rd993;
	xor.b64  	%rd995, %rd994, %rd933;
	not.b64 	%rd996, %rd930;
	and.b64  	%rd997, %rd931, %rd996;
	xor.b64  	%rd998, %rd934, %rd997;
	not.b64 	%rd999, %rd936;
	and.b64  	%rd1000, %rd937, %rd999;
	xor.b64  	%rd1001, %rd1000, %rd935;
	not.b64 	%rd1002, %rd937;
	and.b64  	%rd1003, %rd938, %rd1002;
	xor.b64  	%rd1004, %rd936, %rd1003;
	not.b64 	%rd1005, %rd938;
	and.b64  	%rd1006, %rd939, %rd1005;
	xor.b64  	%rd1007, %rd1006, %rd937;
	not.b64 	%rd1008, %rd939;
	and.b64  	%rd1009, %rd935, %rd1008;
	xor.b64  	%rd1010, %rd938, %rd1009;
	not.b64 	%rd1011, %rd935;
	and.b64  	%rd1012, %rd936, %rd1011;
	xor.b64  	%rd1013, %rd1012, %rd939;
	ld.const.u64 	%rd1014, [KECCAK_RC+8];
	xor.b64  	%rd1015, %rd941, %rd1014;
	xor.b64  	%rd1016, %rd1015, %rd891;
	xor.b64  	%rd1017, %rd956, %rd1016;
	xor.b64  	%rd1018, %rd1017, %rd971;
	xor.b64  	%rd1019, %rd1018, %rd986;
	xor.b64  	%rd1020, %rd1019, %rd1001;
	xor.b64  	%rd1021, %rd959, %rd944;
	xor.b64  	%rd1022, %rd1021, %rd974;
	xor.b64  	%rd1023, %rd1022, %rd989;
	xor.b64  	%rd1024, %rd1023, %rd1004;
	xor.b64  	%rd1025, %rd962, %rd947;
	xor.b64  	%rd1026, %rd1025, %rd977;
	xor.b64  	%rd1027, %rd1026, %rd992;
	xor.b64  	%rd1028, %rd1027, %rd1007;
	xor.b64  	%rd1029, %rd965, %rd950;
	xor.b64  	%rd1030, %rd1029, %rd980;
	xor.b64  	%rd1031, %rd1030, %rd995;
	xor.b64  	%rd1032, %rd1031, %rd1010;
	xor.b64  	%rd1033, %rd968, %rd953;
	xor.b64  	%rd1034, %rd1033, %rd983;
	xor.b64  	%rd1035, %rd1034, %rd998;
	xor.b64  	%rd1036, %rd1035, %rd1013;
	mov.b64 	{%r267, %r268}, %rd1024;
	shf.l.wrap.b32 	%r269, %r267, %r268, 1;
	shf.l.wrap.b32 	%r270, %r268, %r267, 1;
	mov.b64 	%rd1037, {%r270, %r269};
	xor.b64  	%rd1038, %rd1036, %rd1037;
	mov.b64 	{%r271, %r272}, %rd1028;
	shf.l.wrap.b32 	%r273, %r271, %r272, 1;
	shf.l.wrap.b32 	%r274, %r272, %r271, 1;
	mov.b64 	%rd1039, {%r274, %r273};
	xor.b64  	%rd1040, %rd1039, %rd1020;
	mov.b64 	{%r275, %r276}, %rd1032;
	shf.l.wrap.b32 	%r277, %r275, %r276, 1;
	shf.l.wrap.b32 	%r278, %r276, %r275, 1;
	mov.b64 	%rd1041, {%r278, %r277};
	xor.b64  	%rd1042, %rd1041, %rd1024;
	mov.b64 	{%r279, %r280}, %rd1036;
	shf.l.wrap.b32 	%r281, %r279, %r280, 1;
	shf.l.wrap.b32 	%r282, %r280, %r279, 1;
	mov.b64 	%rd1043, {%r282, %r281};
	xor.b64  	%rd1044, %rd1043, %rd1028;
	mov.b64 	{%r283, %r284}, %rd1020;
	shf.l.wrap.b32 	%r285, %r283, %r284, 1;
	shf.l.wrap.b32 	%r286, %r284, %r283, 1;
	mov.b64 	%rd1045, {%r286, %r285};
	xor.b64  	%rd1046, %rd1032, %rd1045;
	xor.b64  	%rd1047, %rd1038, %rd1016;
	xor.b64  	%rd1048, %rd1040, %rd944;
	xor.b64  	%rd1049, %rd1042, %rd947;
	xor.b64  	%rd1050, %rd1044, %rd950;
	xor.b64  	%rd1051, %rd1046, %rd953;
	xor.b64  	%rd1052, %rd1038, %rd956;
	xor.b64  	%rd1053, %rd1040, %rd959;
	xor.b64  	%rd1054, %rd1042, %rd962;
	xor.b64  	%rd1055, %rd1044, %rd965;
	xor.b64  	%rd1056, %rd968, %rd1046;
	xor.b64  	%rd1057, %rd1038, %rd971;
	xor.b64  	%rd1058, %rd1040, %rd974;
	xor.b64  	%rd1059, %rd1042, %rd977;
	xor.b64  	%rd1060, %rd1044, %rd980;
	xor.b64  	%rd1061, %rd983, %rd1046;
	xor.b64  	%rd1062, %rd1038, %rd986;
	xor.b64  	%rd1063, %rd1040, %rd989;
	xor.b64  	%rd1064, %rd1042, %rd992;
	xor.b64  	%rd1065, %rd1044, %rd995;
	xor.b64  	%rd1066, %rd998, %rd1046;
	xor.b64  	%rd1067, %rd1038, %rd1001;
	xor.b64  	%rd1068, %rd1040, %rd1004;
	xor.b64  	%rd1069, %rd1042, %rd1007;
	xor.b64  	%rd1070, %rd1044, %rd1010;
	xor.b64  	%rd1071, %rd1013, %rd1046;
	mov.b64 	{%r287, %r288}, %rd1053;
	shf.l.wrap.b32 	%r289, %r288, %r287, 12;
	shf.l.wrap.b32 	%r290, %r287, %r288, 12;
	mov.b64 	%rd1072, {%r290, %r289};
	mov.b64 	{%r291, %r292}, %rd1059;
	shf.l.wrap.b32 	%r293, %r292, %r291, 11;
	shf.l.wrap.b32 	%r294, %r291, %r292, 11;
	mov.b64 	%rd1073, {%r294, %r293};
	mov.b64 	{%r295, %r296}, %rd1065;
	shf.l.wrap.b32 	%r297, %r295, %r296, 21;
	shf.l.wrap.b32 	%r298, %r296, %r295, 21;
	mov.b64 	%rd1074, {%r298, %r297};
	mov.b64 	{%r299, %r300}, %rd1071;
	shf.l.wrap.b32 	%r301, %r299, %r300, 14;
	shf.l.wrap.b32 	%r302, %r300, %r299, 14;
	mov.b64 	%rd1075, {%r302, %r301};
	mov.b64 	{%r303, %r304}, %rd1050;
	shf.l.wrap.b32 	%r305, %r303, %r304, 28;
	shf.l.wrap.b32 	%r306, %r304, %r303, 28;
	mov.b64 	%rd1076, {%r306, %r305};
	mov.b64 	{%r307, %r308}, %rd1056;
	shf.l.wrap.b32 	%r309, %r307, %r308, 20;
	shf.l.wrap.b32 	%r310, %r308, %r307, 20;
	mov.b64 	%rd1077, {%r310, %r309};
	mov.b64 	{%r311, %r312}, %rd1057;
	shf.l.wrap.b32 	%r313, %r311, %r312, 3;
	shf.l.wrap.b32 	%r314, %r312, %r311, 3;
	mov.b64 	%rd1078, {%r314, %r313};
	mov.b64 	{%r315, %r316}, %rd1063;
	shf.l.wrap.b32 	%r317, %r316, %r315, 13;
	shf.l.wrap.b32 	%r318, %r315, %r316, 13;
	mov.b64 	%rd1079, {%r318, %r317};
	mov.b64 	{%r319, %r320}, %rd1069;
	shf.l.wrap.b32 	%r321, %r320, %r319, 29;
	shf.l.wrap.b32 	%r322, %r319, %r320, 29;
	mov.b64 	%rd1080, {%r322, %r321};
	mov.b64 	{%r323, %r324}, %rd1048;
	shf.l.wrap.b32 	%r325, %r323, %r324, 1;
	shf.l.wrap.b32 	%r326, %r324, %r323, 1;
	mov.b64 	%rd1081, {%r326, %r325};
	mov.b64 	{%r327, %r328}, %rd1054;
	shf.l.wrap.b32 	%r329, %r327, %r328, 6;
	shf.l.wrap.b32 	%r330, %r328, %r327, 6;
	mov.b64 	%rd1082, {%r330, %r329};
	mov.b64 	{%r331, %r332}, %rd1060;
	shf.l.wrap.b32 	%r333, %r331, %r332, 25;
	shf.l.wrap.b32 	%r334, %r332, %r331, 25;
	mov.b64 	%rd1083, {%r334, %r333};
	mov.b64 	{%r335, %r336}, %rd1066;
	shf.l.wrap.b32 	%r337, %r335, %r336, 8;
	shf.l.wrap.b32 	%r338, %r336, %r335, 8;
	mov.b64 	%rd1084, {%r338, %r337};
	mov.b64 	{%r339, %r340}, %rd1067;
	shf.l.wrap.b32 	%r341, %r339, %r340, 18;
	shf.l.wrap.b32 	%r342, %r340, %r339, 18;
	mov.b64 	%rd1085, {%r342, %r341};
	mov.b64 	{%r343, %r344}, %rd1051;
	shf.l.wrap.b32 	%r345, %r343, %r344, 27;
	shf.l.wrap.b32 	%r346, %r344, %r343, 27;
	mov.b64 	%rd1086, {%r346, %r345};
	mov.b64 	{%r347, %r348}, %rd1052;
	shf.l.wrap.b32 	%r349, %r348, %r347, 4;
	shf.l.wrap.b32 	%r350, %r347, %r348, 4;
	mov.b64 	%rd1087, {%r350, %r349};
	mov.b64 	{%r351, %r352}, %rd1058;
	shf.l.wrap.b32 	%r353, %r351, %r352, 10;
	shf.l.wrap.b32 	%r354, %r352, %r351, 10;
	mov.b64 	%rd1088, {%r354, %r353};
	mov.b64 	{%r355, %r356}, %rd1064;
	shf.l.wrap.b32 	%r357, %r355, %r356, 15;
	shf.l.wrap.b32 	%r358, %r356, %r355, 15;
	mov.b64 	%rd1089, {%r358, %r357};
	mov.b64 	{%r359, %r360}, %rd1070;
	shf.l.wrap.b32 	%r361, %r360, %r359, 24;
	shf.l.wrap.b32 	%r362, %r359, %r360, 24;
	mov.b64 	%rd1090, {%r362, %r361};
	mov.b64 	{%r363, %r364}, %rd1049;
	shf.l.wrap.b32 	%r365, %r364, %r363, 30;
	shf.l.wrap.b32 	%r366, %r363, %r364, 30;
	mov.b64 	%rd1091, {%r366, %r365};
	mov.b64 	{%r367, %r368}, %rd1055;
	shf.l.wrap.b32 	%r369, %r368, %r367, 23;
	shf.l.wrap.b32 	%r370, %r367, %r368, 23;
	mov.b64 	%rd1092, {%r370, %r369};
	mov.b64 	{%r371, %r372}, %rd1061;
	shf.l.wrap.b32 	%r373, %r372, %r371, 7;
	shf.l.wrap.b32 	%r374, %r371, %r372, 7;
	mov.b64 	%rd1093, {%r374, %r373};
	mov.b64 	{%r375, %r376}, %rd1062;
	shf.l.wrap.b32 	%r377, %r376, %r375, 9;
	shf.l.wrap.b32 	%r378, %r375, %r376, 9;
	mov.b64 	%rd1094, {%r378, %r377};
	mov.b64 	{%r379, %r380}, %rd1068;
	shf.l.wrap.b32 	%r381, %r379, %r380, 2;
	shf.l.wrap.b32 	%r382, %r380, %r379, 2;
	mov.b64 	%rd1095, {%r382, %r381};
	not.b64 	%rd1096, %rd1072;
	and.b64  	%rd1097, %rd1073, %rd1096;
	not.b64 	%rd1098, %rd1073;
	and.b64  	%rd1099, %rd1074, %rd1098;
	xor.b64  	%rd1100, %rd1099, %rd1072;
	not.b64 	%rd1101, %rd1074;
	and.b64  	%rd1102, %rd1075, %rd1101;
	xor.b64  	%rd1103, %rd1102, %rd1073;
	not.b64 	%rd1104, %rd1075;
	and.b64  	%rd1105, %rd1047, %rd1104;
	xor.b64  	%rd1106, %rd1074, %rd1105;
	not.b64 	%rd1107, %rd1047;
	and.b64  	%rd1108, %rd1072, %rd1107;
	xor.b64  	%rd1109, %rd1108, %rd1075;
	not.b64 	%rd1110, %rd1077;
	and.b64  	%rd1111, %rd1078, %rd1110;
	xor.b64  	%rd1112, %rd1076, %rd1111;
	not.b64 	%rd1113, %rd1078;
	and.b64  	%rd1114, %rd1079, %rd1113;
	xor.b64  	%rd1115, %rd1114, %rd1077;
	not.b64 	%rd1116, %rd1079;
	and.b64  	%rd1117, %rd1080, %rd1116;
	xor.b64  	%rd1118, %rd1078, %rd1117;
	not.b64 	%rd1119, %rd1080;
	and.b64  	%rd1120, %rd1076, %rd1119;
	xor.b64  	%rd1121, %rd1120, %rd1079;
	not.b64 	%rd1122, %rd1076;
	and.b64  	%rd1123, %rd1077, %rd1122;
	xor.b64  	%rd1124, %rd1123, %rd1080;
	not.b64 	%rd1125, %rd1082;
	and.b64  	%rd1126, %rd1083, %rd1125;
	xor.b64  	%rd1127, %rd1126, %rd1081;
	not.b64 	%rd1128, %rd1083;
	and.b64  	%rd1129, %rd1084, %rd1128;
	xor.b64  	%rd1130, %rd1129, %rd1082;
	not.b64 	%rd1131, %rd1084;
	and.b64  	%rd1132, %rd1085, %rd1131;
	xor.b64  	%rd1133, %rd1083, %rd1132;
	not.b64 	%rd1134, %rd1085;
	and.b64  	%rd1135, %rd1081, %rd1134;
	xor.b64  	%rd1136, %rd1135, %rd1084;
	not.b64 	%rd1137, %rd1081;
	and.b64  	%rd1138, %rd1082, %rd1137;
	xor.b64  	%rd1139, %rd1085, %rd1138;
	not.b64 	%rd1140, %rd1087;
	and.b64  	%rd1141, %rd1088, %rd1140;
	xor.b64  	%rd1142, %rd1141, %rd1086;
	not.b64 	%rd1143, %rd1088;
	and.b64  	%rd1144, %rd1089, %rd1143;
	xor.b64  	%rd1145, %rd1087, %rd1144;
	not.b64 	%rd1146, %rd1089;
	and.b64  	%rd1147, %rd1090, %rd1146;
	xor.b64  	%rd1148, %rd1147, %rd1088;
	not.b64 	%rd1149, %rd1090;
	and.b64  	%rd1150, %rd1086, %rd1149;
	xor.b64  	%rd1151, %rd1150, %rd1089;
	not.b64 	%rd1152, %rd1086;
	and.b64  	%rd1153, %rd1087, %rd1152;
	xor.b64  	%rd1154, %rd1090, %rd1153;
	not.b64 	%rd1155, %rd1092;
	and.b64  	%rd1156, %rd1093, %rd1155;
	xor.b64  	%rd1157, %rd1156, %rd1091;
	not.b64 	%rd1158, %rd1093;
	and.b64  	%rd1159, %rd1094, %rd1158;
	xor.b64  	%rd1160, %rd1092, %rd1159;
	not.b64 	%rd1161, %rd1094;
	and.b64  	%rd1162, %rd1095, %rd1161;
	xor.b64  	%rd1163, %rd1162, %rd1093;
	not.b64 	%rd1164, %rd1095;
	and.b64  	%rd1165, %rd1091, %rd1164;
	xor.b64  	%rd1166, %rd1094, %rd1165;
	not.b64 	%rd1167, %rd1091;
	and.b64  	%rd1168, %rd1092, %rd1167;
	xor.b64  	%rd1169, %rd1168, %rd1095;
	ld.const.u64 	%rd1170, [KECCAK_RC+16];
	xor.b64  	%rd1171, %rd1097, %rd1170;
	xor.b64  	%rd1172, %rd1171, %rd1047;
	xor.b64  	%rd1173, %rd1112, %rd1172;
	xor.b64  	%rd1174, %rd1173, %rd1127;
	xor.b64  	%rd1175, %rd1174, %rd1142;
	xor.b64  	%rd1176, %rd1175, %rd1157;
	xor.b64  	%rd1177, %rd1115, %rd1100;
	xor.b64  	%rd1178, %rd1177, %rd1130;
	xor.b64  	%rd1179, %rd1178, %rd1145;
	xor.b64  	%rd1180, %rd1179, %rd1160;
	xor.b64  	%rd1181, %rd1118, %rd1103;
	xor.b64  	%rd1182, %rd1181, %rd1133;
	xor.b64  	%rd1183, %rd1182, %rd1148;
	xor.b64  	%rd1184, %rd1183, %rd1163;
	xor.b64  	%rd1185, %rd1121, %rd1106;
	xor.b64  	%rd1186, %rd1185, %rd1136;
	xor.b64  	%rd1187, %rd1186, %rd1151;
	xor.b64  	%rd1188, %rd1187, %rd1166;
	xor.b64  	%rd1189, %rd1124, %rd1109;
	xor.b64  	%rd1190, %rd1189, %rd1139;
	xor.b64  	%rd1191, %rd1190, %rd1154;
	xor.b64  	%rd1192, %rd1191, %rd1169;
	mov.b64 	{%r383, %r384}, %rd1180;
	shf.l.wrap.b32 	%r385, %r383, %r384, 1;
	shf.l.wrap.b32 	%r386, %r384, %r383, 1;
	mov.b64 	%rd1193, {%r386, %r385};
	xor.b64  	%rd1194, %rd1192, %rd1193;
	mov.b64 	{%r387, %r388}, %rd1184;
	shf.l.wrap.b32 	%r389, %r387, %r388, 1;
	shf.l.wrap.b32 	%r390, %r388, %r387, 1;
	mov.b64 	%rd1195, {%r390, %r389};
	xor.b64  	%rd1196, %rd1195, %rd1176;
	mov.b64 	{%r391, %r392}, %rd1188;
	shf.l.wrap.b32 	%r393, %r391, %r392, 1;
	shf.l.wrap.b32 	%r394, %r392, %r391, 1;
	mov.b64 	%rd1197, {%r394, %r393};
	xor.b64  	%rd1198, %rd1197, %rd1180;
	mov.b64 	{%r395, %r396}, %rd1192;
	shf.l.wrap.b32 	%r397, %r395, %r396, 1;
	shf.l.wrap.b32 	%r398, %r396, %r395, 1;
	mov.b64 	%rd1199, {%r398, %r397};
	xor.b64  	%rd1200, %rd1199, %rd1184;
	mov.b64 	{%r399, %r400}, %rd1176;
	shf.l.wrap.b32 	%r401, %r399, %r400, 1;
	shf.l.wrap.b32 	%r402, %r400, %r399, 1;
	mov.b64 	%rd1201, {%r402, %r401};
	xor.b64  	%rd1202, %rd1188, %rd1201;
	xor.b64  	%rd1203, %rd1194, %rd1172;
	xor.b64  	%rd1204, %rd1196, %rd1100;
	xor.b64  	%rd1205, %rd1198, %rd1103;
	xor.b64  	%rd1206, %rd1200, %rd1106;
	xor.b64  	%rd1207, %rd1202, %rd1109;
	xor.b64  	%rd1208, %rd1194, %rd1112;
	xor.b64  	%rd1209, %rd1196, %rd1115;
	xor.b64  	%rd1210, %rd1198, %rd1118;
	xor.b64  	%rd1211, %rd1200, %rd1121;
	xor.b64  	%rd1212, %rd1124, %rd1202;
	xor.b64  	%rd1213, %rd1194, %rd1127;
	xor.b64  	%rd1214, %rd1196, %rd1130;
	xor.b64  	%rd1215, %rd1198, %rd1133;
	xor.b64  	%rd1216, %rd1200, %rd1136;
	xor.b64  	%rd1217, %rd1139, %rd1202;
	xor.b64  	%rd1218, %rd1194, %rd1142;
	xor.b64  	%rd1219, %rd1196, %rd1145;
	xor.b64  	%rd1220, %rd1198, %rd1148;
	xor.b64  	%rd1221, %rd1200, %rd1151;
	xor.b64  	%rd1222, %rd1154, %rd1202;
	xor.b64  	%rd1223, %rd1194, %rd1157;
	xor.b64  	%rd1224, %rd1196, %rd1160;
	xor.b64  	%rd1225, %rd1198, %rd1163;
	xor.b64  	%rd1226, %rd1200, %rd1166;
	xor.b64  	%rd1227, %rd1169, %rd1202;
	mov.b64 	{%r403, %r404}, %rd1209;
	shf.l.wrap.b32 	%r405, %r404, %r403, 12;
	shf.l.wrap.b32 	%r406, %r403, %r404, 12;
	mov.b64 	%rd1228, {%r406, %r405};
	mov.b64 	{%r407, %r408}, %rd1215;
	shf.l.wrap.b32 	%r409, %r408, %r407, 11;
	shf.l.wrap.b32 	%r410, %r407, %r408, 11;
	mov.b64 	%rd1229, {%r410, %r409};
	mov.b64 	{%r411, %r412}, %rd1221;
	shf.l.wrap.b32 	%r413, %r411, %r412, 21;
	shf.l.wrap.b32 	%r414, %r412, %r411, 21;
	mov.b64 	%rd1230, {%r414, %r413};
	mov.b64 	{%r415, %r416}, %rd1227;
	shf.l.wrap.b32 	%r417, %r415, %r416, 14;
	shf.l.wrap.b32 	%r418, %r416, %r415, 14;
	mov.b64 	%rd1231, {%r418, %r417};
	mov.b64 	{%r419, %r420}, %rd1206;
	shf.l.wrap.b32 	%r421, %r419, %r420, 28;
	shf.l.wrap.b32 	%r422, %r420, %r419, 28;
	mov.b64 	%rd1232, {%r422, %r421};
	mov.b64 	{%r423, %r424}, %rd1212;
	shf.l.wrap.b32 	%r425, %r423, %r424, 20;
	shf.l.wrap.b32 	%r426, %r424, %r423, 20;
	mov.b64 	%rd1233, {%r426, %r425};
	mov.b64 	{%r427, %r428}, %rd1213;
	shf.l.wrap.b32 	%r429, %r427, %r428, 3;
	shf.l.wrap.b32 	%r430, %r428, %r427, 3;
	mov.b64 	%rd1234, {%r430, %r429};
	mov.b64 	{%r431, %r432}, %rd1219;
	shf.l.wrap.b32 	%r433, %r432, %r431, 13;
	shf.l.wrap.b32 	%r434, %r431, %r432, 13;
	mov.b64 	%rd1235, {%r434, %r433};
	mov.b64 	{%r435, %r436}, %rd1225;
	shf.l.wrap.b32 	%r437, %r436, %r435, 29;
	shf.l.wrap.b32 	%r438, %r435, %r436, 29;
	mov.b64 	%rd1236, {%r438, %r437};
	mov.b64 	{%r439, %r440}, %rd1204;
	shf.l.wrap.b32 	%r441, %r439, %r440, 1;
	shf.l.wrap.b32 	%r442, %r440, %r439, 1;
	mov.b64 	%rd1237, {%r442, %r441};
	mov.b64 	{%r443, %r444}, %rd1210;
	shf.l.wrap.b32 	%r445, %r443, %r444, 6;
	shf.l.wrap.b32 	%r446, %r444, %r443, 6;
	mov.b64 	%rd1238, {%r446, %r445};
	mov.b64 	{%r447, %r448}, %rd1216;
	shf.l.wrap.b32 	%r449, %r447, %r448, 25;
	shf.l.wrap.b32 	%r450, %r448, %r447, 25;
	mov.b64 	%rd1239, {%r450, %r449};
	mov.b64 	{%r451, %r452}, %rd1222;
	shf.l.wrap.b32 	%r453, %r451, %r452, 8;
	shf.l.wrap.b32 	%r454, %r452, %r451, 8;
	mov.b64 	%rd1240, {%r454, %r453};
	mov.b64 	{%r455, %r456}, %rd1223;
	shf.l.wrap.b32 	%r457, %r455, %r456, 18;
	shf.l.wrap.b32 	%r458, %r456, %r455, 18;
	mov.b64 	%rd1241, {%r458, %r457};
	mov.b64 	{%r459, %r460}, %rd1207;
	shf.l.wrap.b32 	%r461, %r459, %r460, 27;
	shf.l.wrap.b32 	%r462, %r460, %r459, 27;
	mov.b64 	%rd1242, {%r462, %r461};
	mov.b64 	{%r463, %r464}, %rd1208;
	shf.l.wrap.b32 	%r465, %r464, %r463, 4;
	shf.l.wrap.b32 	%r466, %r463, %r464, 4;
	mov.b64 	%rd1243, {%r466, %r465};
	mov.b64 	{%r467, %r468}, %rd1214;
	shf.l.wrap.b32 	%r469, %r467, %r468, 10;
	shf.l.wrap.b32 	%r470, %r468, %r467, 10;
	mov.b64 	%rd1244, {%r470, %r469};
	mov.b64 	{%r471, %r472}, %rd1220;
	shf.l.wrap.b32 	%r473, %r471, %r472, 15;
	shf.l.wrap.b32 	%r474, %r472, %r471, 15;
	mov.b64 	%rd1245, {%r474, %r473};
	mov.b64 	{%r475, %r476}, %rd1226;
	shf.l.wrap.b32 	%r477, %r476, %r475, 24;
	shf.l.wrap.b32 	%r478, %r475, %r476, 24;
	mov.b64 	%rd1246, {%r478, %r477};
	mov.b64 	{%r479, %r480}, %rd1205;
	shf.l.wrap.b32 	%r481, %r480, %r479, 30;
	shf.l.wrap.b32 	%r482, %r479, %r480, 30;
	mov.b64 	%rd1247, {%r482, %r481};
	mov.b64 	{%r483, %r484}, %rd1211;
	shf.l.wrap.b32 	%r485, %r484, %r483, 23;
	shf.l.wrap.b32 	%r486, %r483, %r484, 23;
	mov.b64 	%rd1248, {%r486, %r485};
	mov.b64 	{%r487, %r488}, %rd1217;
	shf.l.wrap.b32 	%r489, %r488, %r487, 7;
	shf.l.wrap.b32 	%r490, %r487, %r488, 7;
	mov.b64 	%rd1249, {%r490, %r489};
	mov.b64 	{%r491, %r492}, %rd1218;
	shf.l.wrap.b32 	%r493, %r492, %r491, 9;
	shf.l.wrap.b32 	%r494, %r491, %r492, 9;
	mov.b64 	%rd1250, {%r494, %r493};
	mov.b64 	{%r495, %r496}, %rd1224;
	shf.l.wrap.b32 	%r497, %r495, %r496, 2;
	shf.l.wrap.b32 	%r498, %r496, %r495, 2;
	mov.b64 	%rd1251, {%r498, %r497};
	not.b64 	%rd1252, %rd1228;
	and.b64  	%rd1253, %rd1229, %rd1252;
	not.b64 	%rd1254, %rd1229;
	and.b64  	%rd1255, %rd1230, %rd1254;
	xor.b64  	%rd1256, %rd1255, %rd1228;
	not.b64 	%rd1257, %rd1230;
	and.b64  	%rd1258, %rd1231, %rd1257;
	xor.b64  	%rd1259, %rd1258, %rd1229;
	not.b64 	%rd1260, %rd1231;
	and.b64  	%rd1261, %rd1203, %rd1260;
	xor.b64  	%rd1262, %rd1230, %rd1261;
	not.b64 	%rd1263, %rd1203;
	and.b64  	%rd1264, %rd1228, %rd1263;
	xor.b64  	%rd1265, %rd1264, %rd1231;
	not.b64 	%rd1266, %rd1233;
	and.b64  	%rd1267, %rd1234, %rd1266;
	xor.b64  	%rd1268, %rd1232, %rd1267;
	not.b64 	%rd1269, %rd1234;
	and.b64  	%rd1270, %rd1235, %rd1269;
	xor.b64  	%rd1271, %rd1270, %rd1233;
	not.b64 	%rd1272, %rd1235;
	and.b64  	%rd1273, %rd1236, %rd1272;
	xor.b64  	%rd1274, %rd1234, %rd1273;
	not.b64 	%rd1275, %rd1236;
	and.b64  	%rd1276, %rd1232, %rd1275;
	xor.b64  	%rd1277, %rd1276, %rd1235;
	not.b64 	%rd1278, %rd1232;
	and.b64  	%rd1279, %rd1233, %rd1278;
	xor.b64  	%rd1280, %rd1279, %rd1236;
	not.b64 	%rd1281, %rd1238;
	and.b64  	%rd1282, %rd1239, %rd1281;
	xor.b64  	%rd1283, %rd1282, %rd1237;
	not.b64 	%rd1284, %rd1239;
	and.b64  	%rd1285, %rd1240, %rd1284;
	xor.b64  	%rd1286, %rd1285, %rd1238;
	not.b64 	%rd1287, %rd1240;
	and.b64  	%rd1288, %rd1241, %rd1287;
	xor.b64  	%rd1289, %rd1239, %rd1288;
	not.b64 	%rd1290, %rd1241;
	and.b64  	%rd1291, %rd1237, %rd1290;
	xor.b64  	%rd1292, %rd1291, %rd1240;
	not.b64 	%rd1293, %rd1237;
	and.b64  	%rd1294, %rd1238, %rd1293;
	xor.b64  	%rd1295, %rd1241, %rd1294;
	not.b64 	%rd1296, %rd1243;
	and.b64  	%rd1297, %rd1244, %rd1296;
	xor.b64  	%rd1298, %rd1297, %rd1242;
	not.b64 	%rd1299, %rd1244;
	and.b64  	%rd1300, %rd1245, %rd1299;
	xor.b64  	%rd1301, %rd1243, %rd1300;
	not.b64 	%rd1302, %rd1245;
	and.b64  	%rd1303, %rd1246, %rd1302;
	xor.b64  	%rd1304, %rd1303, %rd1244;
	not.b64 	%rd1305, %rd1246;
	and.b64  	%rd1306, %rd1242, %rd1305;
	xor.b64  	%rd1307, %rd1306, %rd1245;
	not.b64 	%rd1308, %rd1242;
	and.b64  	%rd1309, %rd1243, %rd1308;
	xor.b64  	%rd1310, %rd1246, %rd1309;
	not.b64 	%rd1311, %rd1248;
	and.b64  	%rd1312, %rd1249, %rd1311;
	xor.b64  	%rd1313, %rd1312, %rd1247;
	not.b64 	%rd1314, %rd1249;
	and.b64  	%rd1315, %rd1250, %rd1314;
	xor.b64  	%rd1316, %rd1248, %rd1315;
	not.b64 	%rd1317, %rd1250;
	and.b64  	%rd1318, %rd1251, %rd1317;
	xor.b64  	%rd1319, %rd1318, %rd1249;
	not.b64 	%rd1320, %rd1251;
	and.b64  	%rd1321, %rd1247, %rd1320;
	xor.b64  	%rd1322, %rd1250, %rd1321;
	not.b64 	%rd1323, %rd1247;
	and.b64  	%rd1324, %rd1248, %rd1323;
	xor.b64  	%rd1325, %rd1324, %rd1251;
	ld.const.u64 	%rd1326, [KECCAK_RC+24];
	xor.b64  	%rd1327, %rd1253, %rd1326;
	xor.b64  	%rd1328, %rd1327, %rd1203;
	xor.b64  	%rd1329, %rd1268, %rd1328;
	xor.b64  	%rd1330, %rd1329, %rd1283;
	xor.b64  	%rd1331, %rd1330, %rd1298;
	xor.b64  	%rd1332, %rd1331, %rd1313;
	xor.b64  	%rd1333, %rd1271, %rd1256;
	xor.b64  	%rd1334, %rd1333, %rd1286;
	xor.b64  	%rd1335, %rd1334, %rd1301;
	xor.b64  	%rd1336, %rd1335, %rd1316;
	xor.b64  	%rd1337, %rd1274, %rd1259;
	xor.b64  	%rd1338, %rd1337, %rd1289;
	xor.b64  	%rd1339, %rd1338, %rd1304;
	xor.b64  	%rd1340, %rd1339, %rd1319;
	xor.b64  	%rd1341, %rd1277, %rd1262;
	xor.b64  	%rd1342, %rd1341, %rd1292;
	xor.b64  	%rd1343, %rd1342, %rd1307;
	xor.b64  	%rd1344, %rd1343, %rd1322;
	xor.b64  	%rd1345, %rd1280, %rd1265;
	xor.b64  	%rd1346, %rd1345, %rd1295;
	xor.b64  	%rd1347, %rd1346, %rd1310;
	xor.b64  	%rd1348, %rd1347, %rd1325;
	mov.b64 	{%r499, %r500}, %rd1336;
	shf.l.wrap.b32 	%r501, %r499, %r500, 1;
	shf.l.wrap.b32 	%r502, %r500, %r499, 1;
	mov.b64 	%rd1349, {%r502, %r501};
	xor.b64  	%rd1350, %rd1348, %rd1349;
	mov.b64 	{%r503, %r504}, %rd1340;
	shf.l.wrap.b32 	%r505, %r503, %r504, 1;
	shf.l.wrap.b32 	%r506, %r504, %r503, 1;
	mov.b64 	%rd1351, {%r506, %r505};
	xor.b64  	%rd1352, %rd1351, %rd1332;
	mov.b64 	{%r507, %r508}, %rd1344;
	shf.l.wrap.b32 	%r509, %r507, %r508, 1;
	shf.l.wrap.b32 	%r510, %r508, %r507, 1;
	mov.b64 	%rd1353, {%r510, %r509};
	xor.b64  	%rd1354, %rd1353, %rd1336;
	mov.b64 	{%r511, %r512}, %rd1348;
	shf.l.wrap.b32 	%r513, %r511, %r512, 1;
	shf.l.wrap.b32 	%r514, %r512, %r511, 1;
	mov.b64 	%rd1355, {%r514, %r513};
	xor.b64  	%rd1356, %rd1355, %rd1340;
	mov.b64 	{%r515, %r516}, %rd1332;
	shf.l.wrap.b32 	%r517, %r515, %r516, 1;
	shf.l.wrap.b32 	%r518, %r516, %r515, 1;
	mov.b64 	%rd1357, {%r518, %r517};
	xor.b64  	%rd1358, %rd1344, %rd1357;
	xor.b64  	%rd1359, %rd1350, %rd1328;
	xor.b64  	%rd1360, %rd1352, %rd1256;
	xor.b64  	%rd1361, %rd1354, %rd1259;
	xor.b64  	%rd1362, %rd1356, %rd1262;
	xor.b64  	%rd1363, %rd1358, %rd1265;
	xor.b64  	%rd1364, %rd1350, %rd1268;
	xor.b64  	%rd1365, %rd1352, %rd1271;
	xor.b64  	%rd1366, %rd1354, %rd1274;
	xor.b64  	%rd1367, %rd1356, %rd1277;
	xor.b64  	%rd1368, %rd1280, %rd1358;
	xor.b64  	%rd1369, %rd1350, %rd1283;
	xor.b64  	%rd1370, %rd1352, %rd1286;
	xor.b64  	%rd1371, %rd1354, %rd1289;
	xor.b64  	%rd1372, %rd1356, %rd1292;
	xor.b64  	%rd1373, %rd1295, %rd1358;
	xor.b64  	%rd1374, %rd1350, %rd1298;
	xor.b64  	%rd1375, %rd1352, %rd1301;
	xor.b64  	%rd1376, %rd1354, %rd1304;
	xor.b64  	%rd1377, %rd1356, %rd1307;
	xor.b64  	%rd1378, %rd1310, %rd1358;
	xor.b64  	%rd1379, %rd1350, %rd1313;
	xor.b64  	%rd1380, %rd1352, %rd1316;
	xor.b64  	%rd1381, %rd1354, %rd1319;
	xor.b64  	%rd1382, %rd1356, %rd1322;
	xor.b64  	%rd1383, %rd1325, %rd1358;
	mov.b64 	{%r519, %r520}, %rd1365;
	shf.l.wrap.b32 	%r521, %r520, %r519, 12;
	shf.l.wrap.b32 	%r522, %r519, %r520, 12;
	mov.b64 	%rd1384, {%r522, %r521};
	mov.b64 	{%r523, %r524}, %rd1371;
	shf.l.wrap.b32 	%r525, %r524, %r523, 11;
	shf.l.wrap.b32 	%r526, %r523, %r524, 11;
	mov.b64 	%rd1385, {%r526, %r525};
	mov.b64 	{%r527, %r528}, %rd1377;
	shf.l.wrap.b32 	%r529, %r527, %r528, 21;
	shf.l.wrap.b32 	%r530, %r528, %r527, 21;
	mov.b64 	%rd1386, {%r530, %r529};
	mov.b64 	{%r531, %r532}, %rd1383;
	shf.l.wrap.b32 	%r533, %r531, %r532, 14;
	shf.l.wrap.b32 	%r534, %r532, %r531, 14;
	mov.b64 	%rd1387, {%r534, %r533};
	mov.b64 	{%r535, %r536}, %rd1362;
	shf.l.wrap.b32 	%r537, %r535, %r536, 28;
	shf.l.wrap.b32 	%r538, %r536, %r535, 28;
	mov.b64 	%rd1388, {%r538, %r537};
	mov.b64 	{%r539, %r540}, %rd1368;
	shf.l.wrap.b32 	%r541, %r539, %r540, 20;
	shf.l.wrap.b32 	%r542, %r540, %r539, 20;
	mov.b64 	%rd1389, {%r542, %r541};
	mov.b64 	{%r543, %r544}, %rd1369;
	shf.l.wrap.b32 	%r545, %r543, %r544, 3;
	shf.l.wrap.b32 	%r546, %r544, %r543, 3;
	mov.b64 	%rd1390, {%r546, %r545};
	mov.b64 	{%r547, %r548}, %rd1375;
	shf.l.wrap.b32 	%r549, %r548, %r547, 13;
	shf.l.wrap.b32 	%r550, %r547, %r548, 13;
	mov.b64 	%rd1391, {%r550, %r549};
	mov.b64 	{%r551, %r552}, %rd1381;
	shf.l.wrap.b32 	%r553, %r552, %r551, 29;
	shf.l.wrap.b32 	%r554, %r551, %r552, 29;
	mov.b64 	%rd1392, {%r554, %r553};
	mov.b64 	{%r555, %r556}, %rd1360;
	shf.l.wrap.b32 	%r557, %r555, %r556, 1;
	shf.l.wrap.b32 	%r558, %r556, %r555, 1;
	mov.b64 	%rd1393, {%r558, %r557};
	mov.b64 	{%r559, %r560}, %rd1366;
	shf.l.wrap.b32 	%r561, %r559, %r560, 6;
	shf.l.wrap.b32 	%r562, %r560, %r559, 6;
	mov.b64 	%rd1394, {%r562, %r561};
	mov.b64 	{%r563, %r564}, %rd1372;
	shf.l.wrap.b32 	%r565, %r563, %r564, 25;
	shf.l.wrap.b32 	%r566, %r564, %r563, 25;
	mov.b64 	%rd1395, {%r566, %r565};
	mov.b64 	{%r567, %r568}, %rd1378;
	shf.l.wrap.b32 	%r569, %r567, %r568, 8;
	shf.l.wrap.b32 	%r570, %r568, %r567, 8;
	mov.b64 	%rd1396, {%r570, %r569};
	mov.b64 	{%r571, %r572}, %rd1379;
	shf.l.wrap.b32 	%r573, %r571, %r572, 18;
	shf.l.wrap.b32 	%r574, %r572, %r571, 18;
	mov.b64 	%rd1397, {%r574, %r573};
	mov.b64 	{%r575, %r576}, %rd1363;
	shf.l.wrap.b32 	%r577, %r575, %r576, 27;
	shf.l.wrap.b32 	%r578, %r576, %r575, 27;
	mov.b64 	%rd1398, {%r578, %r577};
	mov.b64 	{%r579, %r580}, %rd1364;
	shf.l.wrap.b32 	%r581, %r580, %r579, 4;
	shf.l.wrap.b32 	%r582, %r579, %r580, 4;
	mov.b64 	%rd1399, {%r582, %r581};
	mov.b64 	{%r583, %r584}, %rd1370;
	shf.l.wrap.b32 	%r585, %r583, %r584, 10;
	shf.l.wrap.b32 	%r586, %r584, %r583, 10;
	mov.b64 	%rd1400, {%r586, %r585};
	mov.b64 	{%r587, %r588}, %rd1376;
	shf.l.wrap.b32 	%r589, %r587, %r588, 15;
	shf.l.wrap.b32 	%r590, %r588, %r587, 15;
	mov.b64 	%rd1401, {%r590, %r589};
	mov.b64 	{%r591, %r592}, %rd1382;
	shf.l.wrap.b32 	%r593, %r592, %r591, 24;
	shf.l.wrap.b32 	%r594, %r591, %r592, 24;
	mov.b64 	%rd1402, {%r594, %r593};
	mov.b64 	{%r595, %r596}, %rd1361;
	shf.l.wrap.b32 	%r597, %r596, %r595, 30;
	shf.l.wrap.b32 	%r598, %r595, %r596, 30;
	mov.b64 	%rd1403, {%r598, %r597};
	mov.b64 	{%r599, %r600}, %rd1367;
	shf.l.wrap.b32 	%r601, %r600, %r599, 23;
	shf.l.wrap.b32 	%r602, %r599, %r600, 23;
	mov.b64 	%rd1404, {%r602, %r601};
	mov.b64 	{%r603, %r604}, %rd1373;
	shf.l.wrap.b32 	%r605, %r604, %r603, 7;
	shf.l.wrap.b32 	%r606, %r603, %r604, 7;
	mov.b64 	%rd1405, {%r606, %r605};
	mov.b64 	{%r607, %r608}, %rd1374;
	shf.l.wrap.b32 	%r609, %r608, %r607, 9;
	shf.l.wrap.b32 	%r610, %r607, %r608, 9;
	mov.b64 	%rd1406, {%r610, %r609};
	mov.b64 	{%r611, %r612}, %rd1380;
	shf.l.wrap.b32 	%r613, %r611, %r612, 2;
	shf.l.wrap.b32 	%r614, %r612, %r611, 2;
	mov.b64 	%rd1407, {%r614, %r613};
	not.b64 	%rd1408, %rd1384;
	and.b64  	%rd1409, %rd1385, %rd1408;
	not.b64 	%rd1410, %rd1385;
	and.b64  	%rd1411, %rd1386, %rd1410;
	xor.b64  	%rd1412, %rd1411, %rd1384;
	not.b64 	%rd1413, %rd1386;
	and.b64  	%rd1414, %rd1387, %rd1413;
	xor.b64  	%rd1415, %rd1414, %rd1385;
	not.b64 	%rd1416, %rd1387;
	and.b64  	%rd1417, %rd1359, %rd1416;
	xor.b64  	%rd1418, %rd1386, %rd1417;
	not.b64 	%rd1419, %rd1359;
	and.b64  	%rd1420, %rd1384, %rd1419;
	xor.b64  	%rd1421, %rd1420, %rd1387;
	not.b64 	%rd1422, %rd1389;
	and.b64  	%rd1423, %rd1390, %rd1422;
	xor.b64  	%rd1424, %rd1388, %rd1423;
	not.b64 	%rd1425, %rd1390;
	and.b64  	%rd1426, %rd1391, %rd1425;
	xor.b64  	%rd1427, %rd1426, %rd1389;
	not.b64 	%rd1428, %rd1391;
	and.b64  	%rd1429, %rd1392, %rd1428;
	xor.b64  	%rd1430, %rd1390, %rd1429;
	not.b64 	%rd1431, %rd1392;
	and.b64  	%rd1432, %rd1388, %rd1431;
	xor.b64  	%rd1433, %rd1432, %rd1391;
	not.b64 	%rd1434, %rd1388;
	and.b64  	%rd1435, %rd1389, %rd1434;
	xor.b64  	%rd1436, %rd1435, %rd1392;
	not.b64 	%rd1437, %rd1394;
	and.b64  	%rd1438, %rd1395, %rd1437;
	xor.b64  	%rd1439, %rd1438, %rd1393;
	not.b64 	%rd1440, %rd1395;
	and.b64  	%rd1441, %rd1396, %rd1440;
	xor.b64  	%rd1442, %rd1441, %rd1394;
	not.b64 	%rd1443, %rd1396;
	and.b64  	%rd1444, %rd1397, %rd1443;
	xor.b64  	%rd1445, %rd1395, %rd1444;
	not.b64 	%rd1446, %rd1397;
	and.b64  	%rd1447, %rd1393, %rd1446;
	xor.b64  	%rd1448, %rd1447, %rd1396;
	not.b64 	%rd1449, %rd1393;
	and.b64  	%rd1450, %rd1394, %rd1449;
	xor.b64  	%rd1451, %rd1397, %rd1450;
	not.b64 	%rd1452, %rd1399;
	and.b64  	%rd1453, %rd1400, %rd1452;
	xor.b64  	%rd1454, %rd1453, %rd1398;
	not.b64 	%rd1455, %rd1400;
	and.b64  	%rd1456, %rd1401, %rd1455;
	xor.b64  	%rd1457, %rd1399, %rd1456;
	not.b64 	%rd1458, %rd1401;
	and.b64  	%rd1459, %rd1402, %rd1458;
	xor.b64  	%rd1460, %rd1459, %rd1400;
	not.b64 	%rd1461, %rd1402;
	and.b64  	%rd1462, %rd1398, %rd1461;
	xor.b64  	%rd1463, %rd1462, %rd1401;
	not.b64 	%rd1464, %rd1398;
	and.b64  	%rd1465, %rd1399, %rd1464;
	xor.b64  	%rd1466, %rd1402, %rd1465;
	not.b64 	%rd1467, %rd1404;
	and.b64  	%rd1468, %rd1405, %rd1467;
	xor.b64  	%rd1469, %rd1468, %rd1403;
	not.b64 	%rd1470, %rd1405;
	and.b64  	%rd1471, %rd1406, %rd1470;
	xor.b64  	%rd1472, %rd1404, %rd1471;
	not.b64 	%rd1473, %rd1406;
	and.b64  	%rd1474, %rd1407, %rd1473;
	xor.b64  	%rd1475, %rd1474, %rd1405;
	not.b64 	%rd1476, %rd1407;
	and.b64  	%rd1477, %rd1403, %rd1476;
	xor.b64  	%rd1478, %rd1406, %rd1477;
	not.b64 	%rd1479, %rd1403;
	and.b64  	%rd1480, %rd1404, %rd1479;
	xor.b64  	%rd1481, %rd1480, %rd1407;
	ld.const.u64 	%rd1482, [KECCAK_RC+32];
	xor.b64  	%rd1483, %rd1409, %rd1482;
	xor.b64  	%rd1484, %rd1483, %rd1359;
	xor.b64  	%rd1485, %rd1424, %rd1484;
	xor.b64  	%rd1486, %rd1485, %rd1439;
	xor.b64  	%rd1487, %rd1486, %rd1454;
	xor.b64  	%rd1488, %rd1487, %rd1469;
	xor.b64  	%rd1489, %rd1427, %rd1412;
	xor.b64  	%rd1490, %rd1489, %rd1442;
	xor.b64  	%rd1491, %rd1490, %rd1457;
	xor.b64  	%rd1492, %rd1491, %rd1472;
	xor.b64  	%rd1493, %rd1430, %rd1415;
	xor.b64  	%rd1494, %rd1493, %rd1445;
	xor.b64  	%rd1495, %rd1494, %rd1460;
	xor.b64  	%rd1496, %rd1495, %rd1475;
	xor.b64  	%rd1497, %rd1433, %rd1418;
	xor.b64  	%rd1498, %rd1497, %rd1448;
	xor.b64  	%rd1499, %rd1498, %rd1463;
	xor.b64  	%rd1500, %rd1499, %rd1478;
	xor.b64  	%rd1501, %rd1436, %rd1421;
	xor.b64  	%rd1502, %rd1501, %rd1451;
	xor.b64  	%rd1503, %rd1502, %rd1466;
	xor.b64  	%rd1504, %rd1503, %rd1481;
	mov.b64 	{%r615, %r616}, %rd1492;
	shf.l.wrap.b32 	%r617, %r615, %r616, 1;
	shf.l.wrap.b32 	%r618, %r616, %r615, 1;
	mov.b64 	%rd1505, {%r618, %r617};
	xor.b64  	%rd1506, %rd1504, %rd1505;
	mov.b64 	{%r619, %r620}, %rd1496;
	shf.l.wrap.b32 	%r621, %r619, %r620, 1;
	shf.l.wrap.b32 	%r622, %r620, %r619, 1;
	mov.b64 	%rd1507, {%r622, %r621};
	xor.b64  	%rd1508, %rd1507, %rd1488;
	mov.b64 	{%r623, %r624}, %rd1500;
	shf.l.wrap.b32 	%r625, %r623, %r624, 1;
	shf.l.wrap.b32 	%r626, %r624, %r623, 1;
	mov.b64 	%rd1509, {%r626, %r625};
	xor.b64  	%rd1510, %rd1509, %rd1492;
	mov.b64 	{%r627, %r628}, %rd1504;
	shf.l.wrap.b32 	%r629, %r627, %r628, 1;
	shf.l.wrap.b32 	%r630, %r628, %r627, 1;
	mov.b64 	%rd1511, {%r630, %r629};
	xor.b64  	%rd1512, %rd1511, %rd1496;
	mov.b64 	{%r631, %r632}, %rd1488;
	shf.l.wrap.b32 	%r633, %r631, %r632, 1;
	shf.l.wrap.b32 	%r634, %r632, %r631, 1;
	mov.b64 	%rd1513, {%r634, %r633};
	xor.b64  	%rd1514, %rd1500, %rd1513;
	xor.b64  	%rd1515, %rd1506, %rd1484;
	xor.b64  	%rd1516, %rd1508, %rd1412;
	xor.b64  	%rd1517, %rd1510, %rd1415;
	xor.b64  	%rd1518, %rd1512, %rd1418;
	xor.b64  	%rd1519, %rd1514, %rd1421;
	xor.b64  	%rd1520, %rd1506, %rd1424;
	xor.b64  	%rd1521, %rd1508, %rd1427;
	xor.b64  	%rd1522, %rd1510, %rd1430;
	xor.b64  	%rd1523, %rd1512, %rd1433;
	xor.b64  	%rd1524, %rd1436, %rd1514;
	xor.b64  	%rd1525, %rd1506, %rd1439;
	xor.b64  	%rd1526, %rd1508, %rd1442;
	xor.b64  	%rd1527, %rd1510, %rd1445;
	xor.b64  	%rd1528, %rd1512, %rd1448;
	xor.b64  	%rd1529, %rd1451, %rd1514;
	xor.b64  	%rd1530, %rd1506, %rd1454;
	xor.b64  	%rd1531, %rd1508, %rd1457;
	xor.b64  	%rd1532, %rd1510, %rd1460;
	xor.b64  	%rd1533, %rd1512, %rd1463;
	xor.b64  	%rd1534, %rd1466, %rd1514;
	xor.b64  	%rd1535, %rd1506, %rd1469;
	xor.b64  	%rd1536, %rd1508, %rd1472;
	xor.b64  	%rd1537, %rd1510, %rd1475;
	xor.b64  	%rd1538, %rd1512, %rd1478;
	xor.b64  	%rd1539, %rd1481, %rd1514;
	mov.b64 	{%r635, %r636}, %rd1521;
	shf.l.wrap.b32 	%r637, %r636, %r635, 12;
	shf.l.wrap.b32 	%r638, %r635, %r636, 12;
	mov.b64 	%rd1540, {%r638, %r637};
	mov.b64 	{%r639, %r640}, %rd1527;
	shf.l.wrap.b32 	%r641, %r640, %r639, 11;
	shf.l.wrap.b32 	%r642, %r639, %r640, 11;
	mov.b64 	%rd1541, {%r642, %r641};
	mov.b64 	{%r643, %r644}, %rd1533;
	shf.l.wrap.b32 	%r645, %r643, %r644, 21;
	shf.l.wrap.b32 	%r646, %r644, %r643, 21;
	mov.b64 	%rd1542, {%r646, %r645};
	mov.b64 	{%r647, %r648}, %rd1539;
	shf.l.wrap.b32 	%r649, %r647, %r648, 14;
	shf.l.wrap.b32 	%r650, %r648, %r647, 14;
	mov.b64 	%rd1543, {%r650, %r649};
	mov.b64 	{%r651, %r652}, %rd1518;
	shf.l.wrap.b32 	%r653, %r651, %r652, 28;
	shf.l.wrap.b32 	%r654, %r652, %r651, 28;
	mov.b64 	%rd1544, {%r654, %r653};
	mov.b64 	{%r655, %r656}, %rd1524;
	shf.l.wrap.b32 	%r657, %r655, %r656, 20;
	shf.l.wrap.b32 	%r658, %r656, %r655, 20;
	mov.b64 	%rd1545, {%r658, %r657};
	mov.b64 	{%r659, %r660}, %rd1525;
	shf.l.wrap.b32 	%r661, %r659, %r660, 3;
	shf.l.wrap.b32 	%r662, %r660, %r659, 3;
	mov.b64 	%rd1546, {%r662, %r661};
	mov.b64 	{%r663, %r664}, %rd1531;
	shf.l.wrap.b32 	%r665, %r664, %r663, 13;
	shf.l.wrap.b32 	%r666, %r663, %r664, 13;
	mov.b64 	%rd1547, {%r666, %r665};
	mov.b64 	{%r667, %r668}, %rd1537;
	shf.l.wrap.b32 	%r669, %r668, %r667, 29;
	shf.l.wrap.b32 	%r670, %r667, %r668, 29;
	mov.b64 	%rd1548, {%r670, %r669};
	mov.b64 	{%r671, %r672}, %rd1516;
	shf.l.wrap.b32 	%r673, %r671, %r672, 1;
	shf.l.wrap.b32 	%r674, %r672, %r671, 1;
	mov.b64 	%rd1549, {%r674, %r673};
	mov.b64 	{%r675, %r676}, %rd1522;
	shf.l.wrap.b32 	%r677, %r675, %r676, 6;
	shf.l.wrap.b32 	%r678, %r676, %r675, 6;
	mov.b64 	%rd1550, {%r678, %r677};
	mov.b64 	{%r679, %r680}, %rd1528;
	shf.l.wrap.b32 	%r681, %r679, %r680, 25;
	shf.l.wrap.b32 	%r682, %r680, %r679, 25;
	mov.b64 	%rd1551, {%r682, %r681};
	mov.b64 	{%r683, %r684}, %rd1534;
	shf.l.wrap.b32 	%r685, %r683, %r684, 8;
	shf.l.wrap.b32 	%r686, %r684, %r683, 8;
	mov.b64 	%rd1552, {%r686, %r685};
	mov.b64 	{%r687, %r688}, %rd1535;
	shf.l.wrap.b32 	%r689, %r687, %r688, 18;
	shf.l.wrap.b32 	%r690, %r688, %r687, 18;
	mov.b64 	%rd1553, {%r690, %r689};
	mov.b64 	{%r691, %r692}, %rd1519;
	shf.l.wrap.b32 	%r693, %r691, %r692, 27;
	shf.l.wrap.b32 	%r694, %r692, %r691, 27;
	mov.b64 	%rd1554, {%r694, %r693};
	mov.b64 	{%r695, %r696}, %rd1520;
	shf.l.wrap.b32 	%r697, %r696, %r695, 4;
	shf.l.wrap.b32 	%r698, %r695, %r696, 4;
	mov.b64 	%rd1555, {%r698, %r697};
	mov.b64 	{%r699, %r700}, %rd1526;
	shf.l.wrap.b32 	%r701, %r699, %r700, 10;
	shf.l.wrap.b32 	%r702, %r700, %r699, 10;
	mov.b64 	%rd1556, {%r702, %r701};
	mov.b64 	{%r703, %r704}, %rd1532;
	shf.l.wrap.b32 	%r705, %r703, %r704, 15;
	shf.l.wrap.b32 	%r706, %r704, %r703, 15;
	mov.b64 	%rd1557, {%r706, %r705};
	mov.b64 	{%r707, %r708}, %rd1538;
	shf.l.wrap.b32 	%r709, %r708, %r707, 24;
	shf.l.wrap.b32 	%r710, %r707, %r708, 24;
	mov.b64 	%rd1558, {%r710, %r709};
	mov.b64 	{%r711, %r712}, %rd1517;
	shf.l.wrap.b32 	%r713, %r712, %r711, 30;
	shf.l.wrap.b32 	%r714, %r711, %r712, 30;
	mov.b64 	%rd1559, {%r714, %r713};
	mov.b64 	{%r715, %r716}, %rd1523;
	shf.l.wrap.b32 	%r717, %r716, %r715, 23;
	shf.l.wrap.b32 	%r718, %r715, %r716, 23;
	mov.b64 	%rd1560, {%r718, %r717};
	mov.b64 	{%r719, %r720}, %rd1529;
	shf.l.wrap.b32 	%r721, %r720, %r719, 7;
	shf.l.wrap.b32 	%r722, %r719, %r720, 7;
	mov.b64 	%rd1561, {%r722, %r721};
	mov.b64 	{%r723, %r724}, %rd1530;
	shf.l.wrap.b32 	%r725, %r724, %r723, 9;
	shf.l.wrap.b32 	%r726, %r723, %r724, 9;
	mov.b64 	%rd1562, {%r726, %r725};
	mov.b64 	{%r727, %r728}, %rd1536;
	shf.l.wrap.b32 	%r729, %r727, %r728, 2;
	shf.l.wrap.b32 	%r730, %r728, %r727, 2;
	mov.b64 	%rd1563, {%r730, %r729};
	not.b64 	%rd1564, %rd1540;
	and.b64  	%rd1565, %rd1541, %rd1564;
	not.b64 	%rd1566, %rd1541;
	and.b64  	%rd1567, %rd1542, %rd1566;
	xor.b64  	%rd1568, %rd1567, %rd1540;
	not.b64 	%rd1569, %rd1542;
	and.b64  	%rd1570, %rd1543, %rd1569;
	xor.b64  	%rd1571, %rd1570, %rd1541;
	not.b64 	%rd1572, %rd1543;
	and.b64  	%rd1573, %rd1515, %rd1572;
	xor.b64  	%rd1574, %rd1542, %rd1573;
	not.b64 	%rd1575, %rd1515;
	and.b64  	%rd1576, %rd1540, %rd1575;
	xor.b64  	%rd1577, %rd1576, %rd1543;
	not.b64 	%rd1578, %rd1545;
	and.b64  	%rd1579, %rd1546, %rd1578;
	xor.b64  	%rd1580, %rd1544, %rd1579;
	not.b64 	%rd1581, %rd1546;
	and.b64  	%rd1582, %rd1547, %rd1581;
	xor.b64  	%rd1583, %rd1582, %rd1545;
	not.b64 	%rd1584, %rd1547;
	and.b64  	%rd1585, %rd1548, %rd1584;
	xor.b64  	%rd1586, %rd1546, %rd1585;
	not.b64 	%rd1587, %rd1548;
	and.b64  	%rd1588, %rd1544, %rd1587;
	xor.b64  	%rd1589, %rd1588, %rd1547;
	not.b64 	%rd1590, %rd1544;
	and.b64  	%rd1591, %rd1545, %rd1590;
	xor.b64  	%rd1592, %rd1591, %rd1548;
	not.b64 	%rd1593, %rd1550;
	and.b64  	%rd1594, %rd1551, %rd1593;
	xor.b64  	%rd1595, %rd1594, %rd1549;
	not.b64 	%rd1596, %rd1551;
	and.b64  	%rd1597, %rd1552, %rd1596;
	xor.b64  	%rd1598, %rd1597, %rd1550;
	not.b64 	%rd1599, %rd1552;
	and.b64  	%rd1600, %rd1553, %rd1599;
	xor.b64  	%rd1601, %rd1551, %rd1600;
	not.b64 	%rd1602, %rd1553;
	and.b64  	%rd1603, %rd1549, %rd1602;
	xor.b64  	%rd1604, %rd1603, %rd1552;
	not.b64 	%rd1605, %rd1549;
	and.b64  	%rd1606, %rd1550, %rd1605;
	xor.b64  	%rd1607, %rd1553, %rd1606;
	not.b64 	%rd1608, %rd1555;
	and.b64  	%rd1609, %rd1556, %rd1608;
	xor.b64  	%rd1610, %rd1609, %rd1554;
	not.b64 	%rd1611, %rd1556;
	and.b64  	%rd1612, %rd1557, %rd1611;
	xor.b64  	%rd1613, %rd1555, %rd1612;
	not.b64 	%rd1614, %rd1557;
	and.b64  	%rd1615, %rd1558, %rd1614;
	xor.b64  	%rd1616, %rd1615, %rd1556;
	not.b64 	%rd1617, %rd1558;
	and.b64  	%rd1618, %rd1554, %rd1617;
	xor.b64  	%rd1619, %rd1618, %rd1557;
	not.b64 	%rd1620, %rd1554;
	and.b64  	%rd1621, %rd1555, %rd1620;
	xor.b64  	%rd1622, %rd1558, %rd1621;
	not.b64 	%rd1623, %rd1560;
	and.b64  	%rd1624, %rd1561, %rd1623;
	xor.b64  	%rd1625, %rd1624, %rd1559;
	not.b64 	%rd1626, %rd1561;
	and.b64  	%rd1627, %rd1562, %rd1626;
	xor.b64  	%rd1628, %rd1560, %rd1627;
	not.b64 	%rd1629, %rd1562;
	and.b64  	%rd1630, %rd1563, %rd1629;
	xor.b64  	%rd1631, %rd1630, %rd1561;
	not.b64 	%rd1632, %rd1563;
	and.b64  	%rd1633, %rd1559, %rd1632;
	xor.b64  	%rd1634, %rd1562, %rd1633;
	not.b64 	%rd1635, %rd1559;
	and.b64  	%rd1636, %rd1560, %rd1635;
	xor.b64  	%rd1637, %rd1636, %rd1563;
	ld.const.u64 	%rd1638, [KECCAK_RC+40];
	xor.b64  	%rd1639, %rd1565, %rd1638;
	xor.b64  	%rd1640, %rd1639, %rd1515;
	xor.b64  	%rd1641, %rd1580, %rd1640;
	xor.b64  	%rd1642, %rd1641, %rd1595;
	xor.b64  	%rd1643, %rd1642, %rd1610;
	xor.b64  	%rd1644, %rd1643, %rd1625;
	xor.b64  	%rd1645, %rd1583, %rd1568;
	xor.b64  	%rd1646, %rd1645, %rd1598;
	xor.b64  	%rd1647, %rd1646, %rd1613;
	xor.b64  	%rd1648, %rd1647, %rd1628;
	xor.b64  	%rd1649, %rd1586, %rd1571;
	xor.b64  	%rd1650, %rd1649, %rd1601;
	xor.b64  	%rd1651, %rd1650, %rd1616;
	xor.b64  	%rd1652, %rd1651, %rd1631;
	xor.b64  	%rd1653, %rd1589, %rd1574;
	xor.b64  	%rd1654, %rd1653, %rd1604;
	xor.b64  	%rd1655, %rd1654, %rd1619;
	xor.b64  	%rd1656, %rd1655, %rd1634;
	xor.b64  	%rd1657, %rd1592, %rd1577;
	xor.b64  	%rd1658, %rd1657, %rd1607;
	xor.b64  	%rd1659, %rd1658, %rd1622;
	xor.b64  	%rd1660, %rd1659, %rd1637;
	mov.b64 	{%r731, %r732}, %rd1648;
	shf.l.wrap.b32 	%r733, %r731, %r732, 1;
	shf.l.wrap.b32 	%r734, %r732, %r731, 1;
	mov.b64 	%rd1661, {%r734, %r733};
	xor.b64  	%rd1662, %rd1660, %rd1661;
	mov.b64 	{%r735, %r736}, %rd1652;
	shf.l.wrap.b32 	%r737, %r735, %r736, 1;
	shf.l.wrap.b32 	%r738, %r736, %r735, 1;
	mov.b64 	%rd1663, {%r738, %r737};
	xor.b64  	%rd1664, %rd1663, %rd1644;
	mov.b64 	{%r739, %r740}, %rd1656;
	shf.l.wrap.b32 	%r741, %r739, %r740, 1;
	shf.l.wrap.b32 	%r742, %r740, %r739, 1;
	mov.b64 	%rd1665, {%r742, %r741};
	xor.b64  	%rd1666, %rd1665, %rd1648;
	mov.b64 	{%r743, %r744}, %rd1660;
	shf.l.wrap.b32 	%r745, %r743, %r744, 1;
	shf.l.wrap.b32 	%r746, %r744, %r743, 1;
	mov.b64 	%rd1667, {%r746, %r745};
	xor.b64  	%rd1668, %rd1667, %rd1652;
	mov.b64 	{%r747, %r748}, %rd1644;
	shf.l.wrap.b32 	%r749, %r747, %r748, 1;
	shf.l.wrap.b32 	%r750, %r748, %r747, 1;
	mov.b64 	%rd1669, {%r750, %r749};
	xor.b64  	%rd1670, %rd1656, %rd1669;
	xor.b64  	%rd1671, %rd1662, %rd1640;
	xor.b64  	%rd1672, %rd1664, %rd1568;
	xor.b64  	%rd1673, %rd1666, %rd1571;
	xor.b64  	%rd1674, %rd1668, %rd1574;
	xor.b64  	%rd1675, %rd1670, %rd1577;
	xor.b64  	%rd1676, %rd1662, %rd1580;
	xor.b64  	%rd1677, %rd1664, %rd1583;
	xor.b64  	%rd1678, %rd1666, %rd1586;
	xor.b64  	%rd1679, %rd1668, %rd1589;
	xor.b64  	%rd1680, %rd1592, %rd1670;
	xor.b64  	%rd1681, %rd1662, %rd1595;
	xor.b64  	%rd1682, %rd1664, %rd1598;
	xor.b64  	%rd1683, %rd1666, %rd1601;
	xor.b64  	%rd1684, %rd1668, %rd1604;
	xor.b64  	%rd1685, %rd1607, %rd1670;
	xor.b64  	%rd1686, %rd1662, %rd1610;
	xor.b64  	%rd1687, %rd1664, %rd1613;
	xor.b64  	%rd1688, %rd1666, %rd1616;
	xor.b64  	%rd1689, %rd1668, %rd1619;
	xor.b64  	%rd1690, %rd1622, %rd1670;
	xor.b64  	%rd1691, %rd1662, %rd1625;
	xor.b64  	%rd1692, %rd1664, %rd1628;
	xor.b64  	%rd1693, %rd1666, %rd1631;
	xor.b64  	%rd1694, %rd1668, %rd1634;
	xor.b64  	%rd1695, %rd1637, %rd1670;
	mov.b64 	{%r751, %r752}, %rd1677;
	shf.l.wrap.b32 	%r753, %r752, %r751, 12;
	shf.l.wrap.b32 	%r754, %r751, %r752, 12;
	mov.b64 	%rd1696, {%r754, %r753};
	mov.b64 	{%r755, %r756}, %rd1683;
	shf.l.wrap.b32 	%r757, %r756, %r755, 11;
	shf.l.wrap.b32 	%r758, %r755, %r756, 11;
	mov.b64 	%rd1697, {%r758, %r757};
	mov.b64 	{%r759, %r760}, %rd1689;
	shf.l.wrap.b32 	%r761, %r759, %r760, 21;
	shf.l.wrap.b32 	%r762, %r760, %r759, 21;
	mov.b64 	%rd1698, {%r762, %r761};
	mov.b64 	{%r763, %r764}, %rd1695;
	shf.l.wrap.b32 	%r765, %r763, %r764, 14;
	shf.l.wrap.b32 	%r766, %r764, %r763, 14;
	mov.b64 	%rd1699, {%r766, %r765};
	mov.b64 	{%r767, %r768}, %rd1674;
	shf.l.wrap.b32 	%r769, %r767, %r768, 28;
	shf.l.wrap.b32 	%r770, %r768, %r767, 28;
	mov.b64 	%rd1700, {%r770, %r769};
	mov.b64 	{%r771, %r772}, %rd1680;
	shf.l.wrap.b32 	%r773, %r771, %r772, 20;
	shf.l.wrap.b32 	%r774, %r772, %r771, 20;
	mov.b64 	%rd1701, {%r774, %r773};
	mov.b64 	{%r775, %r776}, %rd1681;
	shf.l.wrap.b32 	%r777, %r775, %r776, 3;
	shf.l.wrap.b32 	%r778, %r776, %r775, 3;
	mov.b64 	%rd1702, {%r778, %r777};
	mov.b64 	{%r779, %r780}, %rd1687;
	shf.l.wrap.b32 	%r781, %r780, %r779, 13;
	shf.l.wrap.b32 	%r782, %r779, %r780, 13;
	mov.b64 	%rd1703, {%r782, %r781};
	mov.b64 	{%r783, %r784}, %rd1693;
	shf.l.wrap.b32 	%r785, %r784, %r783, 29;
	shf.l.wrap.b32 	%r786, %r783, %r784, 29;
	mov.b64 	%rd1704, {%r786, %r785};
	mov.b64 	{%r787, %r788}, %rd1672;
	shf.l.wrap.b32 	%r789, %r787, %r788, 1;
	shf.l.wrap.b32 	%r790, %r788, %r787, 1;
	mov.b64 	%rd1705, {%r790, %r789};
	mov.b64 	{%r791, %r792}, %rd1678;
	shf.l.wrap.b32 	%r793, %r791, %r792, 6;
	shf.l.wrap.b32 	%r794, %r792, %r791, 6;
	mov.b64 	%rd1706, {%r794, %r793};
	mov.b64 	{%r795, %r796}, %rd1684;
	shf.l.wrap.b32 	%r797, %r795, %r796, 25;
	shf.l.wrap.b32 	%r798, %r796, %r795, 25;
	mov.b64 	%rd1707, {%r798, %r797};
	mov.b64 	{%r799, %r800}, %rd1690;
	shf.l.wrap.b32 	%r801, %r799, %r800, 8;
	shf.l.wrap.b32 	%r802, %r800, %r799, 8;
	mov.b64 	%rd1708, {%r802, %r801};
	mov.b64 	{%r803, %r804}, %rd1691;
	shf.l.wrap.b32 	%r805, %r803, %r804, 18;
	shf.l.wrap.b32 	%r806, %r804, %r803, 18;
	mov.b64 	%rd1709, {%r806, %r805};
	mov.b64 	{%r807, %r808}, %rd1675;
	shf.l.wrap.b32 	%r809, %r807, %r808, 27;
	shf.l.wrap.b32 	%r810, %r808, %r807, 27;
	mov.b64 	%rd1710, {%r810, %r809};
	mov.b64 	{%r811, %r812}, %rd1676;
	shf.l.wrap.b32 	%r813, %r812, %r811, 4;
	shf.l.wrap.b32 	%r814, %r811, %r812, 4;
	mov.b64 	%rd1711, {%r814, %r813};
	mov.b64 	{%r815, %r816}, %rd1682;
	shf.l.wrap.b32 	%r817, %r815, %r816, 10;
	shf.l.wrap.b32 	%r818, %r816, %r815, 10;
	mov.b64 	%rd1712, {%r818, %r817};
	mov.b64 	{%r819, %r820}, %rd1688;
	shf.l.wrap.b32 	%r821, %r819, %r820, 15;
	shf.l.wrap.b32 	%r822, %r820, %r819, 15;
	mov.b64 	%rd1713, {%r822, %r821};
	mov.b64 	{%r823, %r824}, %rd1694;
	shf.l.wrap.b32 	%r825, %r824, %r823, 24;
	shf.l.wrap.b32 	%r826, %r823, %r824, 24;
	mov.b64 	%rd1714, {%r826, %r825};
	mov.b64 	{%r827, %r828}, %rd1673;
	shf.l.wrap.b32 	%r829, %r828, %r827, 30;
	shf.l.wrap.b32 	%r830, %r827, %r828, 30;
	mov.b64 	%rd1715, {%r830, %r829};
	mov.b64 	{%r831, %r832}, %rd1679;
	shf.l.wrap.b32 	%r833, %r832, %r831, 23;
	shf.l.wrap.b32 	%r834, %r831, %r832, 23;
	mov.b64 	%rd1716, {%r834, %r833};
	mov.b64 	{%r835, %r836}, %rd1685;
	shf.l.wrap.b32 	%r837, %r836, %r835, 7;
	shf.l.wrap.b32 	%r838, %r835, %r836, 7;
	mov.b64 	%rd1717, {%r838, %r837};
	mov.b64 	{%r839, %r840}, %rd1686;
	shf.l.wrap.b32 	%r841, %r840, %r839, 9;
	shf.l.wrap.b32 	%r842, %r839, %r840, 9;
	mov.b64 	%rd1718, {%r842, %r841};
	mov.b64 	{%r843, %r844}, %rd1692;
	shf.l.wrap.b32 	%r845, %r843, %r844, 2;
	shf.l.wrap.b32 	%r846, %r844, %r843, 2;
	mov.b64 	%rd1719, {%r846, %r845};
	not.b64 	%rd1720, %rd1696;
	and.b64  	%rd1721, %rd1697, %rd1720;
	not.b64 	%rd1722, %rd1697;
	and.b64  	%rd1723, %rd1698, %rd1722;
	xor.b64  	%rd1724, %rd1723, %rd1696;
	not.b64 	%rd1725, %rd1698;
	and.b64  	%rd1726, %rd1699, %rd1725;
	xor.b64  	%rd1727, %rd1726, %rd1697;
	not.b64 	%rd1728, %rd1699;
	and.b64  	%rd1729, %rd1671, %rd1728;
	xor.b64  	%rd1730, %rd1698, %rd1729;
	not.b64 	%rd1731, %rd1671;
	and.b64  	%rd1732, %rd1696, %rd1731;
	xor.b64  	%rd1733, %rd1732, %rd1699;
	not.b64 	%rd1734, %rd1701;
	and.b64  	%rd1735, %rd1702, %rd1734;
	xor.b64  	%rd1736, %rd1700, %rd1735;
	not.b64 	%rd1737, %rd1702;
	and.b64  	%rd1738, %rd1703, %rd1737;
	xor.b64  	%rd1739, %rd1738, %rd1701;
	not.b64 	%rd1740, %rd1703;
	and.b64  	%rd1741, %rd1704, %rd1740;
	xor.b64  	%rd1742, %rd1702, %rd1741;
	not.b64 	%rd1743, %rd1704;
	and.b64  	%rd1744, %rd1700, %rd1743;
	xor.b64  	%rd1745, %rd1744, %rd1703;
	not.b64 	%rd1746, %rd1700;
	and.b64  	%rd1747, %rd1701, %rd1746;
	xor.b64  	%rd1748, %rd1747, %rd1704;
	not.b64 	%rd1749, %rd1706;
	and.b64  	%rd1750, %rd1707, %rd1749;
	xor.b64  	%rd1751, %rd1750, %rd1705;
	not.b64 	%rd1752, %rd1707;
	and.b64  	%rd1753, %rd1708, %rd1752;
	xor.b64  	%rd1754, %rd1753, %rd1706;
	not.b64 	%rd1755, %rd1708;
	and.b64  	%rd1756, %rd1709, %rd1755;
	xor.b64  	%rd1757, %rd1707, %rd1756;
	not.b64 	%rd1758, %rd1709;
	and.b64  	%rd1759, %rd1705, %rd1758;
	xor.b64  	%rd1760, %rd1759, %rd1708;
	not.b64 	%rd1761, %rd1705;
	and.b64  	%rd1762, %rd1706, %rd1761;
	xor.b64  	%rd1763, %rd1709, %rd1762;
	not.b64 	%rd1764, %rd1711;
	and.b64  	%rd1765, %rd1712, %rd1764;
	xor.b64  	%rd1766, %rd1765, %rd1710;
	not.b64 	%rd1767, %rd1712;
	and.b64  	%rd1768, %rd1713, %rd1767;
	xor.b64  	%rd1769, %rd1711, %rd1768;
	not.b64 	%rd1770, %rd1713;
	and.b64  	%rd1771, %rd1714, %rd1770;
	xor.b64  	%rd1772, %rd1771, %rd1712;
	not.b64 	%rd1773, %rd1714;
	and.b64  	%rd1774, %rd1710, %rd1773;
	xor.b64  	%rd1775, %rd1774, %rd1713;
	not.b64 	%rd1776, %rd1710;
	and.b64  	%rd1777, %rd1711, %rd1776;
	xor.b64  	%rd1778, %rd1714, %rd1777;
	not.b64 	%rd1779, %rd1716;
	and.b64  	%rd1780, %rd1717, %rd1779;
	xor.b64  	%rd1781, %rd1780, %rd1715;
	not.b64 	%rd1782, %rd1717;
	and.b64  	%rd1783, %rd1718, %rd1782;
	xor.b64  	%rd1784, %rd1716, %rd1783;
	not.b64 	%rd1785, %rd1718;
	and.b64  	%rd1786, %rd1719, %rd1785;
	xor.b64  	%rd1787, %rd1786, %rd1717;
	not.b64 	%rd1788, %rd1719;
	and.b64  	%rd1789, %rd1715, %rd1788;
	xor.b64  	%rd1790, %rd1718, %rd1789;
	not.b64 	%rd1791, %rd1715;
	and.b64  	%rd1792, %rd1716, %rd1791;
	xor.b64  	%rd1793, %rd1792, %rd1719;
	ld.const.u64 	%rd1794, [KECCAK_RC+48];
	xor.b64  	%rd1795, %rd1721, %rd1794;
	xor.b64  	%rd1796, %rd1795, %rd1671;
	xor.b64  	%rd1797, %rd1736, %rd1796;
	xor.b64  	%rd1798, %rd1797, %rd1751;
	xor.b64  	%rd1799, %rd1798, %rd1766;
	xor.b64  	%rd1800, %rd1799, %rd1781;
	xor.b64  	%rd1801, %rd1739, %rd1724;
	xor.b64  	%rd1802, %rd1801, %rd1754;
	xor.b64  	%rd1803, %rd1802, %rd1769;
	xor.b64  	%rd1804, %rd1803, %rd1784;
	xor.b64  	%rd1805, %rd1742, %rd1727;
	xor.b64  	%rd1806, %rd1805, %rd1757;
	xor.b64  	%rd1807, %rd1806, %rd1772;
	xor.b64  	%rd1808, %rd1807, %rd1787;
	xor.b64  	%rd1809, %rd1745, %rd1730;
	xor.b64  	%rd1810, %rd1809, %rd1760;
	xor.b64  	%rd1811, %rd1810, %rd1775;
	xor.b64  	%rd1812, %rd1811, %rd1790;
	xor.b64  	%rd1813, %rd1748, %rd1733;
	xor.b64  	%rd1814, %rd1813, %rd1763;
	xor.b64  	%rd1815, %rd1814, %rd1778;
	xor.b64  	%rd1816, %rd1815, %rd1793;
	mov.b64 	{%r847, %r848}, %rd1804;
	shf.l.wrap.b32 	%r849, %r847, %r848, 1;
	shf.l.wrap.b32 	%r850, %r848, %r847, 1;
	mov.b64 	%rd1817, {%r850, %r849};
	xor.b64  	%rd1818, %rd1816, %rd1817;
	mov.b64 	{%r851, %r852}, %rd1808;
	shf.l.wrap.b32 	%r853, %r851, %r852, 1;
	shf.l.wrap.b32 	%r854, %r852, %r851, 1;
	mov.b64 	%rd1819, {%r854, %r853};
	xor.b64  	%rd1820, %rd1819, %rd1800;
	mov.b64 	{%r855, %r856}, %rd1812;
	shf.l.wrap.b32 	%r857, %r855, %r856, 1;
	shf.l.wrap.b32 	%r858, %r856, %r855, 1;
	mov.b64 	%rd1821, {%r858, %r857};
	xor.b64  	%rd1822, %rd1821, %rd1804;
	mov.b64 	{%r859, %r860}, %rd1816;
	shf.l.wrap.b32 	%r861, %r859, %r860, 1;
	shf.l.wrap.b32 	%r862, %r860, %r859, 1;
	mov.b64 	%rd1823, {%r862, %r861};
	xor.b64  	%rd1824, %rd1823, %rd1808;
	mov.b64 	{%r863, %r864}, %rd1800;
	shf.l.wrap.b32 	%r865, %r863, %r864, 1;
	shf.l.wrap.b32 	%r866, %r864, %r863, 1;
	mov.b64 	%rd1825, {%r866, %r865};
	xor.b64  	%rd1826, %rd1812, %rd1825;
	xor.b64  	%rd1827, %rd1818, %rd1796;
	xor.b64  	%rd1828, %rd1820, %rd1724;
	xor.b64  	%rd1829, %rd1822, %rd1727;
	xor.b64  	%rd1830, %rd1824, %rd1730;
	xor.b64  	%rd1831, %rd1826, %rd1733;
	xor.b64  	%rd1832, %rd1818, %rd1736;
	xor.b64  	%rd1833, %rd1820, %rd1739;
	xor.b64  	%rd1834, %rd1822, %rd1742;
	xor.b64  	%rd1835, %rd1824, %rd1745;
	xor.b64  	%rd1836, %rd1748, %rd1826;
	xor.b64  	%rd1837, %rd1818, %rd1751;
	xor.b64  	%rd1838, %rd1820, %rd1754;
	xor.b64  	%rd1839, %rd1822, %rd1757;
	xor.b64  	%rd1840, %rd1824, %rd1760;
	xor.b64  	%rd1841, %rd1763, %rd1826;
	xor.b64  	%rd1842, %rd1818, %rd1766;
	xor.b64  	%rd1843, %rd1820, %rd1769;
	xor.b64  	%rd1844, %rd1822, %rd1772;
	xor.b64  	%rd1845, %rd1824, %rd1775;
	xor.b64  	%rd1846, %rd1778, %rd1826;
	xor.b64  	%rd1847, %rd1818, %rd1781;
	xor.b64  	%rd1848, %rd1820, %rd1784;
	xor.b64  	%rd1849, %rd1822, %rd1787;
	xor.b64  	%rd1850, %rd1824, %rd1790;
	xor.b64  	%rd1851, %rd1793, %rd1826;
	mov.b64 	{%r867, %r868}, %rd1833;
	shf.l.wrap.b32 	%r869, %r868, %r867, 12;
	shf.l.wrap.b32 	%r870, %r867, %r868, 12;
	mov.b64 	%rd1852, {%r870, %r869};
	mov.b64 	{%r871, %r872}, %rd1839;
	shf.l.wrap.b32 	%r873, %r872, %r871, 11;
	shf.l.wrap.b32 	%r874, %r871, %r872, 11;
	mov.b64 	%rd1853, {%r874, %r873};
	mov.b64 	{%r875, %r876}, %rd1845;
	shf.l.wrap.b32 	%r877, %r875, %r876, 21;
	shf.l.wrap.b32 	%r878, %r876, %r875, 21;
	mov.b64 	%rd1854, {%r878, %r877};
	mov.b64 	{%r879, %r880}, %rd1851;
	shf.l.wrap.b32 	%r881, %r879, %r880, 14;
	shf.l.wrap.b32 	%r882, %r880, %r879, 14;
	mov.b64 	%rd1855, {%r882, %r881};
	mov.b64 	{%r883, %r884}, %rd1830;
	shf.l.wrap.b32 	%r885, %r883, %r884, 28;
	shf.l.wrap.b32 	%r886, %r884, %r883, 28;
	mov.b64 	%rd1856, {%r886, %r885};
	mov.b64 	{%r887, %r888}, %rd1836;
	shf.l.wrap.b32 	%r889, %r887, %r888, 20;
	shf.l.wrap.b32 	%r890, %r888, %r887, 20;
	mov.b64 	%rd1857, {%r890, %r889};
	mov.b64 	{%r891, %r892}, %rd1837;
	shf.l.wrap.b32 	%r893, %r891, %r892, 3;
	shf.l.wrap.b32 	%r894, %r892, %r891, 3;
	mov.b64 	%rd1858, {%r894, %r893};
	mov.b64 	{%r895, %r896}, %rd1843;
	shf.l.wrap.b32 	%r897, %r896, %r895, 13;
	shf.l.wrap.b32 	%r898, %r895, %r896, 13;
	mov.b64 	%rd1859, {%r898, %r897};
	mov.b64 	{%r899, %r900}, %rd1849;
	shf.l.wrap.b32 	%r901, %r900, %r899, 29;
	shf.l.wrap.b32 	%r902, %r899, %r900, 29;
	mov.b64 	%rd1860, {%r902, %r901};
	mov.b64 	{%r903, %r904}, %rd1828;
	shf.l.wrap.b32 	%r905, %r903, %r904, 1;
	shf.l.wrap.b32 	%r906, %r904, %r903, 1;
	mov.b64 	%rd1861, {%r906, %r905};
	mov.b64 	{%r907, %r908}, %rd1834;
	shf.l.wrap.b32 	%r909, %r907, %r908, 6;
	shf.l.wrap.b32 	%r910, %r908, %r907, 6;
	mov.b64 	%rd1862, {%r910, %r909};
	mov.b64 	{%r911, %r912}, %rd1840;
	shf.l.wrap.b32 	%r913, %r911, %r912, 25;
	shf.l.wrap.b32 	%r914, %r912, %r911, 25;
	mov.b64 	%rd1863, {%r914, %r913};
	mov.b64 	{%r915, %r916}, %rd1846;
	shf.l.wrap.b32 	%r917, %r915, %r916, 8;
	shf.l.wrap.b32 	%r918, %r916, %r915, 8;
	mov.b64 	%rd1864, {%r918, %r917};
	mov.b64 	{%r919, %r920}, %rd1847;
	shf.l.wrap.b32 	%r921, %r919, %r920, 18;
	shf.l.wrap.b32 	%r922, %r920, %r919, 18;
	mov.b64 	%rd1865, {%r922, %r921};
	mov.b64 	{%r923, %r924}, %rd1831;
	shf.l.wrap.b32 	%r925, %r923, %r924, 27;
	shf.l.wrap.b32 	%r926, %r924, %r923, 27;
	mov.b64 	%rd1866, {%r926, %r925};
	mov.b64 	{%r927, %r928}, %rd1832;
	shf.l.wrap.b32 	%r929, %r928, %r927, 4;
	shf.l.wrap.b32 	%r930, %r927, %r928, 4;
	mov.b64 	%rd1867, {%r930, %r929};
	mov.b64 	{%r931, %r932}, %rd1838;
	shf.l.wrap.b32 	%r933, %r931, %r932, 10;
	shf.l.wrap.b32 	%r934, %r932, %r931, 10;
	mov.b64 	%rd1868, {%r934, %r933};
	mov.b64 	{%r935, %r936}, %rd1844;
	shf.l.wrap.b32 	%r937, %r935, %r936, 15;
	shf.l.wrap.b32 	%r938, %r936, %r935, 15;
	mov.b64 	%rd1869, {%r938, %r937};
	mov.b64 	{%r939, %r940}, %rd1850;
	shf.l.wrap.b32 	%r941, %r940, %r939, 24;
	shf.l.wrap.b32 	%r942, %r939, %r940, 24;
	mov.b64 	%rd1870, {%r942, %r941};
	mov.b64 	{%r943, %r944}, %rd1829;
	shf.l.wrap.b32 	%r945, %r944, %r943, 30;
	shf.l.wrap.b32 	%r946, %r943, %r944, 30;
	mov.b64 	%rd1871, {%r946, %r945};
	mov.b64 	{%r947, %r948}, %rd1835;
	shf.l.wrap.b32 	%r949, %r948, %r947, 23;
	shf.l.wrap.b32 	%r950, %r947, %r948, 23;
	mov.b64 	%rd1872, {%r950, %r949};
	mov.b64 	{%r951, %r952}, %rd1841;
	shf.l.wrap.b32 	%r953, %r952, %r951, 7;
	shf.l.wrap.b32 	%r954, %r951, %r952, 7;
	mov.b64 	%rd1873, {%r954, %r953};
	mov.b64 	{%r955, %r956}, %rd1842;
	shf.l.wrap.b32 	%r957, %r956, %r955, 9;
	shf.l.wrap.b32 	%r958, %r955, %r956, 9;
	mov.b64 	%rd1874, {%r958, %r957};
	mov.b64 	{%r959, %r960}, %rd1848;
	shf.l.wrap.b32 	%r961, %r959, %r960, 2;
	shf.l.wrap.b32 	%r962, %r960, %r959, 2;
	mov.b64 	%rd1875, {%r962, %r961};
	not.b64 	%rd1876, %rd1852;
	and.b64  	%rd1877, %rd1853, %rd1876;
	not.b64 	%rd1878, %rd1853;
	and.b64  	%rd1879, %rd1854, %rd1878;
	xor.b64  	%rd1880, %rd1879, %rd1852;
	not.b64 	%rd1881, %rd1854;
	and.b64  	%rd1882, %rd1855, %rd1881;
	xor.b64  	%rd1883, %rd1882, %rd1853;
	not.b64 	%rd1884, %rd1855;
	and.b64  	%rd1885, %rd1827, %rd1884;
	xor.b64  	%rd1886, %rd1854, %rd1885;
	not.b64 	%rd1887, %rd1827;
	and.b64  	%rd1888, %rd1852, %rd1887;
	xor.b64  	%rd1889, %rd1888, %rd1855;
	not.b64 	%rd1890, %rd1857;
	and.b64  	%rd1891, %rd1858, %rd1890;
	xor.b64  	%rd1892, %rd1856, %rd1891;
	not.b64 	%rd1893, %rd1858;
	and.b64  	%rd1894, %rd1859, %rd1893;
	xor.b64  	%rd1895, %rd1894, %rd1857;
	not.b64 	%rd1896, %rd1859;
	and.b64  	%rd1897, %rd1860, %rd1896;
	xor.b64  	%rd1898, %rd1858, %rd1897;
	not.b64 	%rd1899, %rd1860;
	and.b64  	%rd1900, %rd1856, %rd1899;
	xor.b64  	%rd1901, %rd1900, %rd1859;
	not.b64 	%rd1902, %rd1856;
	and.b64  	%rd1903, %rd1857, %rd1902;
	xor.b64  	%rd1904, %rd1903, %rd1860;
	not.b64 	%rd1905, %rd1862;
	and.b64  	%rd1906, %rd1863, %rd1905;
	xor.b64  	%rd1907, %rd1906, %rd1861;
	not.b64 	%rd1908, %rd1863;
	and.b64  	%rd1909, %rd1864, %rd1908;
	xor.b64  	%rd1910, %rd1909, %rd1862;
	not.b64 	%rd1911, %rd1864;
	and.b64  	%rd1912, %rd1865, %rd1911;
	xor.b64  	%rd1913, %rd1863, %rd1912;
	not.b64 	%rd1914, %rd1865;
	and.b64  	%rd1915, %rd1861, %rd1914;
	xor.b64  	%rd1916, %rd1915, %rd1864;
	not.b64 	%rd1917, %rd1861;
	and.b64  	%rd1918, %rd1862, %rd1917;
	xor.b64  	%rd1919, %rd1865, %rd1918;
	not.b64 	%rd1920, %rd1867;
	and.b64  	%rd1921, %rd1868, %rd1920;
	xor.b64  	%rd1922, %rd1921, %rd1866;
	not.b64 	%rd1923, %rd1868;
	and.b64  	%rd1924, %rd1869, %rd1923;
	xor.b64  	%rd1925, %rd1867, %rd1924;
	not.b64 	%rd1926, %rd1869;
	and.b64  	%rd1927, %rd1870, %rd1926;
	xor.b64  	%rd1928, %rd1927, %rd1868;
	not.b64 	%rd1929, %rd1870;
	and.b64  	%rd1930, %rd1866, %rd1929;
	xor.b64  	%rd1931, %rd1930, %rd1869;
	not.b64 	%rd1932, %rd1866;
	and.b64  	%rd1933, %rd1867, %rd1932;
	xor.b64  	%rd1934, %rd1870, %rd1933;
	not.b64 	%rd1935, %rd1872;
	and.b64  	%rd1936, %rd1873, %rd1935;
	xor.b64  	%rd1937, %rd1936, %rd1871;
	not.b64 	%rd1938, %rd1873;
	and.b64  	%rd1939, %rd1874, %rd1938;
	xor.b64  	%rd1940, %rd1872, %rd1939;
	not.b64 	%rd1941, %rd1874;
	and.b64  	%rd1942, %rd1875, %rd1941;
	xor.b64  	%rd1943, %rd1942, %rd1873;
	not.b64 	%rd1944, %rd1875;
	and.b64  	%rd1945, %rd1871, %rd1944;
	xor.b64  	%rd1946, %rd1874, %rd1945;
	not.b64 	%rd1947, %rd1871;
	and.b64  	%rd1948, %rd1872, %rd1947;
	xor.b64  	%rd1949, %rd1948, %rd1875;
	ld.const.u64 	%rd1950, [KECCAK_RC+56];
	xor.b64  	%rd1951, %rd1877, %rd1950;
	xor.b64  	%rd1952, %rd1951, %rd1827;
	xor.b64  	%rd1953, %rd1892, %rd1952;
	xor.b64  	%rd1954, %rd1953, %rd1907;
	xor.b64  	%rd1955, %rd1954, %rd1922;
	xor.b64  	%rd1956, %rd1955, %rd1937;
	xor.b64  	%rd1957, %rd1895, %rd1880;
	xor.b64  	%rd1958, %rd1957, %rd1910;
	xor.b64  	%rd1959, %rd1958, %rd1925;
	xor.b64  	%rd1960, %rd1959, %rd1940;
	xor.b64  	%rd1961, %rd1898, %rd1883;
	xor.b64  	%rd1962, %rd1961, %rd1913;
	xor.b64  	%rd1963, %rd1962, %rd1928;
	xor.b64  	%rd1964, %rd1963, %rd1943;
	xor.b64  	%rd1965, %rd1901, %rd1886;
	xor.b64  	%rd1966, %rd1965, %rd1916;
	xor.b64  	%rd1967, %rd1966, %rd1931;
	xor.b64  	%rd1968, %rd1967, %rd1946;
	xor.b64  	%rd1969, %rd1904, %rd1889;
	xor.b64  	%rd1970, %rd1969, %rd1919;
	xor.b64  	%rd1971, %rd1970, %rd1934;
	xor.b64  	%rd1972, %rd1971, %rd1949;
	mov.b64 	{%r963, %r964}, %rd1960;
	shf.l.wrap.b32 	%r965, %r963, %r964, 1;
	shf.l.wrap.b32 	%r966, %r964, %r963, 1;
	mov.b64 	%rd1973, {%r966, %r965};
	xor.b64  	%rd1974, %rd1972, %rd1973;
	mov.b64 	{%r967, %r968}, %rd1964;
	shf.l.wrap.b32 	%r969, %r967, %r968, 1;
	shf.l.wrap.b32 	%r970, %r968, %r967, 1;
	mov.b64 	%rd1975, {%r970, %r969};
	xor.b64  	%rd1976, %rd1975, %rd1956;
	mov.b64 	{%r971, %r972}, %rd1968;
	shf.l.wrap.b32 	%r973, %r971, %r972, 1;
	shf.l.wrap.b32 	%r974, %r972, %r971, 1;
	mov.b64 	%rd1977, {%r974, %r973};
	xor.b64  	%rd1978, %rd1977, %rd1960;
	mov.b64 	{%r975, %r976}, %rd1972;
	shf.l.wrap.b32 	%r977, %r975, %r976, 1;
	shf.l.wrap.b32 	%r978, %r976, %r975, 1;
	mov.b64 	%rd1979, {%r978, %r977};
	xor.b64  	%rd1980, %rd1979, %rd1964;
	mov.b64 	{%r979, %r980}, %rd1956;
	shf.l.wrap.b32 	%r981, %r979, %r980, 1;
	shf.l.wrap.b32 	%r982, %r980, %r979, 1;
	mov.b64 	%rd1981, {%r982, %r981};
	xor.b64  	%rd1982, %rd1968, %rd1981;
	xor.b64  	%rd1983, %rd1974, %rd1952;
	xor.b64  	%rd1984, %rd1976, %rd1880;
	xor.b64  	%rd1985, %rd1978, %rd1883;
	xor.b64  	%rd1986, %rd1980, %rd1886;
	xor.b64  	%rd1987, %rd1982, %rd1889;
	xor.b64  	%rd1988, %rd1974, %rd1892;
	xor.b64  	%rd1989, %rd1976, %rd1895;
	xor.b64  	%rd1990, %rd1978, %rd1898;
	xor.b64  	%rd1991, %rd1980, %rd1901;
	xor.b64  	%rd1992, %rd1904, %rd1982;
	xor.b64  	%rd1993, %rd1974, %rd1907;
	xor.b64  	%rd1994, %rd1976, %rd1910;
	xor.b64  	%rd1995, %rd1978, %rd1913;
	xor.b64  	%rd1996, %rd1980, %rd1916;
	xor.b64  	%rd1997, %rd1919, %rd1982;
	xor.b64  	%rd1998, %rd1974, %rd1922;
	xor.b64  	%rd1999, %rd1976, %rd1925;
	xor.b64  	%rd2000, %rd1978, %rd1928;
	xor.b64  	%rd2001, %rd1980, %rd1931;
	xor.b64  	%rd2002, %rd1934, %rd1982;
	xor.b64  	%rd2003, %rd1974, %rd1937;
	xor.b64  	%rd2004, %rd1976, %rd1940;
	xor.b64  	%rd2005, %rd1978, %rd1943;
	xor.b64  	%rd2006, %rd1980, %rd1946;
	xor.b64  	%rd2007, %rd1949, %rd1982;
	mov.b64 	{%r983, %r984}, %rd1989;
	shf.l.wrap.b32 	%r985, %r984, %r983, 12;
	shf.l.wrap.b32 	%r986, %r983, %r984, 12;
	mov.b64 	%rd2008, {%r986, %r985};
	mov.b64 	{%r987, %r988}, %rd1995;
	shf.l.wrap.b32 	%r989, %r988, %r987, 11;
	shf.l.wrap.b32 	%r990, %r987, %r988, 11;
	mov.b64 	%rd2009, {%r990, %r989};
	mov.b64 	{%r991, %r992}, %rd2001;
	shf.l.wrap.b32 	%r993, %r991, %r992, 21;
	shf.l.wrap.b32 	%r994, %r992, %r991, 21;
	mov.b64 	%rd2010, {%r994, %r993};
	mov.b64 	{%r995, %r996}, %rd2007;
	shf.l.wrap.b32 	%r997, %r995, %r996, 14;
	shf.l.wrap.b32 	%r998, %r996, %r995, 14;
	mov.b64 	%rd2011, {%r998, %r997};
	mov.b64 	{%r999, %r1000}, %rd1986;
	shf.l.wrap.b32 	%r1001, %r999, %r1000, 28;
	shf.l.wrap.b32 	%r1002, %r1000, %r999, 28;
	mov.b64 	%rd2012, {%r1002, %r1001};
	mov.b64 	{%r1003, %r1004}, %rd1992;
	shf.l.wrap.b32 	%r1005, %r1003, %r1004, 20;
	shf.l.wrap.b32 	%r1006, %r1004, %r1003, 20;
	mov.b64 	%rd2013, {%r1006, %r1005};
	mov.b64 	{%r1007, %r1008}, %rd1993;
	shf.l.wrap.b32 	%r1009, %r1007, %r1008, 3;
	shf.l.wrap.b32 	%r1010, %r1008, %r1007, 3;
	mov.b64 	%rd2014, {%r1010, %r1009};
	mov.b64 	{%r1011, %r1012}, %rd1999;
	shf.l.wrap.b32 	%r1013, %r1012, %r1011, 13;
	shf.l.wrap.b32 	%r1014, %r1011, %r1012, 13;
	mov.b64 	%rd2015, {%r1014, %r1013};
	mov.b64 	{%r1015, %r1016}, %rd2005;
	shf.l.wrap.b32 	%r1017, %r1016, %r1015, 29;
	shf.l.wrap.b32 	%r1018, %r1015, %r1016, 29;
	mov.b64 	%rd2016, {%r1018, %r1017};
	mov.b64 	{%r1019, %r1020}, %rd1984;
	shf.l.wrap.b32 	%r1021, %r1019, %r1020, 1;
	shf.l.wrap.b32 	%r1022, %r1020, %r1019, 1;
	mov.b64 	%rd2017, {%r1022, %r1021};
	mov.b64 	{%r1023, %r1024}, %rd1990;
	shf.l.wrap.b32 	%r1025, %r1023, %r1024, 6;
	shf.l.wrap.b32 	%r1026, %r1024, %r1023, 6;
	mov.b64 	%rd2018, {%r1026, %r1025};
	mov.b64 	{%r1027, %r1028}, %rd1996;
	shf.l.wrap.b32 	%r1029, %r1027, %r1028, 25;
	shf.l.wrap.b32 	%r1030, %r1028, %r1027, 25;
	mov.b64 	%rd2019, {%r1030, %r1029};
	mov.b64 	{%r1031, %r1032}, %rd2002;
	shf.l.wrap.b32 	%r1033, %r1031, %r1032, 8;
	shf.l.wrap.b32 	%r1034, %r1032, %r1031, 8;
	mov.b64 	%rd2020, {%r1034, %r1033};
	mov.b64 	{%r1035, %r1036}, %rd2003;
	shf.l.wrap.b32 	%r1037, %r1035, %r1036, 18;
	shf.l.wrap.b32 	%r1038, %r1036, %r1035, 18;
	mov.b64 	%rd2021, {%r1038, %r1037};
	mov.b64 	{%r1039, %r1040}, %rd1987;
	shf.l.wrap.b32 	%r1041, %r1039, %r1040, 27;
	shf.l.wrap.b32 	%r1042, %r1040, %r1039, 27;
	mov.b64 	%rd2022, {%r1042, %r1041};
	mov.b64 	{%r1043, %r1044}, %rd1988;
	shf.l.wrap.b32 	%r1045, %r1044, %r1043, 4;
	shf.l.wrap.b32 	%r1046, %r1043, %r1044, 4;
	mov.b64 	%rd2023, {%r1046, %r1045};
	mov.b64 	{%r1047, %r1048}, %rd1994;
	shf.l.wrap.b32 	%r1049, %r1047, %r1048, 10;
	shf.l.wrap.b32 	%r1050, %r1048, %r1047, 10;
	mov.b64 	%rd2024, {%r1050, %r1049};
	mov.b64 	{%r1051, %r1052}, %rd2000;
	shf.l.wrap.b32 	%r1053, %r1051, %r1052, 15;
	shf.l.wrap.b32 	%r1054, %r1052, %r1051, 15;
	mov.b64 	%rd2025, {%r1054, %r1053};
	mov.b64 	{%r1055, %r1056}, %rd2006;
	shf.l.wrap.b32 	%r1057, %r1056, %r1055, 24;
	shf.l.wrap.b32 	%r1058, %r1055, %r1056, 24;
	mov.b64 	%rd2026, {%r1058, %r1057};
	mov.b64 	{%r1059, %r1060}, %rd1985;
	shf.l.wrap.b32 	%r1061, %r1060, %r1059, 30;
	shf.l.wrap.b32 	%r1062, %r1059, %r1060, 30;
	mov.b64 	%rd2027, {%r1062, %r1061};
	mov.b64 	{%r1063, %r1064}, %rd1991;
	shf.l.wrap.b32 	%r1065, %r1064, %r1063, 23;
	shf.l.wrap.b32 	%r1066, %r1063, %r1064, 23;
	mov.b64 	%rd2028, {%r1066, %r1065};
	mov.b64 	{%r1067, %r1068}, %rd1997;
	shf.l.wrap.b32 	%r1069, %r1068, %r1067, 7;
	shf.l.wrap.b32 	%r1070, %r1067, %r1068, 7;
	mov.b64 	%rd2029, {%r1070, %r1069};
	mov.b64 	{%r1071, %r1072}, %rd1998;
	shf.l.wrap.b32 	%r1073, %r1072, %r1071, 9;
	shf.l.wrap.b32 	%r1074, %r1071, %r1072, 9;
	mov.b64 	%rd2030, {%r1074, %r1073};
	mov.b64 	{%r1075, %r1076}, %rd2004;
	shf.l.wrap.b32 	%r1077, %r1075, %r1076, 2;
	shf.l.wrap.b32 	%r1078, %r1076, %r1075, 2;
	mov.b64 	%rd2031, {%r1078, %r1077};
	not.b64 	%rd2032, %rd2008;
	and.b64  	%rd2033, %rd2009, %rd2032;
	not.b64 	%rd2034, %rd2009;
	and.b64  	%rd2035, %rd2010, %rd2034;
	xor.b64  	%rd2036, %rd2035, %rd2008;
	not.b64 	%rd2037, %rd2010;
	and.b64  	%rd2038, %rd2011, %rd2037;
	xor.b64  	%rd2039, %rd2038, %rd2009;
	not.b64 	%rd2040, %rd2011;
	and.b64  	%rd2041, %rd1983, %rd2040;
	xor.b64  	%rd2042, %rd2010, %rd2041;
	not.b64 	%rd2043, %rd1983;
	and.b64  	%rd2044, %rd2008, %rd2043;
	xor.b64  	%rd2045, %rd2044, %rd2011;
	not.b64 	%rd2046, %rd2013;
	and.b64  	%rd2047, %rd2014, %rd2046;
	xor.b64  	%rd2048, %rd2012, %rd2047;
	not.b64 	%rd2049, %rd2014;
	and.b64  	%rd2050, %rd2015, %rd2049;
	xor.b64  	%rd2051, %rd2050, %rd2013;
	not.b64 	%rd2052, %rd2015;
	and.b64  	%rd2053, %rd2016, %rd2052;
	xor.b64  	%rd2054, %rd2014, %rd2053;
	not.b64 	%rd2055, %rd2016;
	and.b64  	%rd2056, %rd2012, %rd2055;
	xor.b64  	%rd2057, %rd2056, %rd2015;
	not.b64 	%rd2058, %rd2012;
	and.b64  	%rd2059, %rd2013, %rd2058;
	xor.b64  	%rd2060, %rd2059, %rd2016;
	not.b64 	%rd2061, %rd2018;
	and.b64  	%rd2062, %rd2019, %rd2061;
	xor.b64  	%rd2063, %rd2062, %rd2017;
	not.b64 	%rd2064, %rd2019;
	and.b64  	%rd2065, %rd2020, %rd2064;
	xor.b64  	%rd2066, %rd2065, %rd2018;
	not.b64 	%rd2067, %rd2020;
	and.b64  	%rd2068, %rd2021, %rd2067;
	xor.b64  	%rd2069, %rd2019, %rd2068;
	not.b64 	%rd2070, %rd2021;
	and.b64  	%rd2071, %rd2017, %rd2070;
	xor.b64  	%rd2072, %rd2071, %rd2020;
	not.b64 	%rd2073, %rd2017;
	and.b64  	%rd2074, %rd2018, %rd2073;
	xor.b64  	%rd2075, %rd2021, %rd2074;
	not.b64 	%rd2076, %rd2023;
	and.b64  	%rd2077, %rd2024, %rd2076;
	xor.b64  	%rd2078, %rd2077, %rd2022;
	not.b64 	%rd2079, %rd2024;
	and.b64  	%rd2080, %rd2025, %rd2079;
	xor.b64  	%rd2081, %rd2023, %rd2080;
	not.b64 	%rd2082, %rd2025;
	and.b64  	%rd2083, %rd2026, %rd2082;
	xor.b64  	%rd2084, %rd2083, %rd2024;
	not.b64 	%rd2085, %rd2026;
	and.b64  	%rd2086, %rd2022, %rd2085;
	xor.b64  	%rd2087, %rd2086, %rd2025;
	not.b64 	%rd2088, %rd2022;
	and.b64  	%rd2089, %rd2023, %rd2088;
	xor.b64  	%rd2090, %rd2026, %rd2089;
	not.b64 	%rd2091, %rd2028;
	and.b64  	%rd2092, %rd2029, %rd2091;
	xor.b64  	%rd2093, %rd2092, %rd2027;
	not.b64 	%rd2094, %rd2029;
	and.b64  	%rd2095, %rd2030, %rd2094;
	xor.b64  	%rd2096, %rd2028, %rd2095;
	not.b64 	%rd2097, %rd2030;
	and.b64  	%rd2098, %rd2031, %rd2097;
	xor.b64  	%rd2099, %rd2098, %rd2029;
	not.b64 	%rd2100, %rd2031;
	and.b64  	%rd2101, %rd2027, %rd2100;
	xor.b64  	%rd2102, %rd2030, %rd2101;
	not.b64 	%rd2103, %rd2027;
	and.b64  	%rd2104, %rd2028, %rd2103;
	xor.b64  	%rd2105, %rd2104, %rd2031;
	ld.const.u64 	%rd2106, [KECCAK_RC+64];
	xor.b64  	%rd2107, %rd2033, %rd2106;
	xor.b64  	%rd2108, %rd2107, %rd1983;
	xor.b64  	%rd2109, %rd2048, %rd2108;
	xor.b64  	%rd2110, %rd2109, %rd2063;
	xor.b64  	%rd2111, %rd2110, %rd2078;
	xor.b64  	%rd2112, %rd2111, %rd2093;
	xor.b64  	%rd2113, %rd2051, %rd2036;
	xor.b64  	%rd2114, %rd2113, %rd2066;
	xor.b64  	%rd2115, %rd2114, %rd2081;
	xor.b64  	%rd2116, %rd2115, %rd2096;
	xor.b64  	%rd2117, %rd2054, %rd2039;
	xor.b64  	%rd2118, %rd2117, %rd2069;
	xor.b64  	%rd2119, %rd2118, %rd2084;
	xor.b64  	%rd2120, %rd2119, %rd2099;
	xor.b64  	%rd2121, %rd2057, %rd2042;
	xor.b64  	%rd2122, %rd2121, %rd2072;
	xor.b64  	%rd2123, %rd2122, %rd2087;
	xor.b64  	%rd2124, %rd2123, %rd2102;
	xor.b64  	%rd2125, %rd2060, %rd2045;
	xor.b64  	%rd2126, %rd2125, %rd2075;
	xor.b64  	%rd2127, %rd2126, %rd2090;
	xor.b64  	%rd2128, %rd2127, %rd2105;
	mov.b64 	{%r1079, %r1080}, %rd2116;
	shf.l.wrap.b32 	%r1081, %r1079, %r1080, 1;
	shf.l.wrap.b32 	%r1082, %r1080, %r1079, 1;
	mov.b64 	%rd2129, {%r1082, %r1081};
	xor.b64  	%rd2130, %rd2128, %rd2129;
	mov.b64 	{%r1083, %r1084}, %rd2120;
	shf.l.wrap.b32 	%r1085, %r1083, %r1084, 1;
	shf.l.wrap.b32 	%r1086, %r1084, %r1083, 1;
	mov.b64 	%rd2131, {%r1086, %r1085};
	xor.b64  	%rd2132, %rd2131, %rd2112;
	mov.b64 	{%r1087, %r1088}, %rd2124;
	shf.l.wrap.b32 	%r1089, %r1087, %r1088, 1;
	shf.l.wrap.b32 	%r1090, %r1088, %r1087, 1;
	mov.b64 	%rd2133, {%r1090, %r1089};
	xor.b64  	%rd2134, %rd2133, %rd2116;
	mov.b64 	{%r1091, %r1092}, %rd2128;
	shf.l.wrap.b32 	%r1093, %r1091, %r1092, 1;
	shf.l.wrap.b32 	%r1094, %r1092, %r1091, 1;
	mov.b64 	%rd2135, {%r1094, %r1093};
	xor.b64  	%rd2136, %rd2135, %rd2120;
	mov.b64 	{%r1095, %r1096}, %rd2112;
	shf.l.wrap.b32 	%r1097, %r1095, %r1096, 1;
	shf.l.wrap.b32 	%r1098, %r1096, %r1095, 1;
	mov.b64 	%rd2137, {%r1098, %r1097};
	xor.b64  	%rd2138, %rd2124, %rd2137;
	xor.b64  	%rd2139, %rd2130, %rd2108;
	xor.b64  	%rd2140, %rd2132, %rd2036;
	xor.b64  	%rd2141, %rd2134, %rd2039;
	xor.b64  	%rd2142, %rd2136, %rd2042;
	xor.b64  	%rd2143, %rd2138, %rd2045;
	xor.b64  	%rd2144, %rd2130, %rd2048;
	xor.b64  	%rd2145, %rd2132, %rd2051;
	xor.b64  	%rd2146, %rd2134, %rd2054;
	xor.b64  	%rd2147, %rd2136, %rd2057;
	xor.b64  	%rd2148, %rd2060, %rd2138;
	xor.b64  	%rd2149, %rd2130, %rd2063;
	xor.b64  	%rd2150, %rd2132, %rd2066;
	xor.b64  	%rd2151, %rd2134, %rd2069;
	xor.b64  	%rd2152, %rd2136, %rd2072;
	xor.b64  	%rd2153, %rd2075, %rd2138;
	xor.b64  	%rd2154, %rd2130, %rd2078;
	xor.b64  	%rd2155, %rd2132, %rd2081;
	xor.b64  	%rd2156, %rd2134, %rd2084;
	xor.b64  	%rd2157, %rd2136, %rd2087;
	xor.b64  	%rd2158, %rd2090, %rd2138;
	xor.b64  	%rd2159, %rd2130, %rd2093;
	xor.b64  	%rd2160, %rd2132, %rd2096;
	xor.b64  	%rd2161, %rd2134, %rd2099;
	xor.b64  	%rd2162, %rd2136, %rd2102;
	xor.b64  	%rd2163, %rd2105, %rd2138;
	mov.b64 	{%r1099, %r1100}, %rd2145;
	shf.l.wrap.b32 	%r1101, %r1100, %r1099, 12;
	shf.l.wrap.b32 	%r1102, %r1099, %r1100, 12;
	mov.b64 	%rd2164, {%r1102, %r1101};
	mov.b64 	{%r1103, %r1104}, %rd2151;
	shf.l.wrap.b32 	%r1105, %r1104, %r1103, 11;
	shf.l.wrap.b32 	%r1106, %r1103, %r1104, 11;
	mov.b64 	%rd2165, {%r1106, %r1105};
	mov.b64 	{%r1107, %r1108}, %rd2157;
	shf.l.wrap.b32 	%r1109, %r1107, %r1108, 21;
	shf.l.wrap.b32 	%r1110, %r1108, %r1107, 21;
	mov.b64 	%rd2166, {%r1110, %r1109};
	mov.b64 	{%r1111, %r1112}, %rd2163;
	shf.l.wrap.b32 	%r1113, %r1111, %r1112, 14;
	shf.l.wrap.b32 	%r1114, %r1112, %r1111, 14;
	mov.b64 	%rd2167, {%r1114, %r1113};
	mov.b64 	{%r1115, %r1116}, %rd2142;
	shf.l.wrap.b32 	%r1117, %r1115, %r1116, 28;
	shf.l.wrap.b32 	%r1118, %r1116, %r1115, 28;
	mov.b64 	%rd2168, {%r1118, %r1117};
	mov.b64 	{%r1119, %r1120}, %rd2148;
	shf.l.wrap.b32 	%r1121, %r1119, %r1120, 20;
	shf.l.wrap.b32 	%r1122, %r1120, %r1119, 20;
	mov.b64 	%rd2169, {%r1122, %r1121};
	mov.b64 	{%r1123, %r1124}, %rd2149;
	shf.l.wrap.b32 	%r1125, %r1123, %r1124, 3;
	shf.l.wrap.b32 	%r1126, %r1124, %r1123, 3;
	mov.b64 	%rd2170, {%r1126, %r1125};
	mov.b64 	{%r1127, %r1128}, %rd2155;
	shf.l.wrap.b32 	%r1129, %r1128, %r1127, 13;
	shf.l.wrap.b32 	%r1130, %r1127, %r1128, 13;
	mov.b64 	%rd2171, {%r1130, %r1129};
	mov.b64 	{%r1131, %r1132}, %rd2161;
	shf.l.wrap.b32 	%r1133, %r1132, %r1131, 29;
	shf.l.wrap.b32 	%r1134, %r1131, %r1132, 29;
	mov.b64 	%rd2172, {%r1134, %r1133};
	mov.b64 	{%r1135, %r1136}, %rd2140;
	shf.l.wrap.b32 	%r1137, %r1135, %r1136, 1;
	shf.l.wrap.b32 	%r1138, %r1136, %r1135, 1;
	mov.b64 	%rd2173, {%r1138, %r1137};
	mov.b64 	{%r1139, %r1140}, %rd2146;
	shf.l.wrap.b32 	%r1141, %r1139, %r1140, 6;
	shf.l.wrap.b32 	%r1142, %r1140, %r1139, 6;
	mov.b64 	%rd2174, {%r1142, %r1141};
	mov.b64 	{%r1143, %r1144}, %rd2152;
	shf.l.wrap.b32 	%r1145, %r1143, %r1144, 25;
	shf.l.wrap.b32 	%r1146, %r1144, %r1143, 25;
	mov.b64 	%rd2175, {%r1146, %r1145};
	mov.b64 	{%r1147, %r1148}, %rd2158;
	shf.l.wrap.b32 	%r1149, %r1147, %r1148, 8;
	shf.l.wrap.b32 	%r1150, %r1148, %r1147, 8;
	mov.b64 	%rd2176, {%r1150, %r1149};
	mov.b64 	{%r1151, %r1152}, %rd2159;
	shf.l.wrap.b32 	%r1153, %r1151, %r1152, 18;
	shf.l.wrap.b32 	%r1154, %r1152, %r1151, 18;
	mov.b64 	%rd2177, {%r1154, %r1153};
	mov.b64 	{%r1155, %r1156}, %rd2143;
	shf.l.wrap.b32 	%r1157, %r1155, %r1156, 27;
	shf.l.wrap.b32 	%r1158, %r1156, %r1155, 27;
	mov.b64 	%rd2178, {%r1158, %r1157};
	mov.b64 	{%r1159, %r1160}, %rd2144;
	shf.l.wrap.b32 	%r1161, %r1160, %r1159, 4;
	shf.l.wrap.b32 	%r1162, %r1159, %r1160, 4;
	mov.b64 	%rd2179, {%r1162, %r1161};
	mov.b64 	{%r1163, %r1164}, %rd2150;
	shf.l.wrap.b32 	%r1165, %r1163, %r1164, 10;
	shf.l.wrap.b32 	%r1166, %r1164, %r1163, 10;
	mov.b64 	%rd2180, {%r1166, %r1165};
	mov.b64 	{%r1167, %r1168}, %rd2156;
	shf.l.wrap.b32 	%r1169, %r1167, %r1168, 15;
	shf.l.wrap.b32 	%r1170, %r1168, %r1167, 15;
	mov.b64 	%rd2181, {%r1170, %r1169};
	mov.b64 	{%r1171, %r1172}, %rd2162;
	shf.l.wrap.b32 	%r1173, %r1172, %r1171, 24;
	shf.l.wrap.b32 	%r1174, %r1171, %r1172, 24;
	mov.b64 	%rd2182, {%r1174, %r1173};
	mov.b64 	{%r1175, %r1176}, %rd2141;
	shf.l.wrap.b32 	%r1177, %r1176, %r1175, 30;
	shf.l.wrap.b32 	%r1178, %r1175, %r1176, 30;
	mov.b64 	%rd2183, {%r1178, %r1177};
	mov.b64 	{%r1179, %r1180}, %rd2147;
	shf.l.wrap.b32 	%r1181, %r1180, %r1179, 23;
	shf.l.wrap.b32 	%r1182, %r1179, %r1180, 23;
	mov.b64 	%rd2184, {%r1182, %r1181};
	mov.b64 	{%r1183, %r1184}, %rd2153;
	shf.l.wrap.b32 	%r1185, %r1184, %r1183, 7;
	shf.l.wrap.b32 	%r1186, %r1183, %r1184, 7;
	mov.b64 	%rd2185, {%r1186, %r1185};
	mov.b64 	{%r1187, %r1188}, %rd2154;
	shf.l.wrap.b32 	%r1189, %r1188, %r1187, 9;
	shf.l.wrap.b32 	%r1190, %r1187, %r1188, 9;
	mov.b64 	%rd2186, {%r1190, %r1189};
	mov.b64 	{%r1191, %r1192}, %rd2160;
	shf.l.wrap.b32 	%r1193, %r1191, %r1192, 2;
	shf.l.wrap.b32 	%r1194, %r1192, %r1191, 2;
	mov.b64 	%rd2187, {%r1194, %r1193};
	not.b64 	%rd2188, %rd2164;
	and.b64  	%rd2189, %rd2165, %rd2188;
	not.b64 	%rd2190, %rd2165;
	and.b64  	%rd2191, %rd2166, %rd2190;
	xor.b64  	%rd2192, %rd2191, %rd2164;
	not.b64 	%rd2193, %rd2166;
	and.b64  	%rd2194, %rd2167, %rd2193;
	xor.b64  	%rd2195, %rd2194, %rd2165;
	not.b64 	%rd2196, %rd2167;
	and.b64  	%rd2197, %rd2139, %rd2196;
	xor.b64  	%rd2198, %rd2166, %rd2197;
	not.b64 	%rd2199, %rd2139;
	and.b64  	%rd2200, %rd2164, %rd2199;
	xor.b64  	%rd2201, %rd2200, %rd2167;
	not.b64 	%rd2202, %rd2169;
	and.b64  	%rd2203, %rd2170, %rd2202;
	xor.b64  	%rd2204, %rd2168, %rd2203;
	not.b64 	%rd2205, %rd2170;
	and.b64  	%rd2206, %rd2171, %rd2205;
	xor.b64  	%rd2207, %rd2206, %rd2169;
	not.b64 	%rd2208, %rd2171;
	and.b64  	%rd2209, %rd2172, %rd2208;
	xor.b64  	%rd2210, %rd2170, %rd2209;
	not.b64 	%rd2211, %rd2172;
	and.b64  	%rd2212, %rd2168, %rd2211;
	xor.b64  	%rd2213, %rd2212, %rd2171;
	not.b64 	%rd2214, %rd2168;
	and.b64  	%rd2215, %rd2169, %rd2214;
	xor.b64  	%rd2216, %rd2215, %rd2172;
	not.b64 	%rd2217, %rd2174;
	and.b64  	%rd2218, %rd2175, %rd2217;
	xor.b64  	%rd2219, %rd2218, %rd2173;
	not.b64 	%rd2220, %rd2175;
	and.b64  	%rd2221, %rd2176, %rd2220;
	xor.b64  	%rd2222, %rd2221, %rd2174;
	not.b64 	%rd2223, %rd2176;
	and.b64  	%rd2224, %rd2177, %rd2223;
	xor.b64  	%rd2225, %rd2175, %rd2224;
	not.b64 	%rd2226, %rd2177;
	and.b64  	%rd2227, %rd2173, %rd2226;
	xor.b64  	%rd2228, %rd2227, %rd2176;
	not.b64 	%rd2229, %rd2173;
	and.b64  	%rd2230, %rd2174, %rd2229;
	xor.b64  	%rd2231, %rd2177, %rd2230;
	not.b64 	%rd2232, %rd2179;
	and.b64  	%rd2233, %rd2180, %rd2232;
	xor.b64  	%rd2234, %rd2233, %rd2178;
	not.b64 	%rd2235, %rd2180;
	and.b64  	%rd2236, %rd2181, %rd2235;
	xor.b64  	%rd2237, %rd2179, %rd2236;
	not.b64 	%rd2238, %rd2181;
	and.b64  	%rd2239, %rd2182, %rd2238;
	xor.b64  	%rd2240, %rd2239, %rd2180;
	not.b64 	%rd2241, %rd2182;
	and.b64  	%rd2242, %rd2178, %rd2241;
	xor.b64  	%rd2243, %rd2242, %rd2181;
	not.b64 	%rd2244, %rd2178;
	and.b64  	%rd2245, %rd2179, %rd2244;
	xor.b64  	%rd2246, %rd2182, %rd2245;
	not.b64 	%rd2247, %rd2184;
	and.b64  	%rd2248, %rd2185, %rd2247;
	xor.b64  	%rd2249, %rd2248, %rd2183;
	not.b64 	%rd2250, %rd2185;
	and.b64  	%rd2251, %rd2186, %rd2250;
	xor.b64  	%rd2252, %rd2184, %rd2251;
	not.b64 	%rd2253, %rd2186;
	and.b64  	%rd2254, %rd2187, %rd2253;
	xor.b64  	%rd2255, %rd2254, %rd2185;
	not.b64 	%rd2256, %rd2187;
	and.b64  	%rd2257, %rd2183, %rd2256;
	xor.b64  	%rd2258, %rd2186, %rd2257;
	not.b64 	%rd2259, %rd2183;
	and.b64  	%rd2260, %rd2184, %rd2259;
	xor.b64  	%rd2261, %rd2260, %rd2187;
	ld.const.u64 	%rd2262, [KECCAK_RC+72];
	xor.b64  	%rd2263, %rd2189, %rd2262;
	xor.b64  	%rd2264, %rd2263, %rd2139;
	xor.b64  	%rd2265, %rd2204, %rd2264;
	xor.b64  	%rd2266, %rd2265, %rd2219;
	xor.b64  	%rd2267, %rd2266, %rd2234;
	xor.b64  	%rd2268, %rd2267, %rd2249;
	xor.b64  	%rd2269, %rd2207, %rd2192;
	xor.b64  	%rd2270, %rd2269, %rd2222;
	xor.b64  	%rd2271, %rd2270, %rd2237;
	xor.b64  	%rd2272, %rd2271, %rd2252;
	xor.b64  	%rd2273, %rd2210, %rd2195;
	xor.b64  	%rd2274, %rd2273, %rd2225;
	xor.b64  	%rd2275, %rd2274, %rd2240;
	xor.b64  	%rd2276, %rd2275, %rd2255;
	xor.b64  	%rd2277, %rd2213, %rd2198;
	xor.b64  	%rd2278, %rd2277, %rd2228;
	xor.b64  	%rd2279, %rd2278, %rd2243;
	xor.b64  	%rd2280, %rd2279, %rd2258;
	xor.b64  	%rd2281, %rd2216, %rd2201;
	xor.b64  	%rd2282, %rd2281, %rd2231;
	xor.b64  	%rd2283, %rd2282, %rd2246;
	xor.b64  	%rd2284, %rd2283, %rd2261;
	mov.b64 	{%r1195, %r1196}, %rd2272;
	shf.l.wrap.b32 	%r1197, %r1195, %r1196, 1;
	shf.l.wrap.b32 	%r1198, %r1196, %r1195, 1;
	mov.b64 	%rd2285, {%r1198, %r1197};
	xor.b64  	%rd2286, %rd2284, %rd2285;
	mov.b64 	{%r1199, %r1200}, %rd2276;
	shf.l.wrap.b32 	%r1201, %r1199, %r1200, 1;
	shf.l.wrap.b32 	%r1202, %r1200, %r1199, 1;
	mov.b64 	%rd2287, {%r1202, %r1201};
	xor.b64  	%rd2288, %rd2287, %rd2268;
	mov.b64 	{%r1203, %r1204}, %rd2280;
	shf.l.wrap.b32 	%r1205, %r1203, %r1204, 1;
	shf.l.wrap.b32 	%r1206, %r1204, %r1203, 1;
	mov.b64 	%rd2289, {%r1206, %r1205};
	xor.b64  	%rd2290, %rd2289, %rd2272;
	mov.b64 	{%r1207, %r1208}, %rd2284;
	shf.l.wrap.b32 	%r1209, %r1207, %r1208, 1;
	shf.l.wrap.b32 	%r1210, %r1208, %r1207, 1;
	mov.b64 	%rd2291, {%r1210, %r1209};
	xor.b64  	%rd2292, %rd2291, %rd2276;
	mov.b64 	{%r1211, %r1212}, %rd2268;
	shf.l.wrap.b32 	%r1213, %r1211, %r1212, 1;
	shf.l.wrap.b32 	%r1214, %r1212, %r1211, 1;
	mov.b64 	%rd2293, {%r1214, %r1213};
	xor.b64  	%rd2294, %rd2280, %rd2293;
	xor.b64  	%rd2295, %rd2286, %rd2264;
	xor.b64  	%rd2296, %rd2288, %rd2192;
	xor.b64  	%rd2297, %rd2290, %rd2195;
	xor.b64  	%rd2298, %rd2292, %rd2198;
	xor.b64  	%rd2299, %rd2294, %rd2201;
	xor.b64  	%rd2300, %rd2286, %rd2204;
	xor.b64  	%rd2301, %rd2288, %rd2207;
	xor.b64  	%rd2302, %rd2290, %rd2210;
	xor.b64  	%rd2303, %rd2292, %rd2213;
	xor.b64  	%rd2304, %rd2216, %rd2294;
	xor.b64  	%rd2305, %rd2286, %rd2219;
	xor.b64  	%rd2306, %rd2288, %rd2222;
	xor.b64  	%rd2307, %rd2290, %rd2225;
	xor.b64  	%rd2308, %rd2292, %rd2228;
	xor.b64  	%rd2309, %rd2231, %rd2294;
	xor.b64  	%rd2310, %rd2286, %rd2234;
	xor.b64  	%rd2311, %rd2288, %rd2237;
	xor.b64  	%rd2312, %rd2290, %rd2240;
	xor.b64  	%rd2313, %rd2292, %rd2243;
	xor.b64  	%rd2314, %rd2246, %rd2294;
	xor.b64  	%rd2315, %rd2286, %rd2249;
	xor.b64  	%rd2316, %rd2288, %rd2252;
	xor.b64  	%rd2317, %rd2290, %rd2255;
	xor.b64  	%rd2318, %rd2292, %rd2258;
	xor.b64  	%rd2319, %rd2261, %rd2294;
	mov.b64 	{%r1215, %r1216}, %rd2301;
	shf.l.wrap.b32 	%r1217, %r1216, %r1215, 12;
	shf.l.wrap.b32 	%r1218, %r1215, %r1216, 12;
	mov.b64 	%rd2320, {%r1218, %r1217};
	mov.b64 	{%r1219, %r1220}, %rd2307;
	shf.l.wrap.b32 	%r1221, %r1220, %r1219, 11;
	shf.l.wrap.b32 	%r1222, %r1219, %r1220, 11;
	mov.b64 	%rd2321, {%r1222, %r1221};
	mov.b64 	{%r1223, %r1224}, %rd2313;
	shf.l.wrap.b32 	%r1225, %r1223, %r1224, 21;
	shf.l.wrap.b32 	%r1226, %r1224, %r1223, 21;
	mov.b64 	%rd2322, {%r1226, %r1225};
	mov.b64 	{%r1227, %r1228}, %rd2319;
	shf.l.wrap.b32 	%r1229, %r1227, %r1228, 14;
	shf.l.wrap.b32 	%r1230, %r1228, %r1227, 14;
	mov.b64 	%rd2323, {%r1230, %r1229};
	mov.b64 	{%r1231, %r1232}, %rd2298;
	shf.l.wrap.b32 	%r1233, %r1231, %r1232, 28;
	shf.l.wrap.b32 	%r1234, %r1232, %r1231, 28;
	mov.b64 	%rd2324, {%r1234, %r1233};
	mov.b64 	{%r1235, %r1236}, %rd2304;
	shf.l.wrap.b32 	%r1237, %r1235, %r1236, 20;
	shf.l.wrap.b32 	%r1238, %r1236, %r1235, 20;
	mov.b64 	%rd2325, {%r1238, %r1237};
	mov.b64 	{%r1239, %r1240}, %rd2305;
	shf.l.wrap.b32 	%r1241, %r1239, %r1240, 3;
	shf.l.wrap.b32 	%r1242, %r1240, %r1239, 3;
	mov.b64 	%rd2326, {%r1242, %r1241};
	mov.b64 	{%r1243, %r1244}, %rd2311;
	shf.l.wrap.b32 	%r1245, %r1244, %r1243, 13;
	shf.l.wrap.b32 	%r1246, %r1243, %r1244, 13;
	mov.b64 	%rd2327, {%r1246, %r1245};
	mov.b64 	{%r1247, %r1248}, %rd2317;
	shf.l.wrap.b32 	%r1249, %r1248, %r1247, 29;
	shf.l.wrap.b32 	%r1250, %r1247, %r1248, 29;
	mov.b64 	%rd2328, {%r1250, %r1249};
	mov.b64 	{%r1251, %r1252}, %rd2296;
	shf.l.wrap.b32 	%r1253, %r1251, %r1252, 1;
	shf.l.wrap.b32 	%r1254, %r1252, %r1251, 1;
	mov.b64 	%rd2329, {%r1254, %r1253};
	mov.b64 	{%r1255, %r1256}, %rd2302;
	shf.l.wrap.b32 	%r1257, %r1255, %r1256, 6;
	shf.l.wrap.b32 	%r1258, %r1256, %r1255, 6;
	mov.b64 	%rd2330, {%r1258, %r1257};
	mov.b64 	{%r1259, %r1260}, %rd2308;
	shf.l.wrap.b32 	%r1261, %r1259, %r1260, 25;
	shf.l.wrap.b32 	%r1262, %r1260, %r1259, 25;
	mov.b64 	%rd2331, {%r1262, %r1261};
	mov.b64 	{%r1263, %r1264}, %rd2314;
	shf.l.wrap.b32 	%r1265, %r1263, %r1264, 8;
	shf.l.wrap.b32 	%r1266, %r1264, %r1263, 8;
	mov.b64 	%rd2332, {%r1266, %r1265};
	mov.b64 	{%r1267, %r1268}, %rd2315;
	shf.l.wrap.b32 	%r1269, %r1267, %r1268, 18;
	shf.l.wrap.b32 	%r1270, %r1268, %r1267, 18;
	mov.b64 	%rd2333, {%r1270, %r1269};
	mov.b64 	{%r1271, %r1272}, %rd2299;
	shf.l.wrap.b32 	%r1273, %r1271, %r1272, 27;
	shf.l.wrap.b32 	%r1274, %r1272, %r1271, 27;
	mov.b64 	%rd2334, {%r1274, %r1273};
	mov.b64 	{%r1275, %r1276}, %rd2300;
	shf.l.wrap.b32 	%r1277, %r1276, %r1275, 4;
	shf.l.wrap.b32 	%r1278, %r1275, %r1276, 4;
	mov.b64 	%rd2335, {%r1278, %r1277};
	mov.b64 	{%r1279, %r1280}, %rd2306;
	shf.l.wrap.b32 	%r1281, %r1279, %r1280, 10;
	shf.l.wrap.b32 	%r1282, %r1280, %r1279, 10;
	mov.b64 	%rd2336, {%r1282, %r1281};
	mov.b64 	{%r1283, %r1284}, %rd2312;
	shf.l.wrap.b32 	%r1285, %r1283, %r1284, 15;
	shf.l.wrap.b32 	%r1286, %r1284, %r1283, 15;
	mov.b64 	%rd2337, {%r1286, %r1285};
	mov.b64 	{%r1287, %r1288}, %rd2318;
	shf.l.wrap.b32 	%r1289, %r1288, %r1287, 24;
	shf.l.wrap.b32 	%r1290, %r1287, %r1288, 24;
	mov.b64 	%rd2338, {%r1290, %r1289};
	mov.b64 	{%r1291, %r1292}, %rd2297;
	shf.l.wrap.b32 	%r1293, %r1292, %r1291, 30;
	shf.l.wrap.b32 	%r1294, %r1291, %r1292, 30;
	mov.b64 	%rd2339, {%r1294, %r1293};
	mov.b64 	{%r1295, %r1296}, %rd2303;
	shf.l.wrap.b32 	%r1297, %r1296, %r1295, 23;
	shf.l.wrap.b32 	%r1298, %r1295, %r1296, 23;
	mov.b64 	%rd2340, {%r1298, %r1297};
	mov.b64 	{%r1299, %r1300}, %rd2309;
	shf.l.wrap.b32 	%r1301, %r1300, %r1299, 7;
	shf.l.wrap.b32 	%r1302, %r1299, %r1300, 7;
	mov.b64 	%rd2341, {%r1302, %r1301};
	mov.b64 	{%r1303, %r1304}, %rd2310;
	shf.l.wrap.b32 	%r1305, %r1304, %r1303, 9;
	shf.l.wrap.b32 	%r1306, %r1303, %r1304, 9;
	mov.b64 	%rd2342, {%r1306, %r1305};
	mov.b64 	{%r1307, %r1308}, %rd2316;
	shf.l.wrap.b32 	%r1309, %r1307, %r1308, 2;
	shf.l.wrap.b32 	%r1310, %r1308, %r1307, 2;
	mov.b64 	%rd2343, {%r1310, %r1309};
	not.b64 	%rd2344, %rd2320;
	and.b64  	%rd2345, %rd2321, %rd2344;
	not.b64 	%rd2346, %rd2321;
	and.b64  	%rd2347, %rd2322, %rd2346;
	xor.b64  	%rd2348, %rd2347, %rd2320;
	not.b64 	%rd2349, %rd2322;
	and.b64  	%rd2350, %rd2323, %rd2349;
	xor.b64  	%rd2351, %rd2350, %rd2321;
	not.b64 	%rd2352, %rd2323;
	and.b64  	%rd2353, %rd2295, %rd2352;
	xor.b64  	%rd2354, %rd2322, %rd2353;
	not.b64 	%rd2355, %rd2295;
	and.b64  	%rd2356, %rd2320, %rd2355;
	xor.b64  	%rd2357, %rd2356, %rd2323;
	not.b64 	%rd2358, %rd2325;
	and.b64  	%rd2359, %rd2326, %rd2358;
	xor.b64  	%rd2360, %rd2324, %rd2359;
	not.b64 	%rd2361, %rd2326;
	and.b64  	%rd2362, %rd2327, %rd2361;
	xor.b64  	%rd2363, %rd2362, %rd2325;
	not.b64 	%rd2364, %rd2327;
	and.b64  	%rd2365, %rd2328, %rd2364;
	xor.b64  	%rd2366, %rd2326, %rd2365;
	not.b64 	%rd2367, %rd2328;
	and.b64  	%rd2368, %rd2324, %rd2367;
	xor.b64  	%rd2369, %rd2368, %rd2327;
	not.b64 	%rd2370, %rd2324;
	and.b64  	%rd2371, %rd2325, %rd2370;
	xor.b64  	%rd2372, %rd2371, %rd2328;
	not.b64 	%rd2373, %rd2330;
	and.b64  	%rd2374, %rd2331, %rd2373;
	xor.b64  	%rd2375, %rd2374, %rd2329;
	not.b64 	%rd2376, %rd2331;
	and.b64  	%rd2377, %rd2332, %rd2376;
	xor.b64  	%rd2378, %rd2377, %rd2330;
	not.b64 	%rd2379, %rd2332;
	and.b64  	%rd2380, %rd2333, %rd2379;
	xor.b64  	%rd2381, %rd2331, %rd2380;
	not.b64 	%rd2382, %rd2333;
	and.b64  	%rd2383, %rd2329, %rd2382;
	xor.b64  	%rd2384, %rd2383, %rd2332;
	not.b64 	%rd2385, %rd2329;
	and.b64  	%rd2386, %rd2330, %rd2385;
	xor.b64  	%rd2387, %rd2333, %rd2386;
	not.b64 	%rd2388, %rd2335;
	and.b64  	%rd2389, %rd2336, %rd2388;
	xor.b64  	%rd2390, %rd2389, %rd2334;
	not.b64 	%rd2391, %rd2336;
	and.b64  	%rd2392, %rd2337, %rd2391;
	xor.b64  	%rd2393, %rd2335, %rd2392;
	not.b64 	%rd2394, %rd2337;
	and.b64  	%rd2395, %rd2338, %rd2394;
	xor.b64  	%rd2396, %rd2395, %rd2336;
	not.b64 	%rd2397, %rd2338;
	and.b64  	%rd2398, %rd2334, %rd2397;
	xor.b64  	%rd2399, %rd2398, %rd2337;
	not.b64 	%rd2400, %rd2334;
	and.b64  	%rd2401, %rd2335, %rd2400;
	xor.b64  	%rd2402, %rd2338, %rd2401;
	not.b64 	%rd2403, %rd2340;
	and.b64  	%rd2404, %rd2341, %rd2403;
	xor.b64  	%rd2405, %rd2404, %rd2339;
	not.b64 	%rd2406, %rd2341;
	and.b64  	%rd2407, %rd2342, %rd2406;
	xor.b64  	%rd2408, %rd2340, %rd2407;
	not.b64 	%rd2409, %rd2342;
	and.b64  	%rd2410, %rd2343, %rd2409;
	xor.b64  	%rd2411, %rd2410, %rd2341;
	not.b64 	%rd2412, %rd2343;
	and.b64  	%rd2413, %rd2339, %rd2412;
	xor.b64  	%rd2414, %rd2342, %rd2413;
	not.b64 	%rd2415, %rd2339;
	and.b64  	%rd2416, %rd2340, %rd2415;
	xor.b64  	%rd2417, %rd2416, %rd2343;
	ld.const.u64 	%rd2418, [KECCAK_RC+80];
	xor.b64  	%rd2419, %rd2345, %rd2418;
	xor.b64  	%rd2420, %rd2419, %rd2295;
	xor.b64  	%rd2421, %rd2360, %rd2420;
	xor.b64  	%rd2422, %rd2421, %rd2375;
	xor.b64  	%rd2423, %rd2422, %rd2390;
	xor.b64  	%rd2424, %rd2423, %rd2405;
	xor.b64  	%rd2425, %rd2363, %rd2348;
	xor.b64  	%rd2426, %rd2425, %rd2378;
	xor.b64  	%rd2427, %rd2426, %rd2393;
	xor.b64  	%rd2428, %rd2427, %rd2408;
	xor.b64  	%rd2429, %rd2366, %rd2351;
	xor.b64  	%rd2430, %rd2429, %rd2381;
	xor.b64  	%rd2431, %rd2430, %rd2396;
	xor.b64  	%rd2432, %rd2431, %rd2411;
	xor.b64  	%rd2433, %rd2369, %rd2354;
	xor.b64  	%rd2434, %rd2433, %rd2384;
	xor.b64  	%rd2435, %rd2434, %rd2399;
	xor.b64  	%rd2436, %rd2435, %rd2414;
	xor.b64  	%rd2437, %rd2372, %rd2357;
	xor.b64  	%rd2438, %rd2437, %rd2387;
	xor.b64  	%rd2439, %rd2438, %rd2402;
	xor.b64  	%rd2440, %rd2439, %rd2417;
	mov.b64 	{%r1311, %r1312}, %rd2428;
	shf.l.wrap.b32 	%r1313, %r1311, %r1312, 1;
	shf.l.wrap.b32 	%r1314, %r1312, %r1311, 1;
	mov.b64 	%rd2441, {%r1314, %r1313};
	xor.b64  	%rd2442, %rd2440, %rd2441;
	mov.b64 	{%r1315, %r1316}, %rd2432;
	shf.l.wrap.b32 	%r1317, %r1315, %r1316, 1;
	shf.l.wrap.b32 	%r1318, %r1316, %r1315, 1;
	mov.b64 	%rd2443, {%r1318, %r1317};
	xor.b64  	%rd2444, %rd2443, %rd2424;
	mov.b64 	{%r1319, %r1320}, %rd2436;
	shf.l.wrap.b32 	%r1321, %r1319, %r1320, 1;
	shf.l.wrap.b32 	%r1322, %r1320, %r1319, 1;
	mov.b64 	%rd2445, {%r1322, %r1321};
	xor.b64  	%rd2446, %rd2445, %rd2428;
	mov.b64 	{%r1323, %r1324}, %rd2440;
	shf.l.wrap.b32 	%r1325, %r1323, %r1324, 1;
	shf.l.wrap.b32 	%r1326, %r1324, %r1323, 1;
	mov.b64 	%rd2447, {%r1326, %r1325};
	xor.b64  	%rd2448, %rd2447, %rd2432;
	mov.b64 	{%r1327, %r1328}, %rd2424;
	shf.l.wrap.b32 	%r1329, %r1327, %r1328, 1;
	shf.l.wrap.b32 	%r1330, %r1328, %r1327, 1;
	mov.b64 	%rd2449, {%r1330, %r1329};
	xor.b64  	%rd2450, %rd2436, %rd2449;
	xor.b64  	%rd2451, %rd2442, %rd2420;
	xor.b64  	%rd2452, %rd2444, %rd2348;
	xor.b64  	%rd2453, %rd2446, %rd2351;
	xor.b64  	%rd2454, %rd2448, %rd2354;
	xor.b64  	%rd2455, %rd2450, %rd2357;
	xor.b64  	%rd2456, %rd2442, %rd2360;
	xor.b64  	%rd2457, %rd2444, %rd2363;
	xor.b64  	%rd2458, %rd2446, %rd2366;
	xor.b64  	%rd2459, %rd2448, %rd2369;
	xor.b64  	%rd2460, %rd2372, %rd2450;
	xor.b64  	%rd2461, %rd2442, %rd2375;
	xor.b64  	%rd2462, %rd2444, %rd2378;
	xor.b64  	%rd2463, %rd2446, %rd2381;
	xor.b64  	%rd2464, %rd2448, %rd2384;
	xor.b64  	%rd2465, %rd2387, %rd2450;
	xor.b64  	%rd2466, %rd2442, %rd2390;
	xor.b64  	%rd2467, %rd2444, %rd2393;
	xor.b64  	%rd2468, %rd2446, %rd2396;
	xor.b64  	%rd2469, %rd2448, %rd2399;
	xor.b64  	%rd2470, %rd2402, %rd2450;
	xor.b64  	%rd2471, %rd2442, %rd2405;
	xor.b64  	%rd2472, %rd2444, %rd2408;
	xor.b64  	%rd2473, %rd2446, %rd2411;
	xor.b64  	%rd2474, %rd2448, %rd2414;
	xor.b64  	%rd2475, %rd2417, %rd2450;
	mov.b64 	{%r1331, %r1332}, %rd2457;
	shf.l.wrap.b32 	%r1333, %r1332, %r1331, 12;
	shf.l.wrap.b32 	%r1334, %r1331, %r1332, 12;
	mov.b64 	%rd2476, {%r1334, %r1333};
	mov.b64 	{%r1335, %r1336}, %rd2463;
	shf.l.wrap.b32 	%r1337, %r1336, %r1335, 11;
	shf.l.wrap.b32 	%r1338, %r1335, %r1336, 11;
	mov.b64 	%rd2477, {%r1338, %r1337};
	mov.b64 	{%r1339, %r1340}, %rd2469;
	shf.l.wrap.b32 	%r1341, %r1339, %r1340, 21;
	shf.l.wrap.b32 	%r1342, %r1340, %r1339, 21;
	mov.b64 	%rd2478, {%r1342, %r1341};
	mov.b64 	{%r1343, %r1344}, %rd2475;
	shf.l.wrap.b32 	%r1345, %r1343, %r1344, 14;
	shf.l.wrap.b32 	%r1346, %r1344, %r1343, 14;
	mov.b64 	%rd2479, {%r1346, %r1345};
	mov.b64 	{%r1347, %r1348}, %rd2454;
	shf.l.wrap.b32 	%r1349, %r1347, %r1348, 28;
	shf.l.wrap.b32 	%r1350, %r1348, %r1347, 28;
	mov.b64 	%rd2480, {%r1350, %r1349};
	mov.b64 	{%r1351, %r1352}, %rd2460;
	shf.l.wrap.b32 	%r1353, %r1351, %r1352, 20;
	shf.l.wrap.b32 	%r1354, %r1352, %r1351, 20;
	mov.b64 	%rd2481, {%r1354, %r1353};
	mov.b64 	{%r1355, %r1356}, %rd2461;
	shf.l.wrap.b32 	%r1357, %r1355, %r1356, 3;
	shf.l.wrap.b32 	%r1358, %r1356, %r1355, 3;
	mov.b64 	%rd2482, {%r1358, %r1357};
	mov.b64 	{%r1359, %r1360}, %rd2467;
	shf.l.wrap.b32 	%r1361, %r1360, %r1359, 13;
	shf.l.wrap.b32 	%r1362, %r1359, %r1360, 13;
	mov.b64 	%rd2483, {%r1362, %r1361};
	mov.b64 	{%r1363, %r1364}, %rd2473;
	shf.l.wrap.b32 	%r1365, %r1364, %r1363, 29;
	shf.l.wrap.b32 	%r1366, %r1363, %r1364, 29;
	mov.b64 	%rd2484, {%r1366, %r1365};
	mov.b64 	{%r1367, %r1368}, %rd2452;
	shf.l.wrap.b32 	%r1369, %r1367, %r1368, 1;
	shf.l.wrap.b32 	%r1370, %r1368, %r1367, 1;
	mov.b64 	%rd2485, {%r1370, %r1369};
	mov.b64 	{%r1371, %r1372}, %rd2458;
	shf.l.wrap.b32 	%r1373, %r1371, %r1372, 6;
	shf.l.wrap.b32 	%r1374, %r1372, %r1371, 6;
	mov.b64 	%rd2486, {%r1374, %r1373};
	mov.b64 	{%r1375, %r1376}, %rd2464;
	shf.l.wrap.b32 	%r1377, %r1375, %r1376, 25;
	shf.l.wrap.b32 	%r1378, %r1376, %r1375, 25;
	mov.b64 	%rd2487, {%r1378, %r1377};
	mov.b64 	{%r1379, %r1380}, %rd2470;
	shf.l.wrap.b32 	%r1381, %r1379, %r1380, 8;
	shf.l.wrap.b32 	%r1382, %r1380, %r1379, 8;
	mov.b64 	%rd2488, {%r1382, %r1381};
	mov.b64 	{%r1383, %r1384}, %rd2471;
	shf.l.wrap.b32 	%r1385, %r1383, %r1384, 18;
	shf.l.wrap.b32 	%r1386, %r1384, %r1383, 18;
	mov.b64 	%rd2489, {%r1386, %r1385};
	mov.b64 	{%r1387, %r1388}, %rd2455;
	shf.l.wrap.b32 	%r1389, %r1387, %r1388, 27;
	shf.l.wrap.b32 	%r1390, %r1388, %r1387, 27;
	mov.b64 	%rd2490, {%r1390, %r1389};
	mov.b64 	{%r1391, %r1392}, %rd2456;
	shf.l.wrap.b32 	%r1393, %r1392, %r1391, 4;
	shf.l.wrap.b32 	%r1394, %r1391, %r1392, 4;
	mov.b64 	%rd2491, {%r1394, %r1393};
	mov.b64 	{%r1395, %r1396}, %rd2462;
	shf.l.wrap.b32 	%r1397, %r1395, %r1396, 10;
	shf.l.wrap.b32 	%r1398, %r1396, %r1395, 10;
	mov.b64 	%rd2492, {%r1398, %r1397};
	mov.b64 	{%r1399, %r1400}, %rd2468;
	shf.l.wrap.b32 	%r1401, %r1399, %r1400, 15;
	shf.l.wrap.b32 	%r1402, %r1400, %r1399, 15;
	mov.b64 	%rd2493, {%r1402, %r1401};
	mov.b64 	{%r1403, %r1404}, %rd2474;
	shf.l.wrap.b32 	%r1405, %r1404, %r1403, 24;
	shf.l.wrap.b32 	%r1406, %r1403, %r1404, 24;
	mov.b64 	%rd2494, {%r1406, %r1405};
	mov.b64 	{%r1407, %r1408}, %rd2453;
	shf.l.wrap.b32 	%r1409, %r1408, %r1407, 30;
	shf.l.wrap.b32 	%r1410, %r1407, %r1408, 30;
	mov.b64 	%rd2495, {%r1410, %r1409};
	mov.b64 	{%r1411, %r1412}, %rd2459;
	shf.l.wrap.b32 	%r1413, %r1412, %r1411, 23;
	shf.l.wrap.b32 	%r1414, %r1411, %r1412, 23;
	mov.b64 	%rd2496, {%r1414, %r1413};
	mov.b64 	{%r1415, %r1416}, %rd2465;
	shf.l.wrap.b32 	%r1417, %r1416, %r1415, 7;
	shf.l.wrap.b32 	%r1418, %r1415, %r1416, 7;
	mov.b64 	%rd2497, {%r1418, %r1417};
	mov.b64 	{%r1419, %r1420}, %rd2466;
	shf.l.wrap.b32 	%r1421, %r1420, %r1419, 9;
	shf.l.wrap.b32 	%r1422, %r1419, %r1420, 9;
	mov.b64 	%rd2498, {%r1422, %r1421};
	mov.b64 	{%r1423, %r1424}, %rd2472;
	shf.l.wrap.b32 	%r1425, %r1423, %r1424, 2;
	shf.l.wrap.b32 	%r1426, %r1424, %r1423, 2;
	mov.b64 	%rd2499, {%r1426, %r1425};
	not.b64 	%rd2500, %rd2476;
	and.b64  	%rd2501, %rd2477, %rd2500;
	not.b64 	%rd2502, %rd2477;
	and.b64  	%rd2503, %rd2478, %rd2502;
	xor.b64  	%rd2504, %rd2503, %rd2476;
	not.b64 	%rd2505, %rd2478;
	and.b64  	%rd2506, %rd2479, %rd2505;
	xor.b64  	%rd2507, %rd2506, %rd2477;
	not.b64 	%rd2508, %rd2479;
	and.b64  	%rd2509, %rd2451, %rd2508;
	xor.b64  	%rd2510, %rd2478, %rd2509;
	not.b64 	%rd2511, %rd2451;
	and.b64  	%rd2512, %rd2476, %rd2511;
	xor.b64  	%rd2513, %rd2512, %rd2479;
	not.b64 	%rd2514, %rd2481;
	and.b64  	%rd2515, %rd2482, %rd2514;
	xor.b64  	%rd2516, %rd2480, %rd2515;
	not.b64 	%rd2517, %rd2482;
	and.b64  	%rd2518, %rd2483, %rd2517;
	xor.b64  	%rd2519, %rd2518, %rd2481;
	not.b64 	%rd2520, %rd2483;
	and.b64  	%rd2521, %rd2484, %rd2520;
	xor.b64  	%rd2522, %rd2482, %rd2521;
	not.b64 	%rd2523, %rd2484;
	and.b64  	%rd2524, %rd2480, %rd2523;
	xor.b64  	%rd2525, %rd2524, %rd2483;
	not.b64 	%rd2526, %rd2480;
	and.b64  	%rd2527, %rd2481, %rd2526;
	xor.b64  	%rd2528, %rd2527, %rd2484;
	not.b64 	%rd2529, %rd2486;
	and.b64  	%rd2530, %rd2487, %rd2529;
	xor.b64  	%rd2531, %rd2530, %rd2485;
	not.b64 	%rd2532, %rd2487;
	and.b64  	%rd2533, %rd2488, %rd2532;
	xor.b64  	%rd2534, %rd2533, %rd2486;
	not.b64 	%rd2535, %rd2488;
	and.b64  	%rd2536, %rd2489, %rd2535;
	xor.b64  	%rd2537, %rd2487, %rd2536;
	not.b64 	%rd2538, %rd2489;
	and.b64  	%rd2539, %rd2485, %rd2538;
	xor.b64  	%rd2540, %rd2539, %rd2488;
	not.b64 	%rd2541, %rd2485;
	and.b64  	%rd2542, %rd2486, %rd2541;
	xor.b64  	%rd2543, %rd2489, %rd2542;
	not.b64 	%rd2544, %rd2491;
	and.b64  	%rd2545, %rd2492, %rd2544;
	xor.b64  	%rd2546, %rd2545, %rd2490;
	not.b64 	%rd2547, %rd2492;
	and.b64  	%rd2548, %rd2493, %rd2547;
	xor.b64  	%rd2549, %rd2491, %rd2548;
	not.b64 	%rd2550, %rd2493;
	and.b64  	%rd2551, %rd2494, %rd2550;
	xor.b64  	%rd2552, %rd2551, %rd2492;
	not.b64 	%rd2553, %rd2494;
	and.b64  	%rd2554, %rd2490, %rd2553;
	xor.b64  	%rd2555, %rd2554, %rd2493;
	not.b64 	%rd2556, %rd2490;
	and.b64  	%rd2557, %rd2491, %rd2556;
	xor.b64  	%rd2558, %rd2494, %rd2557;
	not.b64 	%rd2559, %rd2496;
	and.b64  	%rd2560, %rd2497, %rd2559;
	xor.b64  	%rd2561, %rd2560, %rd2495;
	not.b64 	%rd2562, %rd2497;
	and.b64  	%rd2563, %rd2498, %rd2562;
	xor.b64  	%rd2564, %rd2496, %rd2563;
	not.b64 	%rd2565, %rd2498;
	and.b64  	%rd2566, %rd2499, %rd2565;
	xor.b64  	%rd2567, %rd2566, %rd2497;
	not.b64 	%rd2568, %rd2499;
	and.b64  	%rd2569, %rd2495, %rd2568;
	xor.b64  	%rd2570, %rd2498, %rd2569;
	not.b64 	%rd2571, %rd2495;
	and.b64  	%rd2572, %rd2496, %rd2571;
	xor.b64  	%rd2573, %rd2572, %rd2499;
	ld.const.u64 	%rd2574, [KECCAK_RC+88];
	xor.b64  	%rd2575, %rd2501, %rd2574;
	xor.b64  	%rd2576, %rd2575, %rd2451;
	xor.b64  	%rd2577, %rd2516, %rd2576;
	xor.b64  	%rd2578, %rd2577, %rd2531;
	xor.b64  	%rd2579, %rd2578, %rd2546;
	xor.b64  	%rd2580, %rd2579, %rd2561;
	xor.b64  	%rd2581, %rd2519, %rd2504;
	xor.b64  	%rd2582, %rd2581, %rd2534;
	xor.b64  	%rd2583, %rd2582, %rd2549;
	xor.b64  	%rd2584, %rd2583, %rd2564;
	xor.b64  	%rd2585, %rd2522, %rd2507;
	xor.b64  	%rd2586, %rd2585, %rd2537;
	xor.b64  	%rd2587, %rd2586, %rd2552;
	xor.b64  	%rd2588, %rd2587, %rd2567;
	xor.b64  	%rd2589, %rd2525, %rd2510;
	xor.b64  	%rd2590, %rd2589, %rd2540;
	xor.b64  	%rd2591, %rd2590, %rd2555;
	xor.b64  	%rd2592, %rd2591, %rd2570;
	xor.b64  	%rd2593, %rd2528, %rd2513;
	xor.b64  	%rd2594, %rd2593, %rd2543;
	xor.b64  	%rd2595, %rd2594, %rd2558;
	xor.b64  	%rd2596, %rd2595, %rd2573;
	mov.b64 	{%r1427, %r1428}, %rd2584;
	shf.l.wrap.b32 	%r1429, %r1427, %r1428, 1;
	shf.l.wrap.b32 	%r1430, %r1428, %r1427, 1;
	mov.b64 	%rd2597, {%r1430, %r1429};
	xor.b64  	%rd2598, %rd2596, %rd2597;
	mov.b64 	{%r1431, %r1432}, %rd2588;
	shf.l.wrap.b32 	%r1433, %r1431, %r1432, 1;
	shf.l.wrap.b32 	%r1434, %r1432, %r1431, 1;
	mov.b64 	%rd2599, {%r1434, %r1433};
	xor.b64  	%rd2600, %rd2599, %rd2580;
	mov.b64 	{%r1435, %r1436}, %rd2592;
	shf.l.wrap.b32 	%r1437, %r1435, %r1436, 1;
	shf.l.wrap.b32 	%r1438, %r1436, %r1435, 1;
	mov.b64 	%rd2601, {%r1438, %r1437};
	xor.b64  	%rd2602, %rd2601, %rd2584;
	mov.b64 	{%r1439, %r1440}, %rd2596;
	shf.l.wrap.b32 	%r1441, %r1439, %r1440, 1;
	shf.l.wrap.b32 	%r1442, %r1440, %r1439, 1;
	mov.b64 	%rd2603, {%r1442, %r1441};
	xor.b64  	%rd2604, %rd2603, %rd2588;
	mov.b64 	{%r1443, %r1444}, %rd2580;
	shf.l.wrap.b32 	%r1445, %r1443, %r1444, 1;
	shf.l.wrap.b32 	%r1446, %r1444, %r1443, 1;
	mov.b64 	%rd2605, {%r1446, %r1445};
	xor.b64  	%rd2606, %rd2592, %rd2605;
	xor.b64  	%rd2607, %rd2598, %rd2576;
	xor.b64  	%rd2608, %rd2600, %rd2504;
	xor.b64  	%rd2609, %rd2602, %rd2507;
	xor.b64  	%rd2610, %rd2604, %rd2510;
	xor.b64  	%rd2611, %rd2606, %rd2513;
	xor.b64  	%rd2612, %rd2598, %rd2516;
	xor.b64  	%rd2613, %rd2600, %rd2519;
	xor.b64  	%rd2614, %rd2602, %rd2522;
	xor.b64  	%rd2615, %rd2604, %rd2525;
	xor.b64  	%rd2616, %rd2528, %rd2606;
	xor.b64  	%rd2617, %rd2598, %rd2531;
	xor.b64  	%rd2618, %rd2600, %rd2534;
	xor.b64  	%rd2619, %rd2602, %rd2537;
	xor.b64  	%rd2620, %rd2604, %rd2540;
	xor.b64  	%rd2621, %rd2543, %rd2606;
	xor.b64  	%rd2622, %rd2598, %rd2546;
	xor.b64  	%rd2623, %rd2600, %rd2549;
	xor.b64  	%rd2624, %rd2602, %rd2552;
	xor.b64  	%rd2625, %rd2604, %rd2555;
	xor.b64  	%rd2626, %rd2558, %rd2606;
	xor.b64  	%rd2627, %rd2598, %rd2561;
	xor.b64  	%rd2628, %rd2600, %rd2564;
	xor.b64  	%rd2629, %rd2602, %rd2567;
	xor.b64  	%rd2630, %rd2604, %rd2570;
	xor.b64  	%rd2631, %rd2573, %rd2606;
	mov.b64 	{%r1447, %r1448}, %rd2613;
	shf.l.wrap.b32 	%r1449, %r1448, %r1447, 12;
	shf.l.wrap.b32 	%r1450, %r1447, %r1448, 12;
	mov.b64 	%rd2632, {%r1450, %r1449};
	mov.b64 	{%r1451, %r1452}, %rd2619;
	shf.l.wrap.b32 	%r1453, %r1452, %r1451, 11;
	shf.l.wrap.b32 	%r1454, %r1451, %r1452, 11;
	mov.b64 	%rd2633, {%r1454, %r1453};
	mov.b64 	{%r1455, %r1456}, %rd2625;
	shf.l.wrap.b32 	%r1457, %r1455, %r1456, 21;
	shf.l.wrap.b32 	%r1458, %r1456, %r1455, 21;
	mov.b64 	%rd2634, {%r1458, %r1457};
	mov.b64 	{%r1459, %r1460}, %rd2631;
	shf.l.wrap.b32 	%r1461, %r1459, %r1460, 14;
	shf.l.wrap.b32 	%r1462, %r1460, %r1459, 14;
	mov.b64 	%rd2635, {%r1462, %r1461};
	mov.b64 	{%r1463, %r1464}, %rd2610;
	shf.l.wrap.b32 	%r1465, %r1463, %r1464, 28;
	shf.l.wrap.b32 	%r1466, %r1464, %r1463, 28;
	mov.b64 	%rd2636, {%r1466, %r1465};
	mov.b64 	{%r1467, %r1468}, %rd2616;
	shf.l.wrap.b32 	%r1469, %r1467, %r1468, 20;
	shf.l.wrap.b32 	%r1470, %r1468, %r1467, 20;
	mov.b64 	%rd2637, {%r1470, %r1469};
	mov.b64 	{%r1471, %r1472}, %rd2617;
	shf.l.wrap.b32 	%r1473, %r1471, %r1472, 3;
	shf.l.wrap.b32 	%r1474, %r1472, %r1471, 3;
	mov.b64 	%rd2638, {%r1474, %r1473};
	mov.b64 	{%r1475, %r1476}, %rd2623;
	shf.l.wrap.b32 	%r1477, %r1476, %r1475, 13;
	shf.l.wrap.b32 	%r1478, %r1475, %r1476, 13;
	mov.b64 	%rd2639, {%r1478, %r1477};
	mov.b64 	{%r1479, %r1480}, %rd2629;
	shf.l.wrap.b32 	%r1481, %r1480, %r1479, 29;
	shf.l.wrap.b32 	%r1482, %r1479, %r1480, 29;
	mov.b64 	%rd2640, {%r1482, %r1481};
	mov.b64 	{%r1483, %r1484}, %rd2608;
	shf.l.wrap.b32 	%r1485, %r1483, %r1484, 1;
	shf.l.wrap.b32 	%r1486, %r1484, %r1483, 1;
	mov.b64 	%rd2641, {%r1486, %r1485};
	mov.b64 	{%r1487, %r1488}, %rd2614;
	shf.l.wrap.b32 	%r1489, %r1487, %r1488, 6;
	shf.l.wrap.b32 	%r1490, %r1488, %r1487, 6;
	mov.b64 	%rd2642, {%r1490, %r1489};
	mov.b64 	{%r1491, %r1492}, %rd2620;
	shf.l.wrap.b32 	%r1493, %r1491, %r1492, 25;
	shf.l.wrap.b32 	%r1494, %r1492, %r1491, 25;
	mov.b64 	%rd2643, {%r1494, %r1493};
	mov.b64 	{%r1495, %r1496}, %rd2626;
	shf.l.wrap.b32 	%r1497, %r1495, %r1496, 8;
	shf.l.wrap.b32 	%r1498, %r1496, %r1495, 8;
	mov.b64 	%rd2644, {%r1498, %r1497};
	mov.b64 	{%r1499, %r1500}, %rd2627;
	shf.l.wrap.b32 	%r1501, %r1499, %r1500, 18;
	shf.l.wrap.b32 	%r1502, %r1500, %r1499, 18;
	mov.b64 	%rd2645, {%r1502, %r1501};
	mov.b64 	{%r1503, %r1504}, %rd2611;
	shf.l.wrap.b32 	%r1505, %r1503, %r1504, 27;
	shf.l.wrap.b32 	%r1506, %r1504, %r1503, 27;
	mov.b64 	%rd2646, {%r1506, %r1505};
	mov.b64 	{%r1507, %r1508}, %rd2612;
	shf.l.wrap.b32 	%r1509, %r1508, %r1507, 4;
	shf.l.wrap.b32 	%r1510, %r1507, %r1508, 4;
	mov.b64 	%rd2647, {%r1510, %r1509};
	mov.b64 	{%r1511, %r1512}, %rd2618;
	shf.l.wrap.b32 	%r1513, %r1511, %r1512, 10;
	shf.l.wrap.b32 	%r1514, %r1512, %r1511, 10;
	mov.b64 	%rd2648, {%r1514, %r1513};
	mov.b64 	{%r1515, %r1516}, %rd2624;
	shf.l.wrap.b32 	%r1517, %r1515, %r1516, 15;
	shf.l.wrap.b32 	%r1518, %r1516, %r1515, 15;
	mov.b64 	%rd2649, {%r1518, %r1517};
	mov.b64 	{%r1519, %r1520}, %rd2630;
	shf.l.wrap.b32 	%r1521, %r1520, %r1519, 24;
	shf.l.wrap.b32 	%r1522, %r1519, %r1520, 24;
	mov.b64 	%rd2650, {%r1522, %r1521};
	mov.b64 	{%r1523, %r1524}, %rd2609;
	shf.l.wrap.b32 	%r1525, %r1524, %r1523, 30;
	shf.l.wrap.b32 	%r1526, %r1523, %r1524, 30;
	mov.b64 	%rd2651, {%r1526, %r1525};
	mov.b64 	{%r1527, %r1528}, %rd2615;
	shf.l.wrap.b32 	%r1529, %r1528, %r1527, 23;
	shf.l.wrap.b32 	%r1530, %r1527, %r1528, 23;
	mov.b64 	%rd2652, {%r1530, %r1529};
	mov.b64 	{%r1531, %r1532}, %rd2621;
	shf.l.wrap.b32 	%r1533, %r1532, %r1531, 7;
	shf.l.wrap.b32 	%r1534, %r1531, %r1532, 7;
	mov.b64 	%rd2653, {%r1534, %r1533};
	mov.b64 	{%r1535, %r1536}, %rd2622;
	shf.l.wrap.b32 	%r1537, %r1536, %r1535, 9;
	shf.l.wrap.b32 	%r1538, %r1535, %r1536, 9;
	mov.b64 	%rd2654, {%r1538, %r1537};
	mov.b64 	{%r1539, %r1540}, %rd2628;
	shf.l.wrap.b32 	%r1541, %r1539, %r1540, 2;
	shf.l.wrap.b32 	%r1542, %r1540, %r1539, 2;
	mov.b64 	%rd2655, {%r1542, %r1541};
	not.b64 	%rd2656, %rd2632;
	and.b64  	%rd2657, %rd2633, %rd2656;
	not.b64 	%rd2658, %rd2633;
	and.b64  	%rd2659, %rd2634, %rd2658;
	xor.b64  	%rd2660, %rd2659, %rd2632;
	not.b64 	%rd2661, %rd2634;
	and.b64  	%rd2662, %rd2635, %rd2661;
	xor.b64  	%rd2663, %rd2662, %rd2633;
	not.b64 	%rd2664, %rd2635;
	and.b64  	%rd2665, %rd2607, %rd2664;
	xor.b64  	%rd2666, %rd2634, %rd2665;
	not.b64 	%rd2667, %rd2607;
	and.b64  	%rd2668, %rd2632, %rd2667;
	xor.b64  	%rd2669, %rd2668, %rd2635;
	not.b64 	%rd2670, %rd2637;
	and.b64  	%rd2671, %rd2638, %rd2670;
	xor.b64  	%rd2672, %rd2636, %rd2671;
	not.b64 	%rd2673, %rd2638;
	and.b64  	%rd2674, %rd2639, %rd2673;
	xor.b64  	%rd2675, %rd2674, %rd2637;
	not.b64 	%rd2676, %rd2639;
	and.b64  	%rd2677, %rd2640, %rd2676;
	xor.b64  	%rd2678, %rd2638, %rd2677;
	not.b64 	%rd2679, %rd2640;
	and.b64  	%rd2680, %rd2636, %rd2679;
	xor.b64  	%rd2681, %rd2680, %rd2639;
	not.b64 	%rd2682, %rd2636;
	and.b64  	%rd2683, %rd2637, %rd2682;
	xor.b64  	%rd2684, %rd2683, %rd2640;
	not.b64 	%rd2685, %rd2642;
	and.b64  	%rd2686, %rd2643, %rd2685;
	xor.b64  	%rd2687, %rd2686, %rd2641;
	not.b64 	%rd2688, %rd2643;
	and.b64  	%rd2689, %rd2644, %rd2688;
	xor.b64  	%rd2690, %rd2689, %rd2642;
	not.b64 	%rd2691, %rd2644;
	and.b64  	%rd2692, %rd2645, %rd2691;
	xor.b64  	%rd2693, %rd2643, %rd2692;
	not.b64 	%rd2694, %rd2645;
	and.b64  	%rd2695, %rd2641, %rd2694;
	xor.b64  	%rd2696, %rd2695, %rd2644;
	not.b64 	%rd2697, %rd2641;
	and.b64  	%rd2698, %rd2642, %rd2697;
	xor.b64  	%rd2699, %rd2645, %rd2698;
	not.b64 	%rd2700, %rd2647;
	and.b64  	%rd2701, %rd2648, %rd2700;
	xor.b64  	%rd2702, %rd2701, %rd2646;
	not.b64 	%rd2703, %rd2648;
	and.b64  	%rd2704, %rd2649, %rd2703;
	xor.b64  	%rd2705, %rd2647, %rd2704;
	not.b64 	%rd2706, %rd2649;
	and.b64  	%rd2707, %rd2650, %rd2706;
	xor.b64  	%rd2708, %rd2707, %rd2648;
	not.b64 	%rd2709, %rd2650;
	and.b64  	%rd2710, %rd2646, %rd2709;
	xor.b64  	%rd2711, %rd2710, %rd2649;
	not.b64 	%rd2712, %rd2646;
	and.b64  	%rd2713, %rd2647, %rd2712;
	xor.b64  	%rd2714, %rd2650, %rd2713;
	not.b64 	%rd2715, %rd2652;
	and.b64  	%rd2716, %rd2653, %rd2715;
	xor.b64  	%rd2717, %rd2716, %rd2651;
	not.b64 	%rd2718, %rd2653;
	and.b64  	%rd2719, %rd2654, %rd2718;
	xor.b64  	%rd2720, %rd2652, %rd2719;
	not.b64 	%rd2721, %rd2654;
	and.b64  	%rd2722, %rd2655, %rd2721;
	xor.b64  	%rd2723, %rd2722, %rd2653;
	not.b64 	%rd2724, %rd2655;
	and.b64  	%rd2725, %rd2651, %rd2724;
	xor.b64  	%rd2726, %rd2654, %rd2725;
	not.b64 	%rd2727, %rd2651;
	and.b64  	%rd2728, %rd2652, %rd2727;
	xor.b64  	%rd2729, %rd2728, %rd2655;
	ld.const.u64 	%rd2730, [KECCAK_RC+96];
	xor.b64  	%rd2731, %rd2657, %rd2730;
	xor.b64  	%rd2732, %rd2731, %rd2607;
	xor.b64  	%rd2733, %rd2672, %rd2732;
	xor.b64  	%rd2734, %rd2733, %rd2687;
	xor.b64  	%rd2735, %rd2734, %rd2702;
	xor.b64  	%rd2736, %rd2735, %rd2717;
	xor.b64  	%rd2737, %rd2675, %rd2660;
	xor.b64  	%rd2738, %rd2737, %rd2690;
	xor.b64  	%rd2739, %rd2738, %rd2705;
	xor.b64  	%rd2740, %rd2739, %rd2720;
	xor.b64  	%rd2741, %rd2678, %rd2663;
	xor.b64  	%rd2742, %rd2741, %rd2693;
	xor.b64  	%rd2743, %rd2742, %rd2708;
	xor.b64  	%rd2744, %rd2743, %rd2723;
	xor.b64  	%rd2745, %rd2681, %rd2666;
	xor.b64  	%rd2746, %rd2745, %rd2696;
	xor.b64  	%rd2747, %rd2746, %rd2711;
	xor.b64  	%rd2748, %rd2747, %rd2726;
	xor.b64  	%rd2749, %rd2684, %rd2669;
	xor.b64  	%rd2750, %rd2749, %rd2699;
	xor.b64  	%rd2751, %rd2750, %rd2714;
	xor.b64  	%rd2752, %rd2751, %rd2729;
	mov.b64 	{%r1543, %r1544}, %rd2740;
	shf.l.wrap.b32 	%r1545, %r1543, %r1544, 1;
	shf.l.wrap.b32 	%r1546, %r1544, %r1543, 1;
	mov.b64 	%rd2753, {%r1546, %r1545};
	xor.b64  	%rd2754, %rd2752, %rd2753;
	mov.b64 	{%r1547, %r1548}, %rd2744;
	shf.l.wrap.b32 	%r1549, %r1547, %r1548, 1;
	shf.l.wrap.b32 	%r1550, %r1548, %r1547, 1;
	mov.b64 	%rd2755, {%r1550, %r1549};
	xor.b64  	%rd2756, %rd2755, %rd2736;
	mov.b64 	{%r1551, %r1552}, %rd2748;
	shf.l.wrap.b32 	%r1553, %r1551, %r1552, 1;
	shf.l.wrap.b32 	%r1554, %r1552, %r1551, 1;
	mov.b64 	%rd2757, {%r1554, %r1553};
	xor.b64  	%rd2758, %rd2757, %rd2740;
	mov.b64 	{%r1555, %r1556}, %rd2752;
	shf.l.wrap.b32 	%r1557, %r1555, %r1556, 1;
	shf.l.wrap.b32 	%r1558, %r1556, %r1555, 1;
	mov.b64 	%rd2759, {%r1558, %r1557};
	xor.b64  	%rd2760, %rd2759, %rd2744;
	mov.b64 	{%r1559, %r1560}, %rd2736;
	shf.l.wrap.b32 	%r1561, %r1559, %r1560, 1;
	shf.l.wrap.b32 	%r1562, %r1560, %r1559, 1;
	mov.b64 	%rd2761, {%r1562, %r1561};
	xor.b64  	%rd2762, %rd2748, %rd2761;
	xor.b64  	%rd2763, %rd2754, %rd2732;
	xor.b64  	%rd2764, %rd2756, %rd2660;
	xor.b64  	%rd2765, %rd2758, %rd2663;
	xor.b64  	%rd2766, %rd2760, %rd2666;
	xor.b64  	%rd2767, %rd2762, %rd2669;
	xor.b64  	%rd2768, %rd2754, %rd2672;
	xor.b64  	%rd2769, %rd2756, %rd2675;
	xor.b64  	%rd2770, %rd2758, %rd2678;
	xor.b64  	%rd2771, %rd2760, %rd2681;
	xor.b64  	%rd2772, %rd2684, %rd2762;
	xor.b64  	%rd2773, %rd2754, %rd2687;
	xor.b64  	%rd2774, %rd2756, %rd2690;
	xor.b64  	%rd2775, %rd2758, %rd2693;
	xor.b64  	%rd2776, %rd2760, %rd2696;
	xor.b64  	%rd2777, %rd2699, %rd2762;
	xor.b64  	%rd2778, %rd2754, %rd2702;
	xor.b64  	%rd2779, %rd2756, %rd2705;
	xor.b64  	%rd2780, %rd2758, %rd2708;
	xor.b64  	%rd2781, %rd2760, %rd2711;
	xor.b64  	%rd2782, %rd2714, %rd2762;
	xor.b64  	%rd2783, %rd2754, %rd2717;
	xor.b64  	%rd2784, %rd2756, %rd2720;
	xor.b64  	%rd2785, %rd2758, %rd2723;
	xor.b64  	%rd2786, %rd2760, %rd2726;
	xor.b64  	%rd2787, %rd2729, %rd2762;
	mov.b64 	{%r1563, %r1564}, %rd2769;
	shf.l.wrap.b32 	%r1565, %r1564, %r1563, 12;
	shf.l.wrap.b32 	%r1566, %r1563, %r1564, 12;
	mov.b64 	%rd2788, {%r1566, %r1565};
	mov.b64 	{%r1567, %r1568}, %rd2775;
	shf.l.wrap.b32 	%r1569, %r1568, %r1567, 11;
	shf.l.wrap.b32 	%r1570, %r1567, %r1568, 11;
	mov.b64 	%rd2789, {%r1570, %r1569};
	mov.b64 	{%r1571, %r1572}, %rd2781;
	shf.l.wrap.b32 	%r1573, %r1571, %r1572, 21;
	shf.l.wrap.b32 	%r1574, %r1572, %r1571, 21;
	mov.b64 	%rd2790, {%r1574, %r1573};
	mov.b64 	{%r1575, %r1576}, %rd2787;
	shf.l.wrap.b32 	%r1577, %r1575, %r1576, 14;
	shf.l.wrap.b32 	%r1578, %r1576, %r1575, 14;
	mov.b64 	%rd2791, {%r1578, %r1577};
	mov.b64 	{%r1579, %r1580}, %rd2766;
	shf.l.wrap.b32 	%r1581, %r1579, %r1580, 28;
	shf.l.wrap.b32 	%r1582, %r1580, %r1579, 28;
	mov.b64 	%rd2792, {%r1582, %r1581};
	mov.b64 	{%r1583, %r1584}, %rd2772;
	shf.l.wrap.b32 	%r1585, %r1583, %r1584, 20;
	shf.l.wrap.b32 	%r1586, %r1584, %r1583, 20;
	mov.b64 	%rd2793, {%r1586, %r1585};
	mov.b64 	{%r1587, %r1588}, %rd2773;
	shf.l.wrap.b32 	%r1589, %r1587, %r1588, 3;
	shf.l.wrap.b32 	%r1590, %r1588, %r1587, 3;
	mov.b64 	%rd2794, {%r1590, %r1589};
	mov.b64 	{%r1591, %r1592}, %rd2779;
	shf.l.wrap.b32 	%r1593, %r1592, %r1591, 13;
	shf.l.wrap.b32 	%r1594, %r1591, %r1592, 13;
	mov.b64 	%rd2795, {%r1594, %r1593};
	mov.b64 	{%r1595, %r1596}, %rd2785;
	shf.l.wrap.b32 	%r1597, %r1596, %r1595, 29;
	shf.l.wrap.b32 	%r1598, %r1595, %r1596, 29;
	mov.b64 	%rd2796, {%r1598, %r1597};
	mov.b64 	{%r1599, %r1600}, %rd2764;
	shf.l.wrap.b32 	%r1601, %r1599, %r1600, 1;
	shf.l.wrap.b32 	%r1602, %r1600, %r1599, 1;
	mov.b64 	%rd2797, {%r1602, %r1601};
	mov.b64 	{%r1603, %r1604}, %rd2770;
	shf.l.wrap.b32 	%r1605, %r1603, %r1604, 6;
	shf.l.wrap.b32 	%r1606, %r1604, %r1603, 6;
	mov.b64 	%rd2798, {%r1606, %r1605};
	mov.b64 	{%r1607, %r1608}, %rd2776;
	shf.l.wrap.b32 	%r1609, %r1607, %r1608, 25;
	shf.l.wrap.b32 	%r1610, %r1608, %r1607, 25;
	mov.b64 	%rd2799, {%r1610, %r1609};
	mov.b64 	{%r1611, %r1612}, %rd2782;
	shf.l.wrap.b32 	%r1613, %r1611, %r1612, 8;
	shf.l.wrap.b32 	%r1614, %r1612, %r1611, 8;
	mov.b64 	%rd2800, {%r1614, %r1613};
	mov.b64 	{%r1615, %r1616}, %rd2783;
	shf.l.wrap.b32 	%r1617, %r1615, %r1616, 18;
	shf.l.wrap.b32 	%r1618, %r1616, %r1615, 18;
	mov.b64 	%rd2801, {%r1618, %r1617};
	mov.b64 	{%r1619, %r1620}, %rd2767;
	shf.l.wrap.b32 	%r1621, %r1619, %r1620, 27;
	shf.l.wrap.b32 	%r1622, %r1620, %r1619, 27;
	mov.b64 	%rd2802, {%r1622, %r1621};
	mov.b64 	{%r1623, %r1624}, %rd2768;
	shf.l.wrap.b32 	%r1625, %r1624, %r1623, 4;
	shf.l.wrap.b32 	%r1626, %r1623, %r1624, 4;
	mov.b64 	%rd2803, {%r1626, %r1625};
	mov.b64 	{%r1627, %r1628}, %rd2774;
	shf.l.wrap.b32 	%r1629, %r1627, %r1628, 10;
	shf.l.wrap.b32 	%r1630, %r1628, %r1627, 10;
	mov.b64 	%rd2804, {%r1630, %r1629};
	mov.b64 	{%r1631, %r1632}, %rd2780;
	shf.l.wrap.b32 	%r1633, %r1631, %r1632, 15;
	shf.l.wrap.b32 	%r1634, %r1632, %r1631, 15;
	mov.b64 	%rd2805, {%r1634, %r1633};
	mov.b64 	{%r1635, %r1636}, %rd2786;
	shf.l.wrap.b32 	%r1637, %r1636, %r1635, 24;
	shf.l.wrap.b32 	%r1638, %r1635, %r1636, 24;
	mov.b64 	%rd2806, {%r1638, %r1637};
	mov.b64 	{%r1639, %r1640}, %rd2765;
	shf.l.wrap.b32 	%r1641, %r1640, %r1639, 30;
	shf.l.wrap.b32 	%r1642, %r1639, %r1640, 30;
	mov.b64 	%rd2807, {%r1642, %r1641};
	mov.b64 	{%r1643, %r1644}, %rd2771;
	shf.l.wrap.b32 	%r1645, %r1644, %r1643, 23;
	shf.l.wrap.b32 	%r1646, %r1643, %r1644, 23;
	mov.b64 	%rd2808, {%r1646, %r1645};
	mov.b64 	{%r1647, %r1648}, %rd2777;
	shf.l.wrap.b32 	%r1649, %r1648, %r1647, 7;
	shf.l.wrap.b32 	%r1650, %r1647, %r1648, 7;
	mov.b64 	%rd2809, {%r1650, %r1649};
	mov.b64 	{%r1651, %r1652}, %rd2778;
	shf.l.wrap.b32 	%r1653, %r1652, %r1651, 9;
	shf.l.wrap.b32 	%r1654, %r1651, %r1652, 9;
	mov.b64 	%rd2810, {%r1654, %r1653};
	mov.b64 	{%r1655, %r1656}, %rd2784;
	shf.l.wrap.b32 	%r1657, %r1655, %r1656, 2;
	shf.l.wrap.b32 	%r1658, %r1656, %r1655, 2;
	mov.b64 	%rd2811, {%r1658, %r1657};
	not.b64 	%rd2812, %rd2788;
	and.b64  	%rd2813, %rd2789, %rd2812;
	not.b64 	%rd2814, %rd2789;
	and.b64  	%rd2815, %rd2790, %rd2814;
	xor.b64  	%rd2816, %rd2815, %rd2788;
	not.b64 	%rd2817, %rd2790;
	and.b64  	%rd2818, %rd2791, %rd2817;
	xor.b64  	%rd2819, %rd2818, %rd2789;
	not.b64 	%rd2820, %rd2791;
	and.b64  	%rd2821, %rd2763, %rd2820;
	xor.b64  	%rd2822, %rd2790, %rd2821;
	not.b64 	%rd2823, %rd2763;
	and.b64  	%rd2824, %rd2788, %rd2823;
	xor.b64  	%rd2825, %rd2824, %rd2791;
	not.b64 	%rd2826, %rd2793;
	and.b64  	%rd2827, %rd2794, %rd2826;
	xor.b64  	%rd2828, %rd2792, %rd2827;
	not.b64 	%rd2829, %rd2794;
	and.b64  	%rd2830, %rd2795, %rd2829;
	xor.b64  	%rd2831, %rd2830, %rd2793;
	not.b64 	%rd2832, %rd2795;
	and.b64  	%rd2833, %rd2796, %rd2832;
	xor.b64  	%rd2834, %rd2794, %rd2833;
	not.b64 	%rd2835, %rd2796;
	and.b64  	%rd2836, %rd2792, %rd2835;
	xor.b64  	%rd2837, %rd2836, %rd2795;
	not.b64 	%rd2838, %rd2792;
	and.b64  	%rd2839, %rd2793, %rd2838;
	xor.b64  	%rd2840, %rd2839, %rd2796;
	not.b64 	%rd2841, %rd2798;
	and.b64  	%rd2842, %rd2799, %rd2841;
	xor.b64  	%rd2843, %rd2842, %rd2797;
	not.b64 	%rd2844, %rd2799;
	and.b64  	%rd2845, %rd2800, %rd2844;
	xor.b64  	%rd2846, %rd2845, %rd2798;
	not.b64 	%rd2847, %rd2800;
	and.b64  	%rd2848, %rd2801, %rd2847;
	xor.b64  	%rd2849, %rd2799, %rd2848;
	not.b64 	%rd2850, %rd2801;
	and.b64  	%rd2851, %rd2797, %rd2850;
	xor.b64  	%rd2852, %rd2851, %rd2800;
	not.b64 	%rd2853, %rd2797;
	and.b64  	%rd2854, %rd2798, %rd2853;
	xor.b64  	%rd2855, %rd2801, %rd2854;
	not.b64 	%rd2856, %rd2803;
	and.b64  	%rd2857, %rd2804, %rd2856;
	xor.b64  	%rd2858, %rd2857, %rd2802;
	not.b64 	%rd2859, %rd2804;
	and.b64  	%rd2860, %rd2805, %rd2859;
	xor.b64  	%rd2861, %rd2803, %rd2860;
	not.b64 	%rd2862, %rd2805;
	and.b64  	%rd2863, %rd2806, %rd2862;
	xor.b64  	%rd2864, %rd2863, %rd2804;
	not.b64 	%rd2865, %rd2806;
	and.b64  	%rd2866, %rd2802, %rd2865;
	xor.b64  	%rd2867, %rd2866, %rd2805;
	not.b64 	%rd2868, %rd2802;
	and.b64  	%rd2869, %rd2803, %rd2868;
	xor.b64  	%rd2870, %rd2806, %rd2869;
	not.b64 	%rd2871, %rd2808;
	and.b64  	%rd2872, %rd2809, %rd2871;
	xor.b64  	%rd2873, %rd2872, %rd2807;
	not.b64 	%rd2874, %rd2809;
	and.b64  	%rd2875, %rd2810, %rd2874;
	xor.b64  	%rd2876, %rd2808, %rd2875;
	not.b64 	%rd2877, %rd2810;
	and.b64  	%rd2878, %rd2811, %rd2877;
	xor.b64  	%rd2879, %rd2878, %rd2809;
	not.b64 	%rd2880, %rd2811;
	and.b64  	%rd2881, %rd2807, %rd2880;
	xor.b64  	%rd2882, %rd2810, %rd2881;
	not.b64 	%rd2883, %rd2807;
	and.b64  	%rd2884, %rd2808, %rd2883;
	xor.b64  	%rd2885, %rd2884, %rd2811;
	ld.const.u64 	%rd2886, [KECCAK_RC+104];
	xor.b64  	%rd2887, %rd2813, %rd2886;
	xor.b64  	%rd2888, %rd2887, %rd2763;
	xor.b64  	%rd2889, %rd2828, %rd2888;
	xor.b64  	%rd2890, %rd2889, %rd2843;
	xor.b64  	%rd2891, %rd2890, %rd2858;
	xor.b64  	%rd2892, %rd2891, %rd2873;
	xor.b64  	%rd2893, %rd2831, %rd2816;
	xor.b64  	%rd2894, %rd2893, %rd2846;
	xor.b64  	%rd2895, %rd2894, %rd2861;
	xor.b64  	%rd2896, %rd2895, %rd2876;
	xor.b64  	%rd2897, %rd2834, %rd2819;
	xor.b64  	%rd2898, %rd2897, %rd2849;
	xor.b64  	%rd2899, %rd2898, %rd2864;
	xor.b64  	%rd2900, %rd2899, %rd2879;
	xor.b64  	%rd2901, %rd2837, %rd2822;
	xor.b64  	%rd2902, %rd2901, %rd2852;
	xor.b64  	%rd2903, %rd2902, %rd2867;
	xor.b64  	%rd2904, %rd2903, %rd2882;
	xor.b64  	%rd2905, %rd2840, %rd2825;
	xor.b64  	%rd2906, %rd2905, %rd2855;
	xor.b64  	%rd2907, %rd2906, %rd2870;
	xor.b64  	%rd2908, %rd2907, %rd2885;
	mov.b64 	{%r1659, %r1660}, %rd2896;
	shf.l.wrap.b32 	%r1661, %r1659, %r1660, 1;
	shf.l.wrap.b32 	%r1662, %r1660, %r1659, 1;
	mov.b64 	%rd2909, {%r1662, %r1661};
	xor.b64  	%rd2910, %rd2908, %rd2909;
	mov.b64 	{%r1663, %r1664}, %rd2900;
	shf.l.wrap.b32 	%r1665, %r1663, %r1664, 1;
	shf.l.wrap.b32 	%r1666, %r1664, %r1663, 1;
	mov.b64 	%rd2911, {%r1666, %r1665};
	xor.b64  	%rd2912, %rd2911, %rd2892;
	mov.b64 	{%r1667, %r1668}, %rd2904;
	shf.l.wrap.b32 	%r1669, %r1667, %r1668, 1;
	shf.l.wrap.b32 	%r1670, %r1668, %r1667, 1;
	mov.b64 	%rd2913, {%r1670, %r1669};
	xor.b64  	%rd2914, %rd2913, %rd2896;
	mov.b64 	{%r1671, %r1672}, %rd2908;
	shf.l.wrap.b32 	%r1673, %r1671, %r1672, 1;
	shf.l.wrap.b32 	%r1674, %r1672, %r1671, 1;
	mov.b64 	%rd2915, {%r1674, %r1673};
	xor.b64  	%rd2916, %rd2915, %rd2900;
	mov.b64 	{%r1675, %r1676}, %rd2892;
	shf.l.wrap.b32 	%r1677, %r1675, %r1676, 1;
	shf.l.wrap.b32 	%r1678, %r1676, %r1675, 1;
	mov.b64 	%rd2917, {%r1678, %r1677};
	xor.b64  	%rd2918, %rd2904, %rd2917;
	xor.b64  	%rd2919, %rd2910, %rd2888;
	xor.b64  	%rd2920, %rd2912, %rd2816;
	xor.b64  	%rd2921, %rd2914, %rd2819;
	xor.b64  	%rd2922, %rd2916, %rd2822;
	xor.b64  	%rd2923, %rd2918, %rd2825;
	xor.b64  	%rd2924, %rd2910, %rd2828;
	xor.b64  	%rd2925, %rd2912, %rd2831;
	xor.b64  	%rd2926, %rd2914, %rd2834;
	xor.b64  	%rd2927, %rd2916, %rd2837;
	xor.b64  	%rd2928, %rd2840, %rd2918;
	xor.b64  	%rd2929, %rd2910, %rd2843;
	xor.b64  	%rd2930, %rd2912, %rd2846;
	xor.b64  	%rd2931, %rd2914, %rd2849;
	xor.b64  	%rd2932, %rd2916, %rd2852;
	xor.b64  	%rd2933, %rd2855, %rd2918;
	xor.b64  	%rd2934, %rd2910, %rd2858;
	xor.b64  	%rd2935, %rd2912, %rd2861;
	xor.b64  	%rd2936, %rd2914, %rd2864;
	xor.b64  	%rd2937, %rd2916, %rd2867;
	xor.b64  	%rd2938, %rd2870, %rd2918;
	xor.b64  	%rd2939, %rd2910, %rd2873;
	xor.b64  	%rd2940, %rd2912, %rd2876;
	xor.b64  	%rd2941, %rd2914, %rd2879;
	xor.b64  	%rd2942, %rd2916, %rd2882;
	xor.b64  	%rd2943, %rd2885, %rd2918;
	mov.b64 	{%r1679, %r1680}, %rd2925;
	shf.l.wrap.b32 	%r1681, %r1680, %r1679, 12;
	shf.l.wrap.b32 	%r1682, %r1679, %r1680, 12;
	mov.b64 	%rd2944, {%r1682, %r1681};
	mov.b64 	{%r1683, %r1684}, %rd2931;
	shf.l.wrap.b32 	%r1685, %r1684, %r1683, 11;
	shf.l.wrap.b32 	%r1686, %r1683, %r1684, 11;
	mov.b64 	%rd2945, {%r1686, %r1685};
	mov.b64 	{%r1687, %r1688}, %rd2937;
	shf.l.wrap.b32 	%r1689, %r1687, %r1688, 21;
	shf.l.wrap.b32 	%r1690, %r1688, %r1687, 21;
	mov.b64 	%rd2946, {%r1690, %r1689};
	mov.b64 	{%r1691, %r1692}, %rd2943;
	shf.l.wrap.b32 	%r1693, %r1691, %r1692, 14;
	shf.l.wrap.b32 	%r1694, %r1692, %r1691, 14;
	mov.b64 	%rd2947, {%r1694, %r1693};
	mov.b64 	{%r1695, %r1696}, %rd2922;
	shf.l.wrap.b32 	%r1697, %r1695, %r1696, 28;
	shf.l.wrap.b32 	%r1698, %r1696, %r1695, 28;
	mov.b64 	%rd2948, {%r1698, %r1697};
	mov.b64 	{%r1699, %r1700}, %rd2928;
	shf.l.wrap.b32 	%r1701, %r1699, %r1700, 20;
	shf.l.wrap.b32 	%r1702, %r1700, %r1699, 20;
	mov.b64 	%rd2949, {%r1702, %r1701};
	mov.b64 	{%r1703, %r1704}, %rd2929;
	shf.l.wrap.b32 	%r1705, %r1703, %r1704, 3;
	shf.l.wrap.b32 	%r1706, %r1704, %r1703, 3;
	mov.b64 	%rd2950, {%r1706, %r1705};
	mov.b64 	{%r1707, %r1708}, %rd2935;
	shf.l.wrap.b32 	%r1709, %r1708, %r1707, 13;
	shf.l.wrap.b32 	%r1710, %r1707, %r1708, 13;
	mov.b64 	%rd2951, {%r1710, %r1709};
	mov.b64 	{%r1711, %r1712}, %rd2941;
	shf.l.wrap.b32 	%r1713, %r1712, %r1711, 29;
	shf.l.wrap.b32 	%r1714, %r1711, %r1712, 29;
	mov.b64 	%rd2952, {%r1714, %r1713};
	mov.b64 	{%r1715, %r1716}, %rd2920;
	shf.l.wrap.b32 	%r1717, %r1715, %r1716, 1;
	shf.l.wrap.b32 	%r1718, %r1716, %r1715, 1;
	mov.b64 	%rd2953, {%r1718, %r1717};
	mov.b64 	{%r1719, %r1720}, %rd2926;
	shf.l.wrap.b32 	%r1721, %r1719, %r1720, 6;
	shf.l.wrap.b32 	%r1722, %r1720, %r1719, 6;
	mov.b64 	%rd2954, {%r1722, %r1721};
	mov.b64 	{%r1723, %r1724}, %rd2932;
	shf.l.wrap.b32 	%r1725, %r1723, %r1724, 25;
	shf.l.wrap.b32 	%r1726, %r1724, %r1723, 25;
	mov.b64 	%rd2955, {%r1726, %r1725};
	mov.b64 	{%r1727, %r1728}, %rd2938;
	shf.l.wrap.b32 	%r1729, %r1727, %r1728, 8;
	shf.l.wrap.b32 	%r1730, %r1728, %r1727, 8;
	mov.b64 	%rd2956, {%r1730, %r1729};
	mov.b64 	{%r1731, %r1732}, %rd2939;
	shf.l.wrap.b32 	%r1733, %r1731, %r1732, 18;
	shf.l.wrap.b32 	%r1734, %r1732, %r1731, 18;
	mov.b64 	%rd2957, {%r1734, %r1733};
	mov.b64 	{%r1735, %r1736}, %rd2923;
	shf.l.wrap.b32 	%r1737, %r1735, %r1736, 27;
	shf.l.wrap.b32 	%r1738, %r1736, %r1735, 27;
	mov.b64 	%rd2958, {%r1738, %r1737};
	mov.b64 	{%r1739, %r1740}, %rd2924;
	shf.l.wrap.b32 	%r1741, %r1740, %r1739, 4;
	shf.l.wrap.b32 	%r1742, %r1739, %r1740, 4;
	mov.b64 	%rd2959, {%r1742, %r1741};
	mov.b64 	{%r1743, %r1744}, %rd2930;
	shf.l.wrap.b32 	%r1745, %r1743, %r1744, 10;
	shf.l.wrap.b32 	%r1746, %r1744, %r1743, 10;
	mov.b64 	%rd2960, {%r1746, %r1745};
	mov.b64 	{%r1747, %r1748}, %rd2936;
	shf.l.wrap.b32 	%r1749, %r1747, %r1748, 15;
	shf.l.wrap.b32 	%r1750, %r1748, %r1747, 15;
	mov.b64 	%rd2961, {%r1750, %r1749};
	mov.b64 	{%r1751, %r1752}, %rd2942;
	shf.l.wrap.b32 	%r1753, %r1752, %r1751, 24;
	shf.l.wrap.b32 	%r1754, %r1751, %r1752, 24;
	mov.b64 	%rd2962, {%r1754, %r1753};
	mov.b64 	{%r1755, %r1756}, %rd2921;
	shf.l.wrap.b32 	%r1757, %r1756, %r1755, 30;
	shf.l.wrap.b32 	%r1758, %r1755, %r1756, 30;
	mov.b64 	%rd2963, {%r1758, %r1757};
	mov.b64 	{%r1759, %r1760}, %rd2927;
	shf.l.wrap.b32 	%r1761, %r1760, %r1759, 23;
	shf.l.wrap.b32 	%r1762, %r1759, %r1760, 23;
	mov.b64 	%rd2964, {%r1762, %r1761};
	mov.b64 	{%r1763, %r1764}, %rd2933;
	shf.l.wrap.b32 	%r1765, %r1764, %r1763, 7;
	shf.l.wrap.b32 	%r1766, %r1763, %r1764, 7;
	mov.b64 	%rd2965, {%r1766, %r1765};
	mov.b64 	{%r1767, %r1768}, %rd2934;
	shf.l.wrap.b32 	%r1769, %r1768, %r1767, 9;
	shf.l.wrap.b32 	%r1770, %r1767, %r1768, 9;
	mov.b64 	%rd2966, {%r1770, %r1769};
	mov.b64 	{%r1771, %r1772}, %rd2940;
	shf.l.wrap.b32 	%r1773, %r1771, %r1772, 2;
	shf.l.wrap.b32 	%r1774, %r1772, %r1771, 2;
	mov.b64 	%rd2967, {%r1774, %r1773};
	not.b64 	%rd2968, %rd2944;
	and.b64  	%rd2969, %rd2945, %rd2968;
	not.b64 	%rd2970, %rd2945;
	and.b64  	%rd2971, %rd2946, %rd2970;
	xor.b64  	%rd2972, %rd2971, %rd2944;
	not.b64 	%rd2973, %rd2946;
	and.b64  	%rd2974, %rd2947, %rd2973;
	xor.b64  	%rd2975, %rd2974, %rd2945;
	not.b64 	%rd2976, %rd2947;
	and.b64  	%rd2977, %rd2919, %rd2976;
	xor.b64  	%rd2978, %rd2946, %rd2977;
	not.b64 	%rd2979, %rd2919;
	and.b64  	%rd2980, %rd2944, %rd2979;
	xor.b64  	%rd2981, %rd2980, %rd2947;
	not.b64 	%rd2982, %rd2949;
	and.b64  	%rd2983, %rd2950, %rd2982;
	xor.b64  	%rd2984, %rd2948, %rd2983;
	not.b64 	%rd2985, %rd2950;
	and.b64  	%rd2986, %rd2951, %rd2985;
	xor.b64  	%rd2987, %rd2986, %rd2949;
	not.b64 	%rd2988, %rd2951;
	and.b64  	%rd2989, %rd2952, %rd2988;
	xor.b64  	%rd2990, %rd2950, %rd2989;
	not.b64 	%rd2991, %rd2952;
	and.b64  	%rd2992, %rd2948, %rd2991;
	xor.b64  	%rd2993, %rd2992, %rd2951;
	not.b64 	%rd2994, %rd2948;
	and.b64  	%rd2995, %rd2949, %rd2994;
	xor.b64  	%rd2996, %rd2995, %rd2952;
	not.b64 	%rd2997, %rd2954;
	and.b64  	%rd2998, %rd2955, %rd2997;
	xor.b64  	%rd2999, %rd2998, %rd2953;
	not.b64 	%rd3000, %rd2955;
	and.b64  	%rd3001, %rd2956, %rd3000;
	xor.b64  	%rd3002, %rd3001, %rd2954;
	not.b64 	%rd3003, %rd2956;
	and.b64  	%rd3004, %rd2957, %rd3003;
	xor.b64  	%rd3005, %rd2955, %rd3004;
	not.b64 	%rd3006, %rd2957;
	and.b64  	%rd3007, %rd2953, %rd3006;
	xor.b64  	%rd3008, %rd3007, %rd2956;
	not.b64 	%rd3009, %rd2953;
	and.b64  	%rd3010, %rd2954, %rd3009;
	xor.b64  	%rd3011, %rd2957, %rd3010;
	not.b64 	%rd3012, %rd2959;
	and.b64  	%rd3013, %rd2960, %rd3012;
	xor.b64  	%rd3014, %rd3013, %rd2958;
	not.b64 	%rd3015, %rd2960;
	and.b64  	%rd3016, %rd2961, %rd3015;
	xor.b64  	%rd3017, %rd2959, %rd3016;
	not.b64 	%rd3018, %rd2961;
	and.b64  	%rd3019, %rd2962, %rd3018;
	xor.b64  	%rd3020, %rd3019, %rd2960;
	not.b64 	%rd3021, %rd2962;
	and.b64  	%rd3022, %rd2958, %rd3021;
	xor.b64  	%rd3023, %rd3022, %rd2961;
	not.b64 	%rd3024, %rd2958;
	and.b64  	%rd3025, %rd2959, %rd3024;
	xor.b64  	%rd3026, %rd2962, %rd3025;
	not.b64 	%rd3027, %rd2964;
	and.b64  	%rd3028, %rd2965, %rd3027;
	xor.b64  	%rd3029, %rd3028, %rd2963;
	not.b64 	%rd3030, %rd2965;
	and.b64  	%rd3031, %rd2966, %rd3030;
	xor.b64  	%rd3032, %rd2964, %rd3031;
	not.b64 	%rd3033, %rd2966;
	and.b64  	%rd3034, %rd2967, %rd3033;
	xor.b64  	%rd3035, %rd3034, %rd2965;
	not.b64 	%rd3036, %rd2967;
	and.b64  	%rd3037, %rd2963, %rd3036;
	xor.b64  	%rd3038, %rd2966, %rd3037;
	not.b64 	%rd3039, %rd2963;
	and.b64  	%rd3040, %rd2964, %rd3039;
	xor.b64  	%rd3041, %rd3040, %rd2967;
	ld.const.u64 	%rd3042, [KECCAK_RC+112];
	xor.b64  	%rd3043, %rd2969, %rd3042;
	xor.b64  	%rd3044, %rd3043, %rd2919;
	xor.b64  	%rd3045, %rd2984, %rd3044;
	xor.b64  	%rd3046, %rd3045, %rd2999;
	xor.b64  	%rd3047, %rd3046, %rd3014;
	xor.b64  	%rd3048, %rd3047, %rd3029;
	xor.b64  	%rd3049, %rd2987, %rd2972;
	xor.b64  	%rd3050, %rd3049, %rd3002;
	xor.b64  	%rd3051, %rd3050, %rd3017;
	xor.b64  	%rd3052, %rd3051, %rd3032;
	xor.b64  	%rd3053, %rd2990, %rd2975;
	xor.b64  	%rd3054, %rd3053, %rd3005;
	xor.b64  	%rd3055, %rd3054, %rd3020;
	xor.b64  	%rd3056, %rd3055, %rd3035;
	xor.b64  	%rd3057, %rd2993, %rd2978;
	xor.b64  	%rd3058, %rd3057, %rd3008;
	xor.b64  	%rd3059, %rd3058, %rd3023;
	xor.b64  	%rd3060, %rd3059, %rd3038;
	xor.b64  	%rd3061, %rd2996, %rd2981;
	xor.b64  	%rd3062, %rd3061, %rd3011;
	xor.b64  	%rd3063, %rd3062, %rd3026;
	xor.b64  	%rd3064, %rd3063, %rd3041;
	mov.b64 	{%r1775, %r1776}, %rd3052;
	shf.l.wrap.b32 	%r1777, %r1775, %r1776, 1;
	shf.l.wrap.b32 	%r1778, %r1776, %r1775, 1;
	mov.b64 	%rd3065, {%r1778, %r1777};
	xor.b64  	%rd3066, %rd3064, %rd3065;
	mov.b64 	{%r1779, %r1780}, %rd3056;
	shf.l.wrap.b32 	%r1781, %r1779, %r1780, 1;
	shf.l.wrap.b32 	%r1782, %r1780, %r1779, 1;
	mov.b64 	%rd3067, {%r1782, %r1781};
	xor.b64  	%rd3068, %rd3067, %rd3048;
	mov.b64 	{%r1783, %r1784}, %rd3060;
	shf.l.wrap.b32 	%r1785, %r1783, %r1784, 1;
	shf.l.wrap.b32 	%r1786, %r1784, %r1783, 1;
	mov.b64 	%rd3069, {%r1786, %r1785};
	xor.b64  	%rd3070, %rd3069, %rd3052;
	mov.b64 	{%r1787, %r1788}, %rd3064;
	shf.l.wrap.b32 	%r1789, %r1787, %r1788, 1;
	shf.l.wrap.b32 	%r1790, %r1788, %r1787, 1;
	mov.b64 	%rd3071, {%r1790, %r1789};
	xor.b64  	%rd3072, %rd3071, %rd3056;
	mov.b64 	{%r1791, %r1792}, %rd3048;
	shf.l.wrap.b32 	%r1793, %r1791, %r1792, 1;
	shf.l.wrap.b32 	%r1794, %r1792, %r1791, 1;
	mov.b64 	%rd3073, {%r1794, %r1793};
	xor.b64  	%rd3074, %rd3060, %rd3073;
	xor.b64  	%rd3075, %rd3066, %rd3044;
	xor.b64  	%rd3076, %rd3068, %rd2972;
	xor.b64  	%rd3077, %rd3070, %rd2975;
	xor.b64  	%rd3078, %rd3072, %rd2978;
	xor.b64  	%rd3079, %rd3074, %rd2981;
	xor.b64  	%rd3080, %rd3066, %rd2984;
	xor.b64  	%rd3081, %rd3068, %rd2987;
	xor.b64  	%rd3082, %rd3070, %rd2990;
	xor.b64  	%rd3083, %rd3072, %rd2993;
	xor.b64  	%rd3084, %rd2996, %rd3074;
	xor.b64  	%rd3085, %rd3066, %rd2999;
	xor.b64  	%rd3086, %rd3068, %rd3002;
	xor.b64  	%rd3087, %rd3070, %rd3005;
	xor.b64  	%rd3088, %rd3072, %rd3008;
	xor.b64  	%rd3089, %rd3011, %rd3074;
	xor.b64  	%rd3090, %rd3066, %rd3014;
	xor.b64  	%rd3091, %rd3068, %rd3017;
	xor.b64  	%rd3092, %rd3070, %rd3020;
	xor.b64  	%rd3093, %rd3072, %rd3023;
	xor.b64  	%rd3094, %rd3026, %rd3074;
	xor.b64  	%rd3095, %rd3066, %rd3029;
	xor.b64  	%rd3096, %rd3068, %rd3032;
	xor.b64  	%rd3097, %rd3070, %rd3035;
	xor.b64  	%rd3098, %rd3072, %rd3038;
	xor.b64  	%rd3099, %rd3041, %rd3074;
	mov.b64 	{%r1795, %r1796}, %rd3081;
	shf.l.wrap.b32 	%r1797, %r1796, %r1795, 12;
	shf.l.wrap.b32 	%r1798, %r1795, %r1796, 12;
	mov.b64 	%rd3100, {%r1798, %r1797};
	mov.b64 	{%r1799, %r1800}, %rd3087;
	shf.l.wrap.b32 	%r1801, %r1800, %r1799, 11;
	shf.l.wrap.b32 	%r1802, %r1799, %r1800, 11;
	mov.b64 	%rd3101, {%r1802, %r1801};
	mov.b64 	{%r1803, %r1804}, %rd3093;
	shf.l.wrap.b32 	%r1805, %r1803, %r1804, 21;
	shf.l.wrap.b32 	%r1806, %r1804, %r1803, 21;
	mov.b64 	%rd3102, {%r1806, %r1805};
	mov.b64 	{%r1807, %r1808}, %rd3099;
	shf.l.wrap.b32 	%r1809, %r1807, %r1808, 14;
	shf.l.wrap.b32 	%r1810, %r1808, %r1807, 14;
	mov.b64 	%rd3103, {%r1810, %r1809};
	mov.b64 	{%r1811, %r1812}, %rd3078;
	shf.l.wrap.b32 	%r1813, %r1811, %r1812, 28;
	shf.l.wrap.b32 	%r1814, %r1812, %r1811, 28;
	mov.b64 	%rd3104, {%r1814, %r1813};
	mov.b64 	{%r1815, %r1816}, %rd3084;
	shf.l.wrap.b32 	%r1817, %r1815, %r1816, 20;
	shf.l.wrap.b32 	%r1818, %r1816, %r1815, 20;
	mov.b64 	%rd3105, {%r1818, %r1817};
	mov.b64 	{%r1819, %r1820}, %rd3085;
	shf.l.wrap.b32 	%r1821, %r1819, %r1820, 3;
	shf.l.wrap.b32 	%r1822, %r1820, %r1819, 3;
	mov.b64 	%rd3106, {%r1822, %r1821};
	mov.b64 	{%r1823, %r1824}, %rd3091;
	shf.l.wrap.b32 	%r1825, %r1824, %r1823, 13;
	shf.l.wrap.b32 	%r1826, %r1823, %r1824, 13;
	mov.b64 	%rd3107, {%r1826, %r1825};
	mov.b64 	{%r1827, %r1828}, %rd3097;
	shf.l.wrap.b32 	%r1829, %r1828, %r1827, 29;
	shf.l.wrap.b32 	%r1830, %r1827, %r1828, 29;
	mov.b64 	%rd3108, {%r1830, %r1829};
	mov.b64 	{%r1831, %r1832}, %rd3076;
	shf.l.wrap.b32 	%r1833, %r1831, %r1832, 1;
	shf.l.wrap.b32 	%r1834, %r1832, %r1831, 1;
	mov.b64 	%rd3109, {%r1834, %r1833};
	mov.b64 	{%r1835, %r1836}, %rd3082;
	shf.l.wrap.b32 	%r1837, %r1835, %r1836, 6;
	shf.l.wrap.b32 	%r1838, %r1836, %r1835, 6;
	mov.b64 	%rd3110, {%r1838, %r1837};
	mov.b64 	{%r1839, %r1840}, %rd3088;
	shf.l.wrap.b32 	%r1841, %r1839, %r1840, 25;
	shf.l.wrap.b32 	%r1842, %r1840, %r1839, 25;
	mov.b64 	%rd3111, {%r1842, %r1841};
	mov.b64 	{%r1843, %r1844}, %rd3094;
	shf.l.wrap.b32 	%r1845, %r1843, %r1844, 8;
	shf.l.wrap.b32 	%r1846, %r1844, %r1843, 8;
	mov.b64 	%rd3112, {%r1846, %r1845};
	mov.b64 	{%r1847, %r1848}, %rd3095;
	shf.l.wrap.b32 	%r1849, %r1847, %r1848, 18;
	shf.l.wrap.b32 	%r1850, %r1848, %r1847, 18;
	mov.b64 	%rd3113, {%r1850, %r1849};
	mov.b64 	{%r1851, %r1852}, %rd3079;
	shf.l.wrap.b32 	%r1853, %r1851, %r1852, 27;
	shf.l.wrap.b32 	%r1854, %r1852, %r1851, 27;
	mov.b64 	%rd3114, {%r1854, %r1853};
	mov.b64 	{%r1855, %r1856}, %rd3080;
	shf.l.wrap.b32 	%r1857, %r1856, %r1855, 4;
	shf.l.wrap.b32 	%r1858, %r1855, %r1856, 4;
	mov.b64 	%rd3115, {%r1858, %r1857};
	mov.b64 	{%r1859, %r1860}, %rd3086;
	shf.l.wrap.b32 	%r1861, %r1859, %r1860, 10;
	shf.l.wrap.b32 	%r1862, %r1860, %r1859, 10;
	mov.b64 	%rd3116, {%r1862, %r1861};
	mov.b64 	{%r1863, %r1864}, %rd3092;
	shf.l.wrap.b32 	%r1865, %r1863, %r1864, 15;
	shf.l.wrap.b32 	%r1866, %r1864, %r1863, 15;
	mov.b64 	%rd3117, {%r1866, %r1865};
	mov.b64 	{%r1867, %r1868}, %rd3098;
	shf.l.wrap.b32 	%r1869, %r1868, %r1867, 24;
	shf.l.wrap.b32 	%r1870, %r1867, %r1868, 24;
	mov.b64 	%rd3118, {%r1870, %r1869};
	mov.b64 	{%r1871, %r1872}, %rd3077;
	shf.l.wrap.b32 	%r1873, %r1872, %r1871, 30;
	shf.l.wrap.b32 	%r1874, %r1871, %r1872, 30;
	mov.b64 	%rd3119, {%r1874, %r1873};
	mov.b64 	{%r1875, %r1876}, %rd3083;
	shf.l.wrap.b32 	%r1877, %r1876, %r1875, 23;
	shf.l.wrap.b32 	%r1878, %r1875, %r1876, 23;
	mov.b64 	%rd3120, {%r1878, %r1877};
	mov.b64 	{%r1879, %r1880}, %rd3089;
	shf.l.wrap.b32 	%r1881, %r1880, %r1879, 7;
	shf.l.wrap.b32 	%r1882, %r1879, %r1880, 7;
	mov.b64 	%rd3121, {%r1882, %r1881};
	mov.b64 	{%r1883, %r1884}, %rd3090;
	shf.l.wrap.b32 	%r1885, %r1884, %r1883, 9;
	shf.l.wrap.b32 	%r1886, %r1883, %r1884, 9;
	mov.b64 	%rd3122, {%r1886, %r1885};
	mov.b64 	{%r1887, %r1888}, %rd3096;
	shf.l.wrap.b32 	%r1889, %r1887, %r1888, 2;
	shf.l.wrap.b32 	%r1890, %r1888, %r1887, 2;
	mov.b64 	%rd3123, {%r1890, %r1889};
	not.b64 	%rd3124, %rd3100;
	and.b64  	%rd3125, %rd3101, %rd3124;
	not.b64 	%rd3126, %rd3101;
	and.b64  	%rd3127, %rd3102, %rd3126;
	xor.b64  	%rd3128, %rd3127, %rd3100;
	not.b64 	%rd3129, %rd3102;
	and.b64  	%rd3130, %rd3103, %rd3129;
	xor.b64  	%rd3131, %rd3130, %rd3101;
	not.b64 	%rd3132, %rd3103;
	and.b64  	%rd3133, %rd3075, %rd3132;
	xor.b64  	%rd3134, %rd3102, %rd3133;
	not.b64 	%rd3135, %rd3075;
	and.b64  	%rd3136, %rd3100, %rd3135;
	xor.b64  	%rd3137, %rd3136, %rd3103;
	not.b64 	%rd3138, %rd3105;
	and.b64  	%rd3139, %rd3106, %rd3138;
	xor.b64  	%rd3140, %rd3104, %rd3139;
	not.b64 	%rd3141, %rd3106;
	and.b64  	%rd3142, %rd3107, %rd3141;
	xor.b64  	%rd3143, %rd3142, %rd3105;
	not.b64 	%rd3144, %rd3107;
	and.b64  	%rd3145, %rd3108, %rd3144;
	xor.b64  	%rd3146, %rd3106, %rd3145;
	not.b64 	%rd3147, %rd3108;
	and.b64  	%rd3148, %rd3104, %rd3147;
	xor.b64  	%rd3149, %rd3148, %rd3107;
	not.b64 	%rd3150, %rd3104;
	and.b64  	%rd3151, %rd3105, %rd3150;
	xor.b64  	%rd3152, %rd3151, %rd3108;
	not.b64 	%rd3153, %rd3110;
	and.b64  	%rd3154, %rd3111, %rd3153;
	xor.b64  	%rd3155, %rd3154, %rd3109;
	not.b64 	%rd3156, %rd3111;
	and.b64  	%rd3157, %rd3112, %rd3156;
	xor.b64  	%rd3158, %rd3157, %rd3110;
	not.b64 	%rd3159, %rd3112;
	and.b64  	%rd3160, %rd3113, %rd3159;
	xor.b64  	%rd3161, %rd3111, %rd3160;
	not.b64 	%rd3162, %rd3113;
	and.b64  	%rd3163, %rd3109, %rd3162;
	xor.b64  	%rd3164, %rd3163, %rd3112;
	not.b64 	%rd3165, %rd3109;
	and.b64  	%rd3166, %rd3110, %rd3165;
	xor.b64  	%rd3167, %rd3113, %rd3166;
	not.b64 	%rd3168, %rd3115;
	and.b64  	%rd3169, %rd3116, %rd3168;
	xor.b64  	%rd3170, %rd3169, %rd3114;
	not.b64 	%rd3171, %rd3116;
	and.b64  	%rd3172, %rd3117, %rd3171;
	xor.b64  	%rd3173, %rd3115, %rd3172;
	not.b64 	%rd3174, %rd3117;
	and.b64  	%rd3175, %rd3118, %rd3174;
	xor.b64  	%rd3176, %rd3175, %rd3116;
	not.b64 	%rd3177, %rd3118;
	and.b64  	%rd3178, %rd3114, %rd3177;
	xor.b64  	%rd3179, %rd3178, %rd3117;
	not.b64 	%rd3180, %rd3114;
	and.b64  	%rd3181, %rd3115, %rd3180;
	xor.b64  	%rd3182, %rd3118, %rd3181;
	not.b64 	%rd3183, %rd3120;
	and.b64  	%rd3184, %rd3121, %rd3183;
	xor.b64  	%rd3185, %rd3184, %rd3119;
	not.b64 	%rd3186, %rd3121;
	and.b64  	%rd3187, %rd3122, %rd3186;
	xor.b64  	%rd3188, %rd3120, %rd3187;
	not.b64 	%rd3189, %rd3122;
	and.b64  	%rd3190, %rd3123, %rd3189;
	xor.b64  	%rd3191, %rd3190, %rd3121;
	not.b64 	%rd3192, %rd3123;
	and.b64  	%rd3193, %rd3119, %rd3192;
	xor.b64  	%rd3194, %rd3122, %rd3193;
	not.b64 	%rd3195, %rd3119;
	and.b64  	%rd3196, %rd3120, %rd3195;
	xor.b64  	%rd3197, %rd3196, %rd3123;
	ld.const.u64 	%rd3198, [KECCAK_RC+120];
	xor.b64  	%rd3199, %rd3125, %rd3198;
	xor.b64  	%rd3200, %rd3199, %rd3075;
	xor.b64  	%rd3201, %rd3140, %rd3200;
	xor.b64  	%rd3202, %rd3201, %rd3155;
	xor.b64  	%rd3203, %rd3202, %rd3170;
	xor.b64  	%rd3204, %rd3203, %rd3185;
	xor.b64  	%rd3205, %rd3143, %rd3128;
	xor.b64  	%rd3206, %rd3205, %rd3158;
	xor.b64  	%rd3207, %rd3206, %rd3173;
	xor.b64  	%rd3208, %rd3207, %rd3188;
	xor.b64  	%rd3209, %rd3146, %rd3131;
	xor.b64  	%rd3210, %rd3209, %rd3161;
	xor.b64  	%rd3211, %rd3210, %rd3176;
	xor.b64  	%rd3212, %rd3211, %rd3191;
	xor.b64  	%rd3213, %rd3149, %rd3134;
	xor.b64  	%rd3214, %rd3213, %rd3164;
	xor.b64  	%rd3215, %rd3214, %rd3179;
	xor.b64  	%rd3216, %rd3215, %rd3194;
	xor.b64  	%rd3217, %rd3152, %rd3137;
	xor.b64  	%rd3218, %rd3217, %rd3167;
	xor.b64  	%rd3219, %rd3218, %rd3182;
	xor.b64  	%rd3220, %rd3219, %rd3197;
	mov.b64 	{%r1891, %r1892}, %rd3208;
	shf.l.wrap.b32 	%r1893, %r1891, %r1892, 1;
	shf.l.wrap.b32 	%r1894, %r1892, %r1891, 1;
	mov.b64 	%rd3221, {%r1894, %r1893};
	xor.b64  	%rd3222, %rd3220, %rd3221;
	mov.b64 	{%r1895, %r1896}, %rd3212;
	shf.l.wrap.b32 	%r1897, %r1895, %r1896, 1;
	shf.l.wrap.b32 	%r1898, %r1896, %r1895, 1;
	mov.b64 	%rd3223, {%r1898, %r1897};
	xor.b64  	%rd3224, %rd3223, %rd3204;
	mov.b64 	{%r1899, %r1900}, %rd3216;
	shf.l.wrap.b32 	%r1901, %r1899, %r1900, 1;
	shf.l.wrap.b32 	%r1902, %r1900, %r1899, 1;
	mov.b64 	%rd3225, {%r1902, %r1901};
	xor.b64  	%rd3226, %rd3225, %rd3208;
	mov.b64 	{%r1903, %r1904}, %rd3220;
	shf.l.wrap.b32 	%r1905, %r1903, %r1904, 1;
	shf.l.wrap.b32 	%r1906, %r1904, %r1903, 1;
	mov.b64 	%rd3227, {%r1906, %r1905};
	xor.b64  	%rd3228, %rd3227, %rd3212;
	mov.b64 	{%r1907, %r1908}, %rd3204;
	shf.l.wrap.b32 	%r1909, %r1907, %r1908, 1;
	shf.l.wrap.b32 	%r1910, %r1908, %r1907, 1;
	mov.b64 	%rd3229, {%r1910, %r1909};
	xor.b64  	%rd3230, %rd3216, %rd3229;
	xor.b64  	%rd3231, %rd3222, %rd3200;
	xor.b64  	%rd3232, %rd3224, %rd3128;
	xor.b64  	%rd3233, %rd3226, %rd3131;
	xor.b64  	%rd3234, %rd3228, %rd3134;
	xor.b64  	%rd3235, %rd3230, %rd3137;
	xor.b64  	%rd3236, %rd3222, %rd3140;
	xor.b64  	%rd3237, %rd3224, %rd3143;
	xor.b64  	%rd3238, %rd3226, %rd3146;
	xor.b64  	%rd3239, %rd3228, %rd3149;
	xor.b64  	%rd3240, %rd3152, %rd3230;
	xor.b64  	%rd3241, %rd3222, %rd3155;
	xor.b64  	%rd3242, %rd3224, %rd3158;
	xor.b64  	%rd3243, %rd3226, %rd3161;
	xor.b64  	%rd3244, %rd3228, %rd3164;
	xor.b64  	%rd3245, %rd3167, %rd3230;
	xor.b64  	%rd3246, %rd3222, %rd3170;
	xor.b64  	%rd3247, %rd3224, %rd3173;
	xor.b64  	%rd3248, %rd3226, %rd3176;
	xor.b64  	%rd3249, %rd3228, %rd3179;
	xor.b64  	%rd3250, %rd3182, %rd3230;
	xor.b64  	%rd3251, %rd3222, %rd3185;
	xor.b64  	%rd3252, %rd3224, %rd3188;
	xor.b64  	%rd3253, %rd3226, %rd3191;
	xor.b64  	%rd3254, %rd3228, %rd3194;
	xor.b64  	%rd3255, %rd3197, %rd3230;
	mov.b64 	{%r1911, %r1912}, %rd3237;
	shf.l.wrap.b32 	%r1913, %r1912, %r1911, 12;
	shf.l.wrap.b32 	%r1914, %r1911, %r1912, 12;
	mov.b64 	%rd3256, {%r1914, %r1913};
	mov.b64 	{%r1915, %r1916}, %rd3243;
	shf.l.wrap.b32 	%r1917, %r1916, %r1915, 11;
	shf.l.wrap.b32 	%r1918, %r1915, %r1916, 11;
	mov.b64 	%rd3257, {%r1918, %r1917};
	mov.b64 	{%r1919, %r1920}, %rd3249;
	shf.l.wrap.b32 	%r1921, %r1919, %r1920, 21;
	shf.l.wrap.b32 	%r1922, %r1920, %r1919, 21;
	mov.b64 	%rd3258, {%r1922, %r1921};
	mov.b64 	{%r1923, %r1924}, %rd3255;
	shf.l.wrap.b32 	%r1925, %r1923, %r1924, 14;
	shf.l.wrap.b32 	%r1926, %r1924, %r1923, 14;
	mov.b64 	%rd3259, {%r1926, %r1925};
	mov.b64 	{%r1927, %r1928}, %rd3234;
	shf.l.wrap.b32 	%r1929, %r1927, %r1928, 28;
	shf.l.wrap.b32 	%r1930, %r1928, %r1927, 28;
	mov.b64 	%rd3260, {%r1930, %r1929};
	mov.b64 	{%r1931, %r1932}, %rd3240;
	shf.l.wrap.b32 	%r1933, %r1931, %r1932, 20;
	shf.l.wrap.b32 	%r1934, %r1932, %r1931, 20;
	mov.b64 	%rd3261, {%r1934, %r1933};
	mov.b64 	{%r1935, %r1936}, %rd3241;
	shf.l.wrap.b32 	%r1937, %r1935, %r1936, 3;
	shf.l.wrap.b32 	%r1938, %r1936, %r1935, 3;
	mov.b64 	%rd3262, {%r1938, %r1937};
	mov.b64 	{%r1939, %r1940}, %rd3247;
	shf.l.wrap.b32 	%r1941, %r1940, %r1939, 13;
	shf.l.wrap.b32 	%r1942, %r1939, %r1940, 13;
	mov.b64 	%rd3263, {%r1942, %r1941};
	mov.b64 	{%r1943, %r1944}, %rd3253;
	shf.l.wrap.b32 	%r1945, %r1944, %r1943, 29;
	shf.l.wrap.b32 	%r1946, %r1943, %r1944, 29;
	mov.b64 	%rd3264, {%r1946, %r1945};
	mov.b64 	{%r1947, %r1948}, %rd3232;
	shf.l.wrap.b32 	%r1949, %r1947, %r1948, 1;
	shf.l.wrap.b32 	%r1950, %r1948, %r1947, 1;
	mov.b64 	%rd3265, {%r1950, %r1949};
	mov.b64 	{%r1951, %r1952}, %rd3238;
	shf.l.wrap.b32 	%r1953, %r1951, %r1952, 6;
	shf.l.wrap.b32 	%r1954, %r1952, %r1951, 6;
	mov.b64 	%rd3266, {%r1954, %r1953};
	mov.b64 	{%r1955, %r1956}, %rd3244;
	shf.l.wrap.b32 	%r1957, %r1955, %r1956, 25;
	shf.l.wrap.b32 	%r1958, %r1956, %r1955, 25;
	mov.b64 	%rd3267, {%r1958, %r1957};
	mov.b64 	{%r1959, %r1960}, %rd3250;
	shf.l.wrap.b32 	%r1961, %r1959, %r1960, 8;
	shf.l.wrap.b32 	%r1962, %r1960, %r1959, 8;
	mov.b64 	%rd3268, {%r1962, %r1961};
	mov.b64 	{%r1963, %r1964}, %rd3251;
	shf.l.wrap.b32 	%r1965, %r1963, %r1964, 18;
	shf.l.wrap.b32 	%r1966, %r1964, %r1963, 18;
	mov.b64 	%rd3269, {%r1966, %r1965};
	mov.b64 	{%r1967, %r1968}, %rd3235;
	shf.l.wrap.b32 	%r1969, %r1967, %r1968, 27;
	shf.l.wrap.b32 	%r1970, %r1968, %r1967, 27;
	mov.b64 	%rd3270, {%r1970, %r1969};
	mov.b64 	{%r1971, %r1972}, %rd3236;
	shf.l.wrap.b32 	%r1973, %r1972, %r1971, 4;
	shf.l.wrap.b32 	%r1974, %r1971, %r1972, 4;
	mov.b64 	%rd3271, {%r1974, %r1973};
	mov.b64 	{%r1975, %r1976}, %rd3242;
	shf.l.wrap.b32 	%r1977, %r1975, %r1976, 10;
	shf.l.wrap.b32 	%r1978, %r1976, %r1975, 10;
	mov.b64 	%rd3272, {%r1978, %r1977};
	mov.b64 	{%r1979, %r1980}, %rd3248;
	shf.l.wrap.b32 	%r1981, %r1979, %r1980, 15;
	shf.l.wrap.b32 	%r1982, %r1980, %r1979, 15;
	mov.b64 	%rd3273, {%r1982, %r1981};
	mov.b64 	{%r1983, %r1984}, %rd3254;
	shf.l.wrap.b32 	%r1985, %r1984, %r1983, 24;
	shf.l.wrap.b32 	%r1986, %r1983, %r1984, 24;
	mov.b64 	%rd3274, {%r1986, %r1985};
	mov.b64 	{%r1987, %r1988}, %rd3233;
	shf.l.wrap.b32 	%r1989, %r1988, %r1987, 30;
	shf.l.wrap.b32 	%r1990, %r1987, %r1988, 30;
	mov.b64 	%rd3275, {%r1990, %r1989};
	mov.b64 	{%r1991, %r1992}, %rd3239;
	shf.l.wrap.b32 	%r1993, %r1992, %r1991, 23;
	shf.l.wrap.b32 	%r1994, %r1991, %r1992, 23;
	mov.b64 	%rd3276, {%r1994, %r1993};
	mov.b64 	{%r1995, %r1996}, %rd3245;
	shf.l.wrap.b32 	%r1997, %r1996, %r1995, 7;
	shf.l.wrap.b32 	%r1998, %r1995, %r1996, 7;
	mov.b64 	%rd3277, {%r1998, %r1997};
	mov.b64 	{%r1999, %r2000}, %rd3246;
	shf.l.wrap.b32 	%r2001, %r2000, %r1999, 9;
	shf.l.wrap.b32 	%r2002, %r1999, %r2000, 9;
	mov.b64 	%rd3278, {%r2002, %r2001};
	mov.b64 	{%r2003, %r2004}, %rd3252;
	shf.l.wrap.b32 	%r2005, %r2003, %r2004, 2;
	shf.l.wrap.b32 	%r2006, %r2004, %r2003, 2;
	mov.b64 	%rd3279, {%r2006, %r2005};
	not.b64 	%rd3280, %rd3256;
	and.b64  	%rd3281, %rd3257, %rd3280;
	not.b64 	%rd3282, %rd3257;
	and.b64  	%rd3283, %rd3258, %rd3282;
	xor.b64  	%rd3284, %rd3283, %rd3256;
	not.b64 	%rd3285, %rd3258;
	and.b64  	%rd3286, %rd3259, %rd3285;
	xor.b64  	%rd3287, %rd3286, %rd3257;
	not.b64 	%rd3288, %rd3259;
	and.b64  	%rd3289, %rd3231, %rd3288;
	xor.b64  	%rd3290, %rd3258, %rd3289;
	not.b64 	%rd3291, %rd3231;
	and.b64  	%rd3292, %rd3256, %rd3291;
	xor.b64  	%rd3293, %rd3292, %rd3259;
	not.b64 	%rd3294, %rd3261;
	and.b64  	%rd3295, %rd3262, %rd3294;
	xor.b64  	%rd3296, %rd3260, %rd3295;
	not.b64 	%rd3297, %rd3262;
	and.b64  	%rd3298, %rd3263, %rd3297;
	xor.b64  	%rd3299, %rd3298, %rd3261;
	not.b64 	%rd3300, %rd3263;
	and.b64  	%rd3301, %rd3264, %rd3300;
	xor.b64  	%rd3302, %rd3262, %rd3301;
	not.b64 	%rd3303, %rd3264;
	and.b64  	%rd3304, %rd3260, %rd3303;
	xor.b64  	%rd3305, %rd3304, %rd3263;
	not.b64 	%rd3306, %rd3260;
	and.b64  	%rd3307, %rd3261, %rd3306;
	xor.b64  	%rd3308, %rd3307, %rd3264;
	not.b64 	%rd3309, %rd3266;
	and.b64  	%rd3310, %rd3267, %rd3309;
	xor.b64  	%rd3311, %rd3310, %rd3265;
	not.b64 	%rd3312, %rd3267;
	and.b64  	%rd3313, %rd3268, %rd3312;
	xor.b64  	%rd3314, %rd3313, %rd3266;
	not.b64 	%rd3315, %rd3268;
	and.b64  	%rd3316, %rd3269, %rd3315;
	xor.b64  	%rd3317, %rd3267, %rd3316;
	not.b64 	%rd3318, %rd3269;
	and.b64  	%rd3319, %rd3265, %rd3318;
	xor.b64  	%rd3320, %rd3319, %rd3268;
	not.b64 	%rd3321, %rd3265;
	and.b64  	%rd3322, %rd3266, %rd3321;
	xor.b64  	%rd3323, %rd3269, %rd3322;
	not.b64 	%rd3324, %rd3271;
	and.b64  	%rd3325, %rd3272, %rd3324;
	xor.b64  	%rd3326, %rd3325, %rd3270;
	not.b64 	%rd3327, %rd3272;
	and.b64  	%rd3328, %rd3273, %rd3327;
	xor.b64  	%rd3329, %rd3271, %rd3328;
	not.b64 	%rd3330, %rd3273;
	and.b64  	%rd3331, %rd3274, %rd3330;
	xor.b64  	%rd3332, %rd3331, %rd3272;
	not.b64 	%rd3333, %rd3274;
	and.b64  	%rd3334, %rd3270, %rd3333;
	xor.b64  	%rd3335, %rd3334, %rd3273;
	not.b64 	%rd3336, %rd3270;
	and.b64  	%rd3337, %rd3271, %rd3336;
	xor.b64  	%rd3338, %rd3274, %rd3337;
	not.b64 	%rd3339, %rd3276;
	and.b64  	%rd3340, %rd3277, %rd3339;
	xor.b64  	%rd3341, %rd3340, %rd3275;
	not.b64 	%rd3342, %rd3277;
	and.b64  	%rd3343, %rd3278, %rd3342;
	xor.b64  	%rd3344, %rd3276, %rd3343;
	not.b64 	%rd3345, %rd3278;
	and.b64  	%rd3346, %rd3279, %rd3345;
	xor.b64  	%rd3347, %rd3346, %rd3277;
	not.b64 	%rd3348, %rd3279;
	and.b64  	%rd3349, %rd3275, %rd3348;
	xor.b64  	%rd3350, %rd3278, %rd3349;
	not.b64 	%rd3351, %rd3275;
	and.b64  	%rd3352, %rd3276, %rd3351;
	xor.b64  	%rd3353, %rd3352, %rd3279;
	ld.const.u64 	%rd3354, [KECCAK_RC+128];
	xor.b64  	%rd3355, %rd3281, %rd3354;
	xor.b64  	%rd3356, %rd3355, %rd3231;
	xor.b64  	%rd3357, %rd3296, %rd3356;
	xor.b64  	%rd3358, %rd3357, %rd3311;
	xor.b64  	%rd3359, %rd3358, %rd3326;
	xor.b64  	%rd3360, %rd3359, %rd3341;
	xor.b64  	%rd3361, %rd3299, %rd3284;
	xor.b64  	%rd3362, %rd3361, %rd3314;
	xor.b64  	%rd3363, %rd3362, %rd3329;
	xor.b64  	%rd3364, %rd3363, %rd3344;
	xor.b64  	%rd3365, %rd3302, %rd3287;
	xor.b64  	%rd3366, %rd3365, %rd3317;
	xor.b64  	%rd3367, %rd3366, %rd3332;
	xor.b64  	%rd3368, %rd3367, %rd3347;
	xor.b64  	%rd3369, %rd3305, %rd3290;
	xor.b64  	%rd3370, %rd3369, %rd3320;
	xor.b64  	%rd3371, %rd3370, %rd3335;
	xor.b64  	%rd3372, %rd3371, %rd3350;
	xor.b64  	%rd3373, %rd3308, %rd3293;
	xor.b64  	%rd3374, %rd3373, %rd3323;
	xor.b64  	%rd3375, %rd3374, %rd3338;
	xor.b64  	%rd3376, %rd3375, %rd3353;
	mov.b64 	{%r2007, %r2008}, %rd3364;
	shf.l.wrap.b32 	%r2009, %r2007, %r2008, 1;
	shf.l.wrap.b32 	%r2010, %r2008, %r2007, 1;
	mov.b64 	%rd3377, {%r2010, %r2009};
	xor.b64  	%rd3378, %rd3376, %rd3377;
	mov.b64 	{%r2011, %r2012}, %rd3368;
	shf.l.wrap.b32 	%r2013, %r2011, %r2012, 1;
	shf.l.wrap.b32 	%r2014, %r2012, %r2011, 1;
	mov.b64 	%rd3379, {%r2014, %r2013};
	xor.b64  	%rd3380, %rd3379, %rd3360;
	mov.b64 	{%r2015, %r2016}, %rd3372;
	shf.l.wrap.b32 	%r2017, %r2015, %r2016, 1;
	shf.l.wrap.b32 	%r2018, %r2016, %r2015, 1;
	mov.b64 	%rd3381, {%r2018, %r2017};
	xor.b64  	%rd3382, %rd3381, %rd3364;
	mov.b64 	{%r2019, %r2020}, %rd3376;
	shf.l.wrap.b32 	%r2021, %r2019, %r2020, 1;
	shf.l.wrap.b32 	%r2022, %r2020, %r2019, 1;
	mov.b64 	%rd3383, {%r2022, %r2021};
	xor.b64  	%rd3384, %rd3383, %rd3368;
	mov.b64 	{%r2023, %r2024}, %rd3360;
	shf.l.wrap.b32 	%r2025, %r2023, %r2024, 1;
	shf.l.wrap.b32 	%r2026, %r2024, %r2023, 1;
	mov.b64 	%rd3385, {%r2026, %r2025};
	xor.b64  	%rd3386, %rd3372, %rd3385;
	xor.b64  	%rd3387, %rd3378, %rd3356;
	xor.b64  	%rd3388, %rd3380, %rd3284;
	xor.b64  	%rd3389, %rd3382, %rd3287;
	xor.b64  	%rd3390, %rd3384, %rd3290;
	xor.b64  	%rd3391, %rd3386, %rd3293;
	xor.b64  	%rd3392, %rd3378, %rd3296;
	xor.b64  	%rd3393, %rd3380, %rd3299;
	xor.b64  	%rd3394, %rd3382, %rd3302;
	xor.b64  	%rd3395, %rd3384, %rd3305;
	xor.b64  	%rd3396, %rd3308, %rd3386;
	xor.b64  	%rd3397, %rd3378, %rd3311;
	xor.b64  	%rd3398, %rd3380, %rd3314;
	xor.b64  	%rd3399, %rd3382, %rd3317;
	xor.b64  	%rd3400, %rd3384, %rd3320;
	xor.b64  	%rd3401, %rd3323, %rd3386;
	xor.b64  	%rd3402, %rd3378, %rd3326;
	xor.b64  	%rd3403, %rd3380, %rd3329;
	xor.b64  	%rd3404, %rd3382, %rd3332;
	xor.b64  	%rd3405, %rd3384, %rd3335;
	xor.b64  	%rd3406, %rd3338, %rd3386;
	xor.b64  	%rd3407, %rd3378, %rd3341;
	xor.b64  	%rd3408, %rd3380, %rd3344;
	xor.b64  	%rd3409, %rd3382, %rd3347;
	xor.b64  	%rd3410, %rd3384, %rd3350;
	xor.b64  	%rd3411, %rd3353, %rd3386;
	mov.b64 	{%r2027, %r2028}, %rd3393;
	shf.l.wrap.b32 	%r2029, %r2028, %r2027, 12;
	shf.l.wrap.b32 	%r2030, %r2027, %r2028, 12;
	mov.b64 	%rd3412, {%r2030, %r2029};
	mov.b64 	{%r2031, %r2032}, %rd3399;
	shf.l.wrap.b32 	%r2033, %r2032, %r2031, 11;
	shf.l.wrap.b32 	%r2034, %r2031, %r2032, 11;
	mov.b64 	%rd3413, {%r2034, %r2033};
	mov.b64 	{%r2035, %r2036}, %rd3405;
	shf.l.wrap.b32 	%r2037, %r2035, %r2036, 21;
	shf.l.wrap.b32 	%r2038, %r2036, %r2035, 21;
	mov.b64 	%rd3414, {%r2038, %r2037};
	mov.b64 	{%r2039, %r2040}, %rd3411;
	shf.l.wrap.b32 	%r2041, %r2039, %r2040, 14;
	shf.l.wrap.b32 	%r2042, %r2040, %r2039, 14;
	mov.b64 	%rd3415, {%r2042, %r2041};
	mov.b64 	{%r2043, %r2044}, %rd3390;
	shf.l.wrap.b32 	%r2045, %r2043, %r2044, 28;
	shf.l.wrap.b32 	%r2046, %r2044, %r2043, 28;
	mov.b64 	%rd3416, {%r2046, %r2045};
	mov.b64 	{%r2047, %r2048}, %rd3396;
	shf.l.wrap.b32 	%r2049, %r2047, %r2048, 20;
	shf.l.wrap.b32 	%r2050, %r2048, %r2047, 20;
	mov.b64 	%rd3417, {%r2050, %r2049};
	mov.b64 	{%r2051, %r2052}, %rd3397;
	shf.l.wrap.b32 	%r2053, %r2051, %r2052, 3;
	shf.l.wrap.b32 	%r2054, %r2052, %r2051, 3;
	mov.b64 	%rd3418, {%r2054, %r2053};
	mov.b64 	{%r2055, %r2056}, %rd3403;
	shf.l.wrap.b32 	%r2057, %r2056, %r2055, 13;
	shf.l.wrap.b32 	%r2058, %r2055, %r2056, 13;
	mov.b64 	%rd3419, {%r2058, %r2057};
	mov.b64 	{%r2059, %r2060}, %rd3409;
	shf.l.wrap.b32 	%r2061, %r2060, %r2059, 29;
	shf.l.wrap.b32 	%r2062, %r2059, %r2060, 29;
	mov.b64 	%rd3420, {%r2062, %r2061};
	mov.b64 	{%r2063, %r2064}, %rd3388;
	shf.l.wrap.b32 	%r2065, %r2063, %r2064, 1;
	shf.l.wrap.b32 	%r2066, %r2064, %r2063, 1;
	mov.b64 	%rd3421, {%r2066, %r2065};
	mov.b64 	{%r2067, %r2068}, %rd3394;
	shf.l.wrap.b32 	%r2069, %r2067, %r2068, 6;
	shf.l.wrap.b32 	%r2070, %r2068, %r2067, 6;
	mov.b64 	%rd3422, {%r2070, %r2069};
	mov.b64 	{%r2071, %r2072}, %rd3400;
	shf.l.wrap.b32 	%r2073, %r2071, %r2072, 25;
	shf.l.wrap.b32 	%r2074, %r2072, %r2071, 25;
	mov.b64 	%rd3423, {%r2074, %r2073};
	mov.b64 	{%r2075, %r2076}, %rd3406;
	shf.l.wrap.b32 	%r2077, %r2075, %r2076, 8;
	shf.l.wrap.b32 	%r2078, %r2076, %r2075, 8;
	mov.b64 	%rd3424, {%r2078, %r2077};
	mov.b64 	{%r2079, %r2080}, %rd3407;
	shf.l.wrap.b32 	%r2081, %r2079, %r2080, 18;
	shf.l.wrap.b32 	%r2082, %r2080, %r2079, 18;
	mov.b64 	%rd3425, {%r2082, %r2081};
	mov.b64 	{%r2083, %r2084}, %rd3391;
	shf.l.wrap.b32 	%r2085, %r2083, %r2084, 27;
	shf.l.wrap.b32 	%r2086, %r2084, %r2083, 27;
	mov.b64 	%rd3426, {%r2086, %r2085};
	mov.b64 	{%r2087, %r2088}, %rd3392;
	shf.l.wrap.b32 	%r2089, %r2088, %r2087, 4;
	shf.l.wrap.b32 	%r2090, %r2087, %r2088, 4;
	mov.b64 	%rd3427, {%r2090, %r2089};
	mov.b64 	{%r2091, %r2092}, %rd3398;
	shf.l.wrap.b32 	%r2093, %r2091, %r2092, 10;
	shf.l.wrap.b32 	%r2094, %r2092, %r2091, 10;
	mov.b64 	%rd3428, {%r2094, %r2093};
	mov.b64 	{%r2095, %r2096}, %rd3404;
	shf.l.wrap.b32 	%r2097, %r2095, %r2096, 15;
	shf.l.wrap.b32 	%r2098, %r2096, %r2095, 15;
	mov.b64 	%rd3429, {%r2098, %r2097};
	mov.b64 	{%r2099, %r2100}, %rd3410;
	shf.l.wrap.b32 	%r2101, %r2100, %r2099, 24;
	shf.l.wrap.b32 	%r2102, %r2099, %r2100, 24;
	mov.b64 	%rd3430, {%r2102, %r2101};
	mov.b64 	{%r2103, %r2104}, %rd3389;
	shf.l.wrap.b32 	%r2105, %r2104, %r2103, 30;
	shf.l.wrap.b32 	%r2106, %r2103, %r2104, 30;
	mov.b64 	%rd3431, {%r2106, %r2105};
	mov.b64 	{%r2107, %r2108}, %rd3395;
	shf.l.wrap.b32 	%r2109, %r2108, %r2107, 23;
	shf.l.wrap.b32 	%r2110, %r2107, %r2108, 23;
	mov.b64 	%rd3432, {%r2110, %r2109};
	mov.b64 	{%r2111, %r2112}, %rd3401;
	shf.l.wrap.b32 	%r2113, %r2112, %r2111, 7;
	shf.l.wrap.b32 	%r2114, %r2111, %r2112, 7;
	mov.b64 	%rd3433, {%r2114, %r2113};
	mov.b64 	{%r2115, %r2116}, %rd3402;
	shf.l.wrap.b32 	%r2117, %r2116, %r2115, 9;
	shf.l.wrap.b32 	%r2118, %r2115, %r2116, 9;
	mov.b64 	%rd3434, {%r2118, %r2117};
	mov.b64 	{%r2119, %r2120}, %rd3408;
	shf.l.wrap.b32 	%r2121, %r2119, %r2120, 2;
	shf.l.wrap.b32 	%r2122, %r2120, %r2119, 2;
	mov.b64 	%rd3435, {%r2122, %r2121};
	not.b64 	%rd3436, %rd3412;
	and.b64  	%rd3437, %rd3413, %rd3436;
	not.b64 	%rd3438, %rd3413;
	and.b64  	%rd3439, %rd3414, %rd3438;
	xor.b64  	%rd3440, %rd3439, %rd3412;
	not.b64 	%rd3441, %rd3414;
	and.b64  	%rd3442, %rd3415, %rd3441;
	xor.b64  	%rd3443, %rd3442, %rd3413;
	not.b64 	%rd3444, %rd3415;
	and.b64  	%rd3445, %rd3387, %rd3444;
	xor.b64  	%rd3446, %rd3414, %rd3445;
	not.b64 	%rd3447, %rd3387;
	and.b64  	%rd3448, %rd3412, %rd3447;
	xor.b64  	%rd3449, %rd3448, %rd3415;
	not.b64 	%rd3450, %rd3417;
	and.b64  	%rd3451, %rd3418, %rd3450;
	xor.b64  	%rd3452, %rd3416, %rd3451;
	not.b64 	%rd3453, %rd3418;
	and.b64  	%rd3454, %rd3419, %rd3453;
	xor.b64  	%rd3455, %rd3454, %rd3417;
	not.b64 	%rd3456, %rd3419;
	and.b64  	%rd3457, %rd3420, %rd3456;
	xor.b64  	%rd3458, %rd3418, %rd3457;
	not.b64 	%rd3459, %rd3420;
	and.b64  	%rd3460, %rd3416, %rd3459;
	xor.b64  	%rd3461, %rd3460, %rd3419;
	not.b64 	%rd3462, %rd3416;
	and.b64  	%rd3463, %rd3417, %rd3462;
	xor.b64  	%rd3464, %rd3463, %rd3420;
	not.b64 	%rd3465, %rd3422;
	and.b64  	%rd3466, %rd3423, %rd3465;
	xor.b64  	%rd3467, %rd3466, %rd3421;
	not.b64 	%rd3468, %rd3423;
	and.b64  	%rd3469, %rd3424, %rd3468;
	xor.b64  	%rd3470, %rd3469, %rd3422;
	not.b64 	%rd3471, %rd3424;
	and.b64  	%rd3472, %rd3425, %rd3471;
	xor.b64  	%rd3473, %rd3423, %rd3472;
	not.b64 	%rd3474, %rd3425;
	and.b64  	%rd3475, %rd3421, %rd3474;
	xor.b64  	%rd3476, %rd3475, %rd3424;
	not.b64 	%rd3477, %rd3421;
	and.b64  	%rd3478, %rd3422, %rd3477;
	xor.b64  	%rd3479, %rd3425, %rd3478;
	not.b64 	%rd3480, %rd3427;
	and.b64  	%rd3481, %rd3428, %rd3480;
	xor.b64  	%rd3482, %rd3481, %rd3426;
	not.b64 	%rd3483, %rd3428;
	and.b64  	%rd3484, %rd3429, %rd3483;
	xor.b64  	%rd3485, %rd3427, %rd3484;
	not.b64 	%rd3486, %rd3429;
	and.b64  	%rd3487, %rd3430, %rd3486;
	xor.b64  	%rd3488, %rd3487, %rd3428;
	not.b64 	%rd3489, %rd3430;
	and.b64  	%rd3490, %rd3426, %rd3489;
	xor.b64  	%rd3491, %rd3490, %rd3429;
	not.b64 	%rd3492, %rd3426;
	and.b64  	%rd3493, %rd3427, %rd3492;
	xor.b64  	%rd3494, %rd3430, %rd3493;
	not.b64 	%rd3495, %rd3432;
	and.b64  	%rd3496, %rd3433, %rd3495;
	xor.b64  	%rd3497, %rd3496, %rd3431;
	not.b64 	%rd3498, %rd3433;
	and.b64  	%rd3499, %rd3434, %rd3498;
	xor.b64  	%rd3500, %rd3432, %rd3499;
	not.b64 	%rd3501, %rd3434;
	and.b64  	%rd3502, %rd3435, %rd3501;
	xor.b64  	%rd3503, %rd3502, %rd3433;
	not.b64 	%rd3504, %rd3435;
	and.b64  	%rd3505, %rd3431, %rd3504;
	xor.b64  	%rd3506, %rd3434, %rd3505;
	not.b64 	%rd3507, %rd3431;
	and.b64  	%rd3508, %rd3432, %rd3507;
	xor.b64  	%rd3509, %rd3508, %rd3435;
	ld.const.u64 	%rd3510, [KECCAK_RC+136];
	xor.b64  	%rd3511, %rd3437, %rd3510;
	xor.b64  	%rd3512, %rd3511, %rd3387;
	xor.b64  	%rd3513, %rd3452, %rd3512;
	xor.b64  	%rd3514, %rd3513, %rd3467;
	xor.b64  	%rd3515, %rd3514, %rd3482;
	xor.b64  	%rd3516, %rd3515, %rd3497;
	xor.b64  	%rd3517, %rd3455, %rd3440;
	xor.b64  	%rd3518, %rd3517, %rd3470;
	xor.b64  	%rd3519, %rd3518, %rd3485;
	xor.b64  	%rd3520, %rd3519, %rd3500;
	xor.b64  	%rd3521, %rd3458, %rd3443;
	xor.b64  	%rd3522, %rd3521, %rd3473;
	xor.b64  	%rd3523, %rd3522, %rd3488;
	xor.b64  	%rd3524, %rd3523, %rd3503;
	xor.b64  	%rd3525, %rd3461, %rd3446;
	xor.b64  	%rd3526, %rd3525, %rd3476;
	xor.b64  	%rd3527, %rd3526, %rd3491;
	xor.b64  	%rd3528, %rd3527, %rd3506;
	xor.b64  	%rd3529, %rd3464, %rd3449;
	xor.b64  	%rd3530, %rd3529, %rd3479;
	xor.b64  	%rd3531, %rd3530, %rd3494;
	xor.b64  	%rd3532, %rd3531, %rd3509;
	mov.b64 	{%r2123, %r2124}, %rd3520;
	shf.l.wrap.b32 	%r2125, %r2123, %r2124, 1;
	shf.l.wrap.b32 	%r2126, %r2124, %r2123, 1;
	mov.b64 	%rd3533, {%r2126, %r2125};
	xor.b64  	%rd3534, %rd3532, %rd3533;
	mov.b64 	{%r2127, %r2128}, %rd3524;
	shf.l.wrap.b32 	%r2129, %r2127, %r2128, 1;
	shf.l.wrap.b32 	%r2130, %r2128, %r2127, 1;
	mov.b64 	%rd3535, {%r2130, %r2129};
	xor.b64  	%rd3536, %rd3535, %rd3516;
	mov.b64 	{%r2131, %r2132}, %rd3528;
	shf.l.wrap.b32 	%r2133, %r2131, %r2132, 1;
	shf.l.wrap.b32 	%r2134, %r2132, %r2131, 1;
	mov.b64 	%rd3537, {%r2134, %r2133};
	xor.b64  	%rd3538, %rd3537, %rd3520;
	mov.b64 	{%r2135, %r2136}, %rd3532;
	shf.l.wrap.b32 	%r2137, %r2135, %r2136, 1;
	shf.l.wrap.b32 	%r2138, %r2136, %r2135, 1;
	mov.b64 	%rd3539, {%r2138, %r2137};
	xor.b64  	%rd3540, %rd3539, %rd3524;
	mov.b64 	{%r2139, %r2140}, %rd3516;
	shf.l.wrap.b32 	%r2141, %r2139, %r2140, 1;
	shf.l.wrap.b32 	%r2142, %r2140, %r2139, 1;
	mov.b64 	%rd3541, {%r2142, %r2141};
	xor.b64  	%rd3542, %rd3528, %rd3541;
	xor.b64  	%rd3543, %rd3534, %rd3512;
	xor.b64  	%rd3544, %rd3536, %rd3440;
	xor.b64  	%rd3545, %rd3538, %rd3443;
	xor.b64  	%rd3546, %rd3540, %rd3446;
	xor.b64  	%rd3547, %rd3542, %rd3449;
	xor.b64  	%rd3548, %rd3534, %rd3452;
	xor.b64  	%rd3549, %rd3536, %rd3455;
	xor.b64  	%rd3550, %rd3538, %rd3458;
	xor.b64  	%rd3551, %rd3540, %rd3461;
	xor.b64  	%rd3552, %rd3464, %rd3542;
	xor.b64  	%rd3553, %rd3534, %rd3467;
	xor.b64  	%rd3554, %rd3536, %rd3470;
	xor.b64  	%rd3555, %rd3538, %rd3473;
	xor.b64  	%rd3556, %rd3540, %rd3476;
	xor.b64  	%rd3557, %rd3479, %rd3542;
	xor.b64  	%rd3558, %rd3534, %rd3482;
	xor.b64  	%rd3559, %rd3536, %rd3485;
	xor.b64  	%rd3560, %rd3538, %rd3488;
	xor.b64  	%rd3561, %rd3540, %rd3491;
	xor.b64  	%rd3562, %rd3494, %rd3542;
	xor.b64  	%rd3563, %rd3534, %rd3497;
	xor.b64  	%rd3564, %rd3536, %rd3500;
	xor.b64  	%rd3565, %rd3538, %rd3503;
	xor.b64  	%rd3566, %rd3540, %rd3506;
	xor.b64  	%rd3567, %rd3509, %rd3542;
	mov.b64 	{%r2143, %r2144}, %rd3549;
	shf.l.wrap.b32 	%r2145, %r2144, %r2143, 12;
	shf.l.wrap.b32 	%r2146, %r2143, %r2144, 12;
	mov.b64 	%rd3568, {%r2146, %r2145};
	mov.b64 	{%r2147, %r2148}, %rd3555;
	shf.l.wrap.b32 	%r2149, %r2148, %r2147, 11;
	shf.l.wrap.b32 	%r2150, %r2147, %r2148, 11;
	mov.b64 	%rd3569, {%r2150, %r2149};
	mov.b64 	{%r2151, %r2152}, %rd3561;
	shf.l.wrap.b32 	%r2153, %r2151, %r2152, 21;
	shf.l.wrap.b32 	%r2154, %r2152, %r2151, 21;
	mov.b64 	%rd3570, {%r2154, %r2153};
	mov.b64 	{%r2155, %r2156}, %rd3567;
	shf.l.wrap.b32 	%r2157, %r2155, %r2156, 14;
	shf.l.wrap.b32 	%r2158, %r2156, %r2155, 14;
	mov.b64 	%rd3571, {%r2158, %r2157};
	mov.b64 	{%r2159, %r2160}, %rd3546;
	shf.l.wrap.b32 	%r2161, %r2159, %r2160, 28;
	shf.l.wrap.b32 	%r2162, %r2160, %r2159, 28;
	mov.b64 	%rd3572, {%r2162, %r2161};
	mov.b64 	{%r2163, %r2164}, %rd3552;
	shf.l.wrap.b32 	%r2165, %r2163, %r2164, 20;
	shf.l.wrap.b32 	%r2166, %r2164, %r2163, 20;
	mov.b64 	%rd3573, {%r2166, %r2165};
	mov.b64 	{%r2167, %r2168}, %rd3553;
	shf.l.wrap.b32 	%r2169, %r2167, %r2168, 3;
	shf.l.wrap.b32 	%r2170, %r2168, %r2167, 3;
	mov.b64 	%rd3574, {%r2170, %r2169};
	mov.b64 	{%r2171, %r2172}, %rd3559;
	shf.l.wrap.b32 	%r2173, %r2172, %r2171, 13;
	shf.l.wrap.b32 	%r2174, %r2171, %r2172, 13;
	mov.b64 	%rd3575, {%r2174, %r2173};
	mov.b64 	{%r2175, %r2176}, %rd3565;
	shf.l.wrap.b32 	%r2177, %r2176, %r2175, 29;
	shf.l.wrap.b32 	%r2178, %r2175, %r2176, 29;
	mov.b64 	%rd3576, {%r2178, %r2177};
	mov.b64 	{%r2179, %r2180}, %rd3544;
	shf.l.wrap.b32 	%r2181, %r2179, %r2180, 1;
	shf.l.wrap.b32 	%r2182, %r2180, %r2179, 1;
	mov.b64 	%rd3577, {%r2182, %r2181};
	mov.b64 	{%r2183, %r2184}, %rd3550;
	shf.l.wrap.b32 	%r2185, %r2183, %r2184, 6;
	shf.l.wrap.b32 	%r2186, %r2184, %r2183, 6;
	mov.b64 	%rd3578, {%r2186, %r2185};
	mov.b64 	{%r2187, %r2188}, %rd3556;
	shf.l.wrap.b32 	%r2189, %r2187, %r2188, 25;
	shf.l.wrap.b32 	%r2190, %r2188, %r2187, 25;
	mov.b64 	%rd3579, {%r2190, %r2189};
	mov.b64 	{%r2191, %r2192}, %rd3562;
	shf.l.wrap.b32 	%r2193, %r2191, %r2192, 8;
	shf.l.wrap.b32 	%r2194, %r2192, %r2191, 8;
	mov.b64 	%rd3580, {%r2194, %r2193};
	mov.b64 	{%r2195, %r2196}, %rd3563;
	shf.l.wrap.b32 	%r2197, %r2195, %r2196, 18;
	shf.l.wrap.b32 	%r2198, %r2196, %r2195, 18;
	mov.b64 	%rd3581, {%r2198, %r2197};
	mov.b64 	{%r2199, %r2200}, %rd3547;
	shf.l.wrap.b32 	%r2201, %r2199, %r2200, 27;
	shf.l.wrap.b32 	%r2202, %r2200, %r2199, 27;
	mov.b64 	%rd3582, {%r2202, %r2201};
	mov.b64 	{%r2203, %r2204}, %rd3548;
	shf.l.wrap.b32 	%r2205, %r2204, %r2203, 4;
	shf.l.wrap.b32 	%r2206, %r2203, %r2204, 4;
	mov.b64 	%rd3583, {%r2206, %r2205};
	mov.b64 	{%r2207, %r2208}, %rd3554;
	shf.l.wrap.b32 	%r2209, %r2207, %r2208, 10;
	shf.l.wrap.b32 	%r2210, %r2208, %r2207, 10;
	mov.b64 	%rd3584, {%r2210, %r2209};
	mov.b64 	{%r2211, %r2212}, %rd3560;
	shf.l.wrap.b32 	%r2213, %r2211, %r2212, 15;
	shf.l.wrap.b32 	%r2214, %r2212, %r2211, 15;
	mov.b64 	%rd3585, {%r2214, %r2213};
	mov.b64 	{%r2215, %r2216}, %rd3566;
	shf.l.wrap.b32 	%r2217, %r2216, %r2215, 24;
	shf.l.wrap.b32 	%r2218, %r2215, %r2216, 24;
	mov.b64 	%rd3586, {%r2218, %r2217};
	mov.b64 	{%r2219, %r2220}, %rd3545;
	shf.l.wrap.b32 	%r2221, %r2220, %r2219, 30;
	shf.l.wrap.b32 	%r2222, %r2219, %r2220, 30;
	mov.b64 	%rd3587, {%r2222, %r2221};
	mov.b64 	{%r2223, %r2224}, %rd3551;
	shf.l.wrap.b32 	%r2225, %r2224, %r2223, 23;
	shf.l.wrap.b32 	%r2226, %r2223, %r2224, 23;
	mov.b64 	%rd3588, {%r2226, %r2225};
	mov.b64 	{%r2227, %r2228}, %rd3557;
	shf.l.wrap.b32 	%r2229, %r2228, %r2227, 7;
	shf.l.wrap.b32 	%r2230, %r2227, %r2228, 7;
	mov.b64 	%rd3589, {%r2230, %r2229};
	mov.b64 	{%r2231, %r2232}, %rd3558;
	shf.l.wrap.b32 	%r2233, %r2232, %r2231, 9;
	shf.l.wrap.b32 	%r2234, %r2231, %r2232, 9;
	mov.b64 	%rd3590, {%r2234, %r2233};
	mov.b64 	{%r2235, %r2236}, %rd3564;
	shf.l.wrap.b32 	%r2237, %r2235, %r2236, 2;
	shf.l.wrap.b32 	%r2238, %r2236, %r2235, 2;
	mov.b64 	%rd3591, {%r2238, %r2237};
	not.b64 	%rd3592, %rd3568;
	and.b64  	%rd3593, %rd3569, %rd3592;
	not.b64 	%rd3594, %rd3569;
	and.b64  	%rd3595, %rd3570, %rd3594;
	xor.b64  	%rd3596, %rd3595, %rd3568;
	not.b64 	%rd3597, %rd3570;
	and.b64  	%rd3598, %rd3571, %rd3597;
	xor.b64  	%rd3599, %rd3598, %rd3569;
	not.b64 	%rd3600, %rd3571;
	and.b64  	%rd3601, %rd3543, %rd3600;
	xor.b64  	%rd3602, %rd3570, %rd3601;
	not.b64 	%rd3603, %rd3543;
	and.b64  	%rd3604, %rd3568, %rd3603;
	xor.b64  	%rd3605, %rd3604, %rd3571;
	not.b64 	%rd3606, %rd3573;
	and.b64  	%rd3607, %rd3574, %rd3606;
	xor.b64  	%rd3608, %rd3572, %rd3607;
	not.b64 	%rd3609, %rd3574;
	and.b64  	%rd3610, %rd3575, %rd3609;
	xor.b64  	%rd3611, %rd3610, %rd3573;
	not.b64 	%rd3612, %rd3575;
	and.b64  	%rd3613, %rd3576, %rd3612;
	xor.b64  	%rd3614, %rd3574, %rd3613;
	not.b64 	%rd3615, %rd3576;
	and.b64  	%rd3616, %rd3572, %rd3615;
	xor.b64  	%rd3617, %rd3616, %rd3575;
	not.b64 	%rd3618, %rd3572;
	and.b64  	%rd3619, %rd3573, %rd3618;
	xor.b64  	%rd3620, %rd3619, %rd3576;
	not.b64 	%rd3621, %rd3578;
	and.b64  	%rd3622, %rd3579, %rd3621;
	xor.b64  	%rd3623, %rd3622, %rd3577;
	not.b64 	%rd3624, %rd3579;
	and.b64  	%rd3625, %rd3580, %rd3624;
	xor.b64  	%rd3626, %rd3625, %rd3578;
	not.b64 	%rd3627, %rd3580;
	and.b64  	%rd3628, %rd3581, %rd3627;
	xor.b64  	%rd3629, %rd3579, %rd3628;
	not.b64 	%rd3630, %rd3581;
	and.b64  	%rd3631, %rd3577, %rd3630;
	xor.b64  	%rd3632, %rd3631, %rd3580;
	not.b64 	%rd3633, %rd3577;
	and.b64  	%rd3634, %rd3578, %rd3633;
	xor.b64  	%rd3635, %rd3581, %rd3634;
	not.b64 	%rd3636, %rd3583;
	and.b64  	%rd3637, %rd3584, %rd3636;
	xor.b64  	%rd3638, %rd3637, %rd3582;
	not.b64 	%rd3639, %rd3584;
	and.b64  	%rd3640, %rd3585, %rd3639;
	xor.b64  	%rd3641, %rd3583, %rd3640;
	not.b64 	%rd3642, %rd3585;
	and.b64  	%rd3643, %rd3586, %rd3642;
	xor.b64  	%rd3644, %rd3643, %rd3584;
	not.b64 	%rd3645, %rd3586;
	and.b64  	%rd3646, %rd3582, %rd3645;
	xor.b64  	%rd3647, %rd3646, %rd3585;
	not.b64 	%rd3648, %rd3582;
	and.b64  	%rd3649, %rd3583, %rd3648;
	xor.b64  	%rd3650, %rd3586, %rd3649;
	not.b64 	%rd3651, %rd3588;
	and.b64  	%rd3652, %rd3589, %rd3651;
	xor.b64  	%rd3653, %rd3652, %rd3587;
	not.b64 	%rd3654, %rd3589;
	and.b64  	%rd3655, %rd3590, %rd3654;
	xor.b64  	%rd3656, %rd3588, %rd3655;
	not.b64 	%rd3657, %rd3590;
	and.b64  	%rd3658, %rd3591, %rd3657;
	xor.b64  	%rd3659, %rd3658, %rd3589;
	not.b64 	%rd3660, %rd3591;
	and.b64  	%rd3661, %rd3587, %rd3660;
	xor.b64  	%rd3662, %rd3590, %rd3661;
	not.b64 	%rd3663, %rd3587;
	and.b64  	%rd3664, %rd3588, %rd3663;
	xor.b64  	%rd3665, %rd3664, %rd3591;
	ld.const.u64 	%rd3666, [KECCAK_RC+144];
	xor.b64  	%rd3667, %rd3593, %rd3666;
	xor.b64  	%rd3668, %rd3667, %rd3543;
	xor.b64  	%rd3669, %rd3608, %rd3668;
	xor.b64  	%rd3670, %rd3669, %rd3623;
	xor.b64  	%rd3671, %rd3670, %rd3638;
	xor.b64  	%rd3672, %rd3671, %rd3653;
	xor.b64  	%rd3673, %rd3611, %rd3596;
	xor.b64  	%rd3674, %rd3673, %rd3626;
	xor.b64  	%rd3675, %rd3674, %rd3641;
	xor.b64  	%rd3676, %rd3675, %rd3656;
	xor.b64  	%rd3677, %rd3614, %rd3599;
	xor.b64  	%rd3678, %rd3677, %rd3629;
	xor.b64  	%rd3679, %rd3678, %rd3644;
	xor.b64  	%rd3680, %rd3679, %rd3659;
	xor.b64  	%rd3681, %rd3617, %rd3602;
	xor.b64  	%rd3682, %rd3681, %rd3632;
	xor.b64  	%rd3683, %rd3682, %rd3647;
	xor.b64  	%rd3684, %rd3683, %rd3662;
	xor.b64  	%rd3685, %rd3620, %rd3605;
	xor.b64  	%rd3686, %rd3685, %rd3635;
	xor.b64  	%rd3687, %rd3686, %rd3650;
	xor.b64  	%rd3688, %rd3687, %rd3665;
	mov.b64 	{%r2239, %r2240}, %rd3676;
	shf.l.wrap.b32 	%r2241, %r2239, %r2240, 1;
	shf.l.wrap.b32 	%r2242, %r2240, %r2239, 1;
	mov.b64 	%rd3689, {%r2242, %r2241};
	xor.b64  	%rd3690, %rd3688, %rd3689;
	mov.b64 	{%r2243, %r2244}, %rd3680;
	shf.l.wrap.b32 	%r2245, %r2243, %r2244, 1;
	shf.l.wrap.b32 	%r2246, %r2244, %r2243, 1;
	mov.b64 	%rd3691, {%r2246, %r2245};
	xor.b64  	%rd3692, %rd3691, %rd3672;
	mov.b64 	{%r2247, %r2248}, %rd3684;
	shf.l.wrap.b32 	%r2249, %r2247, %r2248, 1;
	shf.l.wrap.b32 	%r2250, %r2248, %r2247, 1;
	mov.b64 	%rd3693, {%r2250, %r2249};
	xor.b64  	%rd3694, %rd3693, %rd3676;
	mov.b64 	{%r2251, %r2252}, %rd3688;
	shf.l.wrap.b32 	%r2253, %r2251, %r2252, 1;
	shf.l.wrap.b32 	%r2254, %r2252, %r2251, 1;
	mov.b64 	%rd3695, {%r2254, %r2253};
	xor.b64  	%rd3696, %rd3695, %rd3680;
	mov.b64 	{%r2255, %r2256}, %rd3672;
	shf.l.wrap.b32 	%r2257, %r2255, %r2256, 1;
	shf.l.wrap.b32 	%r2258, %r2256, %r2255, 1;
	mov.b64 	%rd3697, {%r2258, %r2257};
	xor.b64  	%rd3698, %rd3684, %rd3697;
	xor.b64  	%rd3699, %rd3690, %rd3668;
	xor.b64  	%rd3700, %rd3692, %rd3596;
	xor.b64  	%rd3701, %rd3694, %rd3599;
	xor.b64  	%rd3702, %rd3696, %rd3602;
	xor.b64  	%rd3703, %rd3698, %rd3605;
	xor.b64  	%rd3704, %rd3690, %rd3608;
	xor.b64  	%rd3705, %rd3692, %rd3611;
	xor.b64  	%rd3706, %rd3694, %rd3614;
	xor.b64  	%rd3707, %rd3696, %rd3617;
	xor.b64  	%rd3708, %rd3620, %rd3698;
	xor.b64  	%rd3709, %rd3690, %rd3623;
	xor.b64  	%rd3710, %rd3692, %rd3626;
	xor.b64  	%rd3711, %rd3694, %rd3629;
	xor.b64  	%rd3712, %rd3696, %rd3632;
	xor.b64  	%rd3713, %rd3635, %rd3698;
	xor.b64  	%rd3714, %rd3690, %rd3638;
	xor.b64  	%rd3715, %rd3692, %rd3641;
	xor.b64  	%rd3716, %rd3694, %rd3644;
	xor.b64  	%rd3717, %rd3696, %rd3647;
	xor.b64  	%rd3718, %rd3650, %rd3698;
	xor.b64  	%rd3719, %rd3690, %rd3653;
	xor.b64  	%rd3720, %rd3692, %rd3656;
	xor.b64  	%rd3721, %rd3694, %rd3659;
	xor.b64  	%rd3722, %rd3696, %rd3662;
	xor.b64  	%rd3723, %rd3665, %rd3698;
	mov.b64 	{%r2259, %r2260}, %rd3705;
	shf.l.wrap.b32 	%r2261, %r2260, %r2259, 12;
	shf.l.wrap.b32 	%r2262, %r2259, %r2260, 12;
	mov.b64 	%rd3724, {%r2262, %r2261};
	mov.b64 	{%r2263, %r2264}, %rd3711;
	shf.l.wrap.b32 	%r2265, %r2264, %r2263, 11;
	shf.l.wrap.b32 	%r2266, %r2263, %r2264, 11;
	mov.b64 	%rd3725, {%r2266, %r2265};
	mov.b64 	{%r2267, %r2268}, %rd3717;
	shf.l.wrap.b32 	%r2269, %r2267, %r2268, 21;
	shf.l.wrap.b32 	%r2270, %r2268, %r2267, 21;
	mov.b64 	%rd3726, {%r2270, %r2269};
	mov.b64 	{%r2271, %r2272}, %rd3723;
	shf.l.wrap.b32 	%r2273, %r2271, %r2272, 14;
	shf.l.wrap.b32 	%r2274, %r2272, %r2271, 14;
	mov.b64 	%rd3727, {%r2274, %r2273};
	mov.b64 	{%r2275, %r2276}, %rd3702;
	shf.l.wrap.b32 	%r2277, %r2275, %r2276, 28;
	shf.l.wrap.b32 	%r2278, %r2276, %r2275, 28;
	mov.b64 	%rd3728, {%r2278, %r2277};
	mov.b64 	{%r2279, %r2280}, %rd3708;
	shf.l.wrap.b32 	%r2281, %r2279, %r2280, 20;
	shf.l.wrap.b32 	%r2282, %r2280, %r2279, 20;
	mov.b64 	%rd3729, {%r2282, %r2281};
	mov.b64 	{%r2283, %r2284}, %rd3709;
	shf.l.wrap.b32 	%r2285, %r2283, %r2284, 3;
	shf.l.wrap.b32 	%r2286, %r2284, %r2283, 3;
	mov.b64 	%rd3730, {%r2286, %r2285};
	mov.b64 	{%r2287, %r2288}, %rd3715;
	shf.l.wrap.b32 	%r2289, %r2288, %r2287, 13;
	shf.l.wrap.b32 	%r2290, %r2287, %r2288, 13;
	mov.b64 	%rd3731, {%r2290, %r2289};
	mov.b64 	{%r2291, %r2292}, %rd3721;
	shf.l.wrap.b32 	%r2293, %r2292, %r2291, 29;
	shf.l.wrap.b32 	%r2294, %r2291, %r2292, 29;
	mov.b64 	%rd3732, {%r2294, %r2293};
	mov.b64 	{%r2295, %r2296}, %rd3700;
	shf.l.wrap.b32 	%r2297, %r2295, %r2296, 1;
	shf.l.wrap.b32 	%r2298, %r2296, %r2295, 1;
	mov.b64 	%rd3733, {%r2298, %r2297};
	mov.b64 	{%r2299, %r2300}, %rd3706;
	shf.l.wrap.b32 	%r2301, %r2299, %r2300, 6;
	shf.l.wrap.b32 	%r2302, %r2300, %r2299, 6;
	mov.b64 	%rd3734, {%r2302, %r2301};
	mov.b64 	{%r2303, %r2304}, %rd3712;
	shf.l.wrap.b32 	%r2305, %r2303, %r2304, 25;
	shf.l.wrap.b32 	%r2306, %r2304, %r2303, 25;
	mov.b64 	%rd3735, {%r2306, %r2305};
	mov.b64 	{%r2307, %r2308}, %rd3718;
	shf.l.wrap.b32 	%r2309, %r2307, %r2308, 8;
	shf.l.wrap.b32 	%r2310, %r2308, %r2307, 8;
	mov.b64 	%rd3736, {%r2310, %r2309};
	mov.b64 	{%r2311, %r2312}, %rd3719;
	shf.l.wrap.b32 	%r2313, %r2311, %r2312, 18;
	shf.l.wrap.b32 	%r2314, %r2312, %r2311, 18;
	mov.b64 	%rd3737, {%r2314, %r2313};
	mov.b64 	{%r2315, %r2316}, %rd3703;
	shf.l.wrap.b32 	%r2317, %r2315, %r2316, 27;
	shf.l.wrap.b32 	%r2318, %r2316, %r2315, 27;
	mov.b64 	%rd3738, {%r2318, %r2317};
	mov.b64 	{%r2319, %r2320}, %rd3704;
	shf.l.wrap.b32 	%r2321, %r2320, %r2319, 4;
	shf.l.wrap.b32 	%r2322, %r2319, %r2320, 4;
	mov.b64 	%rd3739, {%r2322, %r2321};
	mov.b64 	{%r2323, %r2324}, %rd3710;
	shf.l.wrap.b32 	%r2325, %r2323, %r2324, 10;
	shf.l.wrap.b32 	%r2326, %r2324, %r2323, 10;
	mov.b64 	%rd3740, {%r2326, %r2325};
	mov.b64 	{%r2327, %r2328}, %rd3716;
	shf.l.wrap.b32 	%r2329, %r2327, %r2328, 15;
	shf.l.wrap.b32 	%r2330, %r2328, %r2327, 15;
	mov.b64 	%rd3741, {%r2330, %r2329};
	mov.b64 	{%r2331, %r2332}, %rd3722;
	shf.l.wrap.b32 	%r2333, %r2332, %r2331, 24;
	shf.l.wrap.b32 	%r2334, %r2331, %r2332, 24;
	mov.b64 	%rd3742, {%r2334, %r2333};
	mov.b64 	{%r2335, %r2336}, %rd3701;
	shf.l.wrap.b32 	%r2337, %r2336, %r2335, 30;
	shf.l.wrap.b32 	%r2338, %r2335, %r2336, 30;
	mov.b64 	%rd3743, {%r2338, %r2337};
	mov.b64 	{%r2339, %r2340}, %rd3707;
	shf.l.wrap.b32 	%r2341, %r2340, %r2339, 23;
	shf.l.wrap.b32 	%r2342, %r2339, %r2340, 23;
	mov.b64 	%rd3744, {%r2342, %r2341};
	mov.b64 	{%r2343, %r2344}, %rd3713;
	shf.l.wrap.b32 	%r2345, %r2344, %r2343, 7;
	shf.l.wrap.b32 	%r2346, %r2343, %r2344, 7;
	mov.b64 	%rd3745, {%r2346, %r2345};
	mov.b64 	{%r2347, %r2348}, %rd3714;
	shf.l.wrap.b32 	%r2349, %r2348, %r2347, 9;
	shf.l.wrap.b32 	%r2350, %r2347, %r2348, 9;
	mov.b64 	%rd3746, {%r2350, %r2349};
	mov.b64 	{%r2351, %r2352}, %rd3720;
	shf.l.wrap.b32 	%r2353, %r2351, %r2352, 2;
	shf.l.wrap.b32 	%r2354, %r2352, %r2351, 2;
	mov.b64 	%rd3747, {%r2354, %r2353};
	not.b64 	%rd3748, %rd3724;
	and.b64  	%rd3749, %rd3725, %rd3748;
	not.b64 	%rd3750, %rd3725;
	and.b64  	%rd3751, %rd3726, %rd3750;
	xor.b64  	%rd3752, %rd3751, %rd3724;
	not.b64 	%rd3753, %rd3726;
	and.b64  	%rd3754, %rd3727, %rd3753;
	xor.b64  	%rd3755, %rd3754, %rd3725;
	not.b64 	%rd3756, %rd3727;
	and.b64  	%rd3757, %rd3699, %rd3756;
	xor.b64  	%rd3758, %rd3726, %rd3757;
	not.b64 	%rd3759, %rd3699;
	and.b64  	%rd3760, %rd3724, %rd3759;
	xor.b64  	%rd3761, %rd3760, %rd3727;
	not.b64 	%rd3762, %rd3729;
	and.b64  	%rd3763, %rd3730, %rd3762;
	xor.b64  	%rd3764, %rd3728, %rd3763;
	not.b64 	%rd3765, %rd3730;
	and.b64  	%rd3766, %rd3731, %rd3765;
	xor.b64  	%rd3767, %rd3766, %rd3729;
	not.b64 	%rd3768, %rd3731;
	and.b64  	%rd3769, %rd3732, %rd3768;
	xor.b64  	%rd3770, %rd3730, %rd3769;
	not.b64 	%rd3771, %rd3732;
	and.b64  	%rd3772, %rd3728, %rd3771;
	xor.b64  	%rd3773, %rd3772, %rd3731;
	not.b64 	%rd3774, %rd3728;
	and.b64  	%rd3775, %rd3729, %rd3774;
	xor.b64  	%rd3776, %rd3775, %rd3732;
	not.b64 	%rd3777, %rd3734;
	and.b64  	%rd3778, %rd3735, %rd3777;
	xor.b64  	%rd3779, %rd3778, %rd3733;
	not.b64 	%rd3780, %rd3735;
	and.b64  	%rd3781, %rd3736, %rd3780;
	xor.b64  	%rd3782, %rd3781, %rd3734;
	not.b64 	%rd3783, %rd3736;
	and.b64  	%rd3784, %rd3737, %rd3783;
	xor.b64  	%rd3785, %rd3735, %rd3784;
	not.b64 	%rd3786, %rd3737;
	and.b64  	%rd3787, %rd3733, %rd3786;
	xor.b64  	%rd3788, %rd3787, %rd3736;
	not.b64 	%rd3789, %rd3733;
	and.b64  	%rd3790, %rd3734, %rd3789;
	xor.b64  	%rd3791, %rd3737, %rd3790;
	not.b64 	%rd3792, %rd3739;
	and.b64  	%rd3793, %rd3740, %rd3792;
	xor.b64  	%rd3794, %rd3793, %rd3738;
	not.b64 	%rd3795, %rd3740;
	and.b64  	%rd3796, %rd3741, %rd3795;
	xor.b64  	%rd3797, %rd3739, %rd3796;
	not.b64 	%rd3798, %rd3741;
	and.b64  	%rd3799, %rd3742, %rd3798;
	xor.b64  	%rd3800, %rd3799, %rd3740;
	not.b64 	%rd3801, %rd3742;
	and.b64  	%rd3802, %rd3738, %rd3801;
	xor.b64  	%rd3803, %rd3802, %rd3741;
	not.b64 	%rd3804, %rd3738;
	and.b64  	%rd3805, %rd3739, %rd3804;
	xor.b64  	%rd3806, %rd3742, %rd3805;
	not.b64 	%rd3807, %rd3744;
	and.b64  	%rd3808, %rd3745, %rd3807;
	xor.b64  	%rd3809, %rd3808, %rd3743;
	not.b64 	%rd3810, %rd3745;
	and.b64  	%rd3811, %rd3746, %rd3810;
	xor.b64  	%rd3812, %rd3744, %rd3811;
	not.b64 	%rd3813, %rd3746;
	and.b64  	%rd3814, %rd3747, %rd3813;
	xor.b64  	%rd3815, %rd3814, %rd3745;
	not.b64 	%rd3816, %rd3747;
	and.b64  	%rd3817, %rd3743, %rd3816;
	xor.b64  	%rd3818, %rd3746, %rd3817;
	not.b64 	%rd3819, %rd3743;
	and.b64  	%rd3820, %rd3744, %rd3819;
	xor.b64  	%rd3821, %rd3820, %rd3747;
	ld.const.u64 	%rd3822, [KECCAK_RC+152];
	xor.b64  	%rd3823, %rd3749, %rd3822;
	xor.b64  	%rd3824, %rd3823, %rd3699;
	xor.b64  	%rd3825, %rd3764, %rd3824;
	xor.b64  	%rd3826, %rd3825, %rd3779;
	xor.b64  	%rd3827, %rd3826, %rd3794;
	xor.b64  	%rd3828, %rd3827, %rd3809;
	xor.b64  	%rd3829, %rd3767, %rd3752;
	xor.b64  	%rd3830, %rd3829, %rd3782;
	xor.b64  	%rd3831, %rd3830, %rd3797;
	xor.b64  	%rd3832, %rd3831, %rd3812;
	xor.b64  	%rd3833, %rd3770, %rd3755;
	xor.b64  	%rd3834, %rd3833, %rd3785;
	xor.b64  	%rd3835, %rd3834, %rd3800;
	xor.b64  	%rd3836, %rd3835, %rd3815;
	xor.b64  	%rd3837, %rd3773, %rd3758;
	xor.b64  	%rd3838, %rd3837, %rd3788;
	xor.b64  	%rd3839, %rd3838, %rd3803;
	xor.b64  	%rd3840, %rd3839, %rd3818;
	xor.b64  	%rd3841, %rd3776, %rd3761;
	xor.b64  	%rd3842, %rd3841, %rd3791;
	xor.b64  	%rd3843, %rd3842, %rd3806;
	xor.b64  	%rd3844, %rd3843, %rd3821;
	mov.b64 	{%r2355, %r2356}, %rd3832;
	shf.l.wrap.b32 	%r2357, %r2355, %r2356, 1;
	shf.l.wrap.b32 	%r2358, %r2356, %r2355, 1;
	mov.b64 	%rd3845, {%r2358, %r2357};
	xor.b64  	%rd3846, %rd3844, %rd3845;
	mov.b64 	{%r2359, %r2360}, %rd3836;
	shf.l.wrap.b32 	%r2361, %r2359, %r2360, 1;
	shf.l.wrap.b32 	%r2362, %r2360, %r2359, 1;
	mov.b64 	%rd3847, {%r2362, %r2361};
	xor.b64  	%rd3848, %rd3847, %rd3828;
	mov.b64 	{%r2363, %r2364}, %rd3840;
	shf.l.wrap.b32 	%r2365, %r2363, %r2364, 1;
	shf.l.wrap.b32 	%r2366, %r2364, %r2363, 1;
	mov.b64 	%rd3849, {%r2366, %r2365};
	xor.b64  	%rd3850, %rd3849, %rd3832;
	mov.b64 	{%r2367, %r2368}, %rd3844;
	shf.l.wrap.b32 	%r2369, %r2367, %r2368, 1;
	shf.l.wrap.b32 	%r2370, %r2368, %r2367, 1;
	mov.b64 	%rd3851, {%r2370, %r2369};
	xor.b64  	%rd3852, %rd3851, %rd3836;
	mov.b64 	{%r2371, %r2372}, %rd3828;
	shf.l.wrap.b32 	%r2373, %r2371, %r2372, 1;
	shf.l.wrap.b32 	%r2374, %r2372, %r2371, 1;
	mov.b64 	%rd3853, {%r2374, %r2373};
	xor.b64  	%rd3854, %rd3840, %rd3853;
	xor.b64  	%rd3855, %rd3846, %rd3824;
	xor.b64  	%rd3856, %rd3848, %rd3752;
	xor.b64  	%rd3857, %rd3850, %rd3755;
	xor.b64  	%rd3858, %rd3852, %rd3758;
	xor.b64  	%rd3859, %rd3854, %rd3761;
	xor.b64  	%rd3860, %rd3846, %rd3764;
	xor.b64  	%rd3861, %rd3848, %rd3767;
	xor.b64  	%rd3862, %rd3850, %rd3770;
	xor.b64  	%rd3863, %rd3852, %rd3773;
	xor.b64  	%rd3864, %rd3776, %rd3854;
	xor.b64  	%rd3865, %rd3846, %rd3779;
	xor.b64  	%rd3866, %rd3848, %rd3782;
	xor.b64  	%rd3867, %rd3850, %rd3785;
	xor.b64  	%rd3868, %rd3852, %rd3788;
	xor.b64  	%rd3869, %rd3791, %rd3854;
	xor.b64  	%rd3870, %rd3846, %rd3794;
	xor.b64  	%rd3871, %rd3848, %rd3797;
	xor.b64  	%rd3872, %rd3850, %rd3800;
	xor.b64  	%rd3873, %rd3852, %rd3803;
	xor.b64  	%rd3874, %rd3806, %rd3854;
	xor.b64  	%rd3875, %rd3846, %rd3809;
	xor.b64  	%rd3876, %rd3848, %rd3812;
	xor.b64  	%rd3877, %rd3850, %rd3815;
	xor.b64  	%rd3878, %rd3852, %rd3818;
	xor.b64  	%rd3879, %rd3821, %rd3854;
	mov.b64 	{%r2375, %r2376}, %rd3861;
	shf.l.wrap.b32 	%r2377, %r2376, %r2375, 12;
	shf.l.wrap.b32 	%r2378, %r2375, %r2376, 12;
	mov.b64 	%rd3880, {%r2378, %r2377};
	mov.b64 	{%r2379, %r2380}, %rd3867;
	shf.l.wrap.b32 	%r2381, %r2380, %r2379, 11;
	shf.l.wrap.b32 	%r2382, %r2379, %r2380, 11;
	mov.b64 	%rd3881, {%r2382, %r2381};
	mov.b64 	{%r2383, %r2384}, %rd3873;
	shf.l.wrap.b32 	%r2385, %r2383, %r2384, 21;
	shf.l.wrap.b32 	%r2386, %r2384, %r2383, 21;
	mov.b64 	%rd3882, {%r2386, %r2385};
	mov.b64 	{%r2387, %r2388}, %rd3879;
	shf.l.wrap.b32 	%r2389, %r2387, %r2388, 14;
	shf.l.wrap.b32 	%r2390, %r2388, %r2387, 14;
	mov.b64 	%rd3883, {%r2390, %r2389};
	mov.b64 	{%r2391, %r2392}, %rd3858;
	shf.l.wrap.b32 	%r2393, %r2391, %r2392, 28;
	shf.l.wrap.b32 	%r2394, %r2392, %r2391, 28;
	mov.b64 	%rd3884, {%r2394, %r2393};
	mov.b64 	{%r2395, %r2396}, %rd3864;
	shf.l.wrap.b32 	%r2397, %r2395, %r2396, 20;
	shf.l.wrap.b32 	%r2398, %r2396, %r2395, 20;
	mov.b64 	%rd3885, {%r2398, %r2397};
	mov.b64 	{%r2399, %r2400}, %rd3865;
	shf.l.wrap.b32 	%r2401, %r2399, %r2400, 3;
	shf.l.wrap.b32 	%r2402, %r2400, %r2399, 3;
	mov.b64 	%rd3886, {%r2402, %r2401};
	mov.b64 	{%r2403, %r2404}, %rd3871;
	shf.l.wrap.b32 	%r2405, %r2404, %r2403, 13;
	shf.l.wrap.b32 	%r2406, %r2403, %r2404, 13;
	mov.b64 	%rd3887, {%r2406, %r2405};
	mov.b64 	{%r2407, %r2408}, %rd3877;
	shf.l.wrap.b32 	%r2409, %r2408, %r2407, 29;
	shf.l.wrap.b32 	%r2410, %r2407, %r2408, 29;
	mov.b64 	%rd3888, {%r2410, %r2409};
	mov.b64 	{%r2411, %r2412}, %rd3856;
	shf.l.wrap.b32 	%r2413, %r2411, %r2412, 1;
	shf.l.wrap.b32 	%r2414, %r2412, %r2411, 1;
	mov.b64 	%rd3889, {%r2414, %r2413};
	mov.b64 	{%r2415, %r2416}, %rd3862;
	shf.l.wrap.b32 	%r2417, %r2415, %r2416, 6;
	shf.l.wrap.b32 	%r2418, %r2416, %r2415, 6;
	mov.b64 	%rd3890, {%r2418, %r2417};
	mov.b64 	{%r2419, %r2420}, %rd3868;
	shf.l.wrap.b32 	%r2421, %r2419, %r2420, 25;
	shf.l.wrap.b32 	%r2422, %r2420, %r2419, 25;
	mov.b64 	%rd3891, {%r2422, %r2421};
	mov.b64 	{%r2423, %r2424}, %rd3874;
	shf.l.wrap.b32 	%r2425, %r2423, %r2424, 8;
	shf.l.wrap.b32 	%r2426, %r2424, %r2423, 8;
	mov.b64 	%rd3892, {%r2426, %r2425};
	mov.b64 	{%r2427, %r2428}, %rd3875;
	shf.l.wrap.b32 	%r2429, %r2427, %r2428, 18;
	shf.l.wrap.b32 	%r2430, %r2428, %r2427, 18;
	mov.b64 	%rd3893, {%r2430, %r2429};
	mov.b64 	{%r2431, %r2432}, %rd3859;
	shf.l.wrap.b32 	%r2433, %r2431, %r2432, 27;
	shf.l.wrap.b32 	%r2434, %r2432, %r2431, 27;
	mov.b64 	%rd3894, {%r2434, %r2433};
	mov.b64 	{%r2435, %r2436}, %rd3860;
	shf.l.wrap.b32 	%r2437, %r2436, %r2435, 4;
	shf.l.wrap.b32 	%r2438, %r2435, %r2436, 4;
	mov.b64 	%rd3895, {%r2438, %r2437};
	mov.b64 	{%r2439, %r2440}, %rd3866;
	shf.l.wrap.b32 	%r2441, %r2439, %r2440, 10;
	shf.l.wrap.b32 	%r2442, %r2440, %r2439, 10;
	mov.b64 	%rd3896, {%r2442, %r2441};
	mov.b64 	{%r2443, %r2444}, %rd3872;
	shf.l.wrap.b32 	%r2445, %r2443, %r2444, 15;
	shf.l.wrap.b32 	%r2446, %r2444, %r2443, 15;
	mov.b64 	%rd3897, {%r2446, %r2445};
	mov.b64 	{%r2447, %r2448}, %rd3878;
	shf.l.wrap.b32 	%r2449, %r2448, %r2447, 24;
	shf.l.wrap.b32 	%r2450, %r2447, %r2448, 24;
	mov.b64 	%rd3898, {%r2450, %r2449};
	mov.b64 	{%r2451, %r2452}, %rd3857;
	shf.l.wrap.b32 	%r2453, %r2452, %r2451, 30;
	shf.l.wrap.b32 	%r2454, %r2451, %r2452, 30;
	mov.b64 	%rd3899, {%r2454, %r2453};
	mov.b64 	{%r2455, %r2456}, %rd3863;
	shf.l.wrap.b32 	%r2457, %r2456, %r2455, 23;
	shf.l.wrap.b32 	%r2458, %r2455, %r2456, 23;
	mov.b64 	%rd3900, {%r2458, %r2457};
	mov.b64 	{%r2459, %r2460}, %rd3869;
	shf.l.wrap.b32 	%r2461, %r2460, %r2459, 7;
	shf.l.wrap.b32 	%r2462, %r2459, %r2460, 7;
	mov.b64 	%rd3901, {%r2462, %r2461};
	mov.b64 	{%r2463, %r2464}, %rd3870;
	shf.l.wrap.b32 	%r2465, %r2464, %r2463, 9;
	shf.l.wrap.b32 	%r2466, %r2463, %r2464, 9;
	mov.b64 	%rd3902, {%r2466, %r2465};
	mov.b64 	{%r2467, %r2468}, %rd3876;
	shf.l.wrap.b32 	%r2469, %r2467, %r2468, 2;
	shf.l.wrap.b32 	%r2470, %r2468, %r2467, 2;
	mov.b64 	%rd3903, {%r2470, %r2469};
	not.b64 	%rd3904, %rd3880;
	and.b64  	%rd3905, %rd3881, %rd3904;
	not.b64 	%rd3906, %rd3881;
	and.b64  	%rd3907, %rd3882, %rd3906;
	xor.b64  	%rd3908, %rd3907, %rd3880;
	not.b64 	%rd3909, %rd3882;
	and.b64  	%rd3910, %rd3883, %rd3909;
	xor.b64  	%rd3911, %rd3910, %rd3881;
	not.b64 	%rd3912, %rd3883;
	and.b64  	%rd3913, %rd3855, %rd3912;
	xor.b64  	%rd3914, %rd3882, %rd3913;
	not.b64 	%rd3915, %rd3855;
	and.b64  	%rd3916, %rd3880, %rd3915;
	xor.b64  	%rd3917, %rd3916, %rd3883;
	not.b64 	%rd3918, %rd3885;
	and.b64  	%rd3919, %rd3886, %rd3918;
	xor.b64  	%rd3920, %rd3884, %rd3919;
	not.b64 	%rd3921, %rd3886;
	and.b64  	%rd3922, %rd3887, %rd3921;
	xor.b64  	%rd3923, %rd3922, %rd3885;
	not.b64 	%rd3924, %rd3887;
	and.b64  	%rd3925, %rd3888, %rd3924;
	xor.b64  	%rd3926, %rd3886, %rd3925;
	not.b64 	%rd3927, %rd3888;
	and.b64  	%rd3928, %rd3884, %rd3927;
	xor.b64  	%rd3929, %rd3928, %rd3887;
	not.b64 	%rd3930, %rd3884;
	and.b64  	%rd3931, %rd3885, %rd3930;
	xor.b64  	%rd3932, %rd3931, %rd3888;
	not.b64 	%rd3933, %rd3890;
	and.b64  	%rd3934, %rd3891, %rd3933;
	xor.b64  	%rd3935, %rd3934, %rd3889;
	not.b64 	%rd3936, %rd3891;
	and.b64  	%rd3937, %rd3892, %rd3936;
	xor.b64  	%rd3938, %rd3937, %rd3890;
	not.b64 	%rd3939, %rd3892;
	and.b64  	%rd3940, %rd3893, %rd3939;
	xor.b64  	%rd3941, %rd3891, %rd3940;
	not.b64 	%rd3942, %rd3893;
	and.b64  	%rd3943, %rd3889, %rd3942;
	xor.b64  	%rd3944, %rd3943, %rd3892;
	not.b64 	%rd3945, %rd3889;
	and.b64  	%rd3946, %rd3890, %rd3945;
	xor.b64  	%rd3947, %rd3893, %rd3946;
	not.b64 	%rd3948, %rd3895;
	and.b64  	%rd3949, %rd3896, %rd3948;
	xor.b64  	%rd3950, %rd3949, %rd3894;
	not.b64 	%rd3951, %rd3896;
	and.b64  	%rd3952, %rd3897, %rd3951;
	xor.b64  	%rd3953, %rd3895, %rd3952;
	not.b64 	%rd3954, %rd3897;
	and.b64  	%rd3955, %rd3898, %rd3954;
	xor.b64  	%rd3956, %rd3955, %rd3896;
	not.b64 	%rd3957, %rd3898;
	and.b64  	%rd3958, %rd3894, %rd3957;
	xor.b64  	%rd3959, %rd3958, %rd3897;
	not.b64 	%rd3960, %rd3894;
	and.b64  	%rd3961, %rd3895, %rd3960;
	xor.b64  	%rd3962, %rd3898, %rd3961;
	not.b64 	%rd3963, %rd3900;
	and.b64  	%rd3964, %rd3901, %rd3963;
	xor.b64  	%rd3965, %rd3964, %rd3899;
	not.b64 	%rd3966, %rd3901;
	and.b64  	%rd3967, %rd3902, %rd3966;
	xor.b64  	%rd3968, %rd3900, %rd3967;
	not.b64 	%rd3969, %rd3902;
	and.b64  	%rd3970, %rd3903, %rd3969;
	xor.b64  	%rd3971, %rd3970, %rd3901;
	not.b64 	%rd3972, %rd3903;
	and.b64  	%rd3973, %rd3899, %rd3972;
	xor.b64  	%rd3974, %rd3902, %rd3973;
	not.b64 	%rd3975, %rd3899;
	and.b64  	%rd3976, %rd3900, %rd3975;
	xor.b64  	%rd3977, %rd3976, %rd3903;
	ld.const.u64 	%rd3978, [KECCAK_RC+160];
	xor.b64  	%rd3979, %rd3905, %rd3978;
	xor.b64  	%rd3980, %rd3979, %rd3855;
	xor.b64  	%rd3981, %rd3920, %rd3980;
	xor.b64  	%rd3982, %rd3981, %rd3935;
	xor.b64  	%rd3983, %rd3982, %rd3950;
	xor.b64  	%rd3984, %rd3983, %rd3965;
	xor.b64  	%rd3985, %rd3923, %rd3908;
	xor.b64  	%rd3986, %rd3985, %rd3938;
	xor.b64  	%rd3987, %rd3986, %rd3953;
	xor.b64  	%rd3988, %rd3987, %rd3968;
	xor.b64  	%rd3989, %rd3926, %rd3911;
	xor.b64  	%rd3990, %rd3989, %rd3941;
	xor.b64  	%rd3991, %rd3990, %rd3956;
	xor.b64  	%rd3992, %rd3991, %rd3971;
	xor.b64  	%rd3993, %rd3929, %rd3914;
	xor.b64  	%rd3994, %rd3993, %rd3944;
	xor.b64  	%rd3995, %rd3994, %rd3959;
	xor.b64  	%rd3996, %rd3995, %rd3974;
	xor.b64  	%rd3997, %rd3932, %rd3917;
	xor.b64  	%rd3998, %rd3997, %rd3947;
	xor.b64  	%rd3999, %rd3998, %rd3962;
	xor.b64  	%rd4000, %rd3999, %rd3977;
	mov.b64 	{%r2471, %r2472}, %rd3988;
	shf.l.wrap.b32 	%r2473, %r2471, %r2472, 1;
	shf.l.wrap.b32 	%r2474, %r2472, %r2471, 1;
	mov.b64 	%rd4001, {%r2474, %r2473};
	xor.b64  	%rd4002, %rd4000, %rd4001;
	mov.b64 	{%r2475, %r2476}, %rd3992;
	shf.l.wrap.b32 	%r2477, %r2475, %r2476, 1;
	shf.l.wrap.b32 	%r2478, %r2476, %r2475, 1;
	mov.b64 	%rd4003, {%r2478, %r2477};
	xor.b64  	%rd4004, %rd4003, %rd3984;
	mov.b64 	{%r2479, %r2480}, %rd3996;
	shf.l.wrap.b32 	%r2481, %r2479, %r2480, 1;
	shf.l.wrap.b32 	%r2482, %r2480, %r2479, 1;
	mov.b64 	%rd4005, {%r2482, %r2481};
	xor.b64  	%rd4006, %rd4005, %rd3988;
	mov.b64 	{%r2483, %r2484}, %rd4000;
	shf.l.wrap.b32 	%r2485, %r2483, %r2484, 1;
	shf.l.wrap.b32 	%r2486, %r2484, %r2483, 1;
	mov.b64 	%rd4007, {%r2486, %r2485};
	xor.b64  	%rd4008, %rd4007, %rd3992;
	mov.b64 	{%r2487, %r2488}, %rd3984;
	shf.l.wrap.b32 	%r2489, %r2487, %r2488, 1;
	shf.l.wrap.b32 	%r2490, %r2488, %r2487, 1;
	mov.b64 	%rd4009, {%r2490, %r2489};
	xor.b64  	%rd4010, %rd3996, %rd4009;
	xor.b64  	%rd4011, %rd4002, %rd3980;
	xor.b64  	%rd4012, %rd4004, %rd3908;
	xor.b64  	%rd4013, %rd4006, %rd3911;
	xor.b64  	%rd4014, %rd4008, %rd3914;
	xor.b64  	%rd4015, %rd4010, %rd3917;
	xor.b64  	%rd4016, %rd4002, %rd3920;
	xor.b64  	%rd4017, %rd4004, %rd3923;
	xor.b64  	%rd4018, %rd4006, %rd3926;
	xor.b64  	%rd4019, %rd4008, %rd3929;
	xor.b64  	%rd4020, %rd3932, %rd4010;
	xor.b64  	%rd4021, %rd4002, %rd3935;
	xor.b64  	%rd4022, %rd4004, %rd3938;
	xor.b64  	%rd4023, %rd4006, %rd3941;
	xor.b64  	%rd4024, %rd4008, %rd3944;
	xor.b64  	%rd4025, %rd3947, %rd4010;
	xor.b64  	%rd4026, %rd4002, %rd3950;
	xor.b64  	%rd4027, %rd4004, %rd3953;
	xor.b64  	%rd4028, %rd4006, %rd3956;
	xor.b64  	%rd4029, %rd4008, %rd3959;
	xor.b64  	%rd4030, %rd3962, %rd4010;
	xor.b64  	%rd4031, %rd4002, %rd3965;
	xor.b64  	%rd4032, %rd4004, %rd3968;
	xor.b64  	%rd4033, %rd4006, %rd3971;
	xor.b64  	%rd4034, %rd4008, %rd3974;
	xor.b64  	%rd4035, %rd3977, %rd4010;
	mov.b64 	{%r2491, %r2492}, %rd4017;
	shf.l.wrap.b32 	%r2493, %r2492, %r2491, 12;
	shf.l.wrap.b32 	%r2494, %r2491, %r2492, 12;
	mov.b64 	%rd4036, {%r2494, %r2493};
	mov.b64 	{%r2495, %r2496}, %rd4023;
	shf.l.wrap.b32 	%r2497, %r2496, %r2495, 11;
	shf.l.wrap.b32 	%r2498, %r2495, %r2496, 11;
	mov.b64 	%rd4037, {%r2498, %r2497};
	mov.b64 	{%r2499, %r2500}, %rd4029;
	shf.l.wrap.b32 	%r2501, %r2499, %r2500, 21;
	shf.l.wrap.b32 	%r2502, %r2500, %r2499, 21;
	mov.b64 	%rd4038, {%r2502, %r2501};
	mov.b64 	{%r2503, %r2504}, %rd4035;
	shf.l.wrap.b32 	%r2505, %r2503, %r2504, 14;
	shf.l.wrap.b32 	%r2506, %r2504, %r2503, 14;
	mov.b64 	%rd4039, {%r2506, %r2505};
	mov.b64 	{%r2507, %r2508}, %rd4014;
	shf.l.wrap.b32 	%r2509, %r2507, %r2508, 28;
	shf.l.wrap.b32 	%r2510, %r2508, %r2507, 28;
	mov.b64 	%rd4040, {%r2510, %r2509};
	mov.b64 	{%r2511, %r2512}, %rd4020;
	shf.l.wrap.b32 	%r2513, %r2511, %r2512, 20;
	shf.l.wrap.b32 	%r2514, %r2512, %r2511, 20;
	mov.b64 	%rd4041, {%r2514, %r2513};
	mov.b64 	{%r2515, %r2516}, %rd4021;
	shf.l.wrap.b32 	%r2517, %r2515, %r2516, 3;
	shf.l.wrap.b32 	%r2518, %r2516, %r2515, 3;
	mov.b64 	%rd4042, {%r2518, %r2517};
	mov.b64 	{%r2519, %r2520}, %rd4027;
	shf.l.wrap.b32 	%r2521, %r2520, %r2519, 13;
	shf.l.wrap.b32 	%r2522, %r2519, %r2520, 13;
	mov.b64 	%rd4043, {%r2522, %r2521};
	mov.b64 	{%r2523, %r2524}, %rd4033;
	shf.l.wrap.b32 	%r2525, %r2524, %r2523, 29;
	shf.l.wrap.b32 	%r2526, %r2523, %r2524, 29;
	mov.b64 	%rd4044, {%r2526, %r2525};
	mov.b64 	{%r2527, %r2528}, %rd4012;
	shf.l.wrap.b32 	%r2529, %r2527, %r2528, 1;
	shf.l.wrap.b32 	%r2530, %r2528, %r2527, 1;
	mov.b64 	%rd4045, {%r2530, %r2529};
	mov.b64 	{%r2531, %r2532}, %rd4018;
	shf.l.wrap.b32 	%r2533, %r2531, %r2532, 6;
	shf.l.wrap.b32 	%r2534, %r2532, %r2531, 6;
	mov.b64 	%rd4046, {%r2534, %r2533};
	mov.b64 	{%r2535, %r2536}, %rd4024;
	shf.l.wrap.b32 	%r2537, %r2535, %r2536, 25;
	shf.l.wrap.b32 	%r2538, %r2536, %r2535, 25;
	mov.b64 	%rd4047, {%r2538, %r2537};
	mov.b64 	{%r2539, %r2540}, %rd4030;
	shf.l.wrap.b32 	%r2541, %r2539, %r2540, 8;
	shf.l.wrap.b32 	%r2542, %r2540, %r2539, 8;
	mov.b64 	%rd4048, {%r2542, %r2541};
	mov.b64 	{%r2543, %r2544}, %rd4031;
	shf.l.wrap.b32 	%r2545, %r2543, %r2544, 18;
	shf.l.wrap.b32 	%r2546, %r2544, %r2543, 18;
	mov.b64 	%rd4049, {%r2546, %r2545};
	mov.b64 	{%r2547, %r2548}, %rd4015;
	shf.l.wrap.b32 	%r2549, %r2547, %r2548, 27;
	shf.l.wrap.b32 	%r2550, %r2548, %r2547, 27;
	mov.b64 	%rd4050, {%r2550, %r2549};
	mov.b64 	{%r2551, %r2552}, %rd4016;
	shf.l.wrap.b32 	%r2553, %r2552, %r2551, 4;
	shf.l.wrap.b32 	%r2554, %r2551, %r2552, 4;
	mov.b64 	%rd4051, {%r2554, %r2553};
	mov.b64 	{%r2555, %r2556}, %rd4022;
	shf.l.wrap.b32 	%r2557, %r2555, %r2556, 10;
	shf.l.wrap.b32 	%r2558, %r2556, %r2555, 10;
	mov.b64 	%rd4052, {%r2558, %r2557};
	mov.b64 	{%r2559, %r2560}, %rd4028;
	shf.l.wrap.b32 	%r2561, %r2559, %r2560, 15;
	shf.l.wrap.b32 	%r2562, %r2560, %r2559, 15;
	mov.b64 	%rd4053, {%r2562, %r2561};
	mov.b64 	{%r2563, %r2564}, %rd4034;
	shf.l.wrap.b32 	%r2565, %r2564, %r2563, 24;
	shf.l.wrap.b32 	%r2566, %r2563, %r2564, 24;
	mov.b64 	%rd4054, {%r2566, %r2565};
	mov.b64 	{%r2567, %r2568}, %rd4013;
	shf.l.wrap.b32 	%r2569, %r2568, %r2567, 30;
	shf.l.wrap.b32 	%r2570, %r2567, %r2568, 30;
	mov.b64 	%rd4055, {%r2570, %r2569};
	mov.b64 	{%r2571, %r2572}, %rd4019;
	shf.l.wrap.b32 	%r2573, %r2572, %r2571, 23;
	shf.l.wrap.b32 	%r2574, %r2571, %r2572, 23;
	mov.b64 	%rd4056, {%r2574, %r2573};
	mov.b64 	{%r2575, %r2576}, %rd4025;
	shf.l.wrap.b32 	%r2577, %r2576, %r2575, 7;
	shf.l.wrap.b32 	%r2578, %r2575, %r2576, 7;
	mov.b64 	%rd4057, {%r2578, %r2577};
	mov.b64 	{%r2579, %r2580}, %rd4026;
	shf.l.wrap.b32 	%r2581, %r2580, %r2579, 9;
	shf.l.wrap.b32 	%r2582, %r2579, %r2580, 9;
	mov.b64 	%rd4058, {%r2582, %r2581};
	mov.b64 	{%r2583, %r2584}, %rd4032;
	shf.l.wrap.b32 	%r2585, %r2583, %r2584, 2;
	shf.l.wrap.b32 	%r2586, %r2584, %r2583, 2;
	mov.b64 	%rd4059, {%r2586, %r2585};
	not.b64 	%rd4060, %rd4036;
	and.b64  	%rd4061, %rd4037, %rd4060;
	not.b64 	%rd4062, %rd4037;
	and.b64  	%rd4063, %rd4038, %rd4062;
	xor.b64  	%rd4064, %rd4063, %rd4036;
	not.b64 	%rd4065, %rd4038;
	and.b64  	%rd4066, %rd4039, %rd4065;
	xor.b64  	%rd4067, %rd4066, %rd4037;
	not.b64 	%rd4068, %rd4039;
	and.b64  	%rd4069, %rd4011, %rd4068;
	xor.b64  	%rd4070, %rd4038, %rd4069;
	not.b64 	%rd4071, %rd4011;
	and.b64  	%rd4072, %rd4036, %rd4071;
	xor.b64  	%rd4073, %rd4072, %rd4039;
	not.b64 	%rd4074, %rd4041;
	and.b64  	%rd4075, %rd4042, %rd4074;
	xor.b64  	%rd4076, %rd4040, %rd4075;
	not.b64 	%rd4077, %rd4042;
	and.b64  	%rd4078, %rd4043, %rd4077;
	xor.b64  	%rd4079, %rd4078, %rd4041;
	not.b64 	%rd4080, %rd4043;
	and.b64  	%rd4081, %rd4044, %rd4080;
	xor.b64  	%rd4082, %rd4042, %rd4081;
	not.b64 	%rd4083, %rd4044;
	and.b64  	%rd4084, %rd4040, %rd4083;
	xor.b64  	%rd4085, %rd4084, %rd4043;
	not.b64 	%rd4086, %rd4040;
	and.b64  	%rd4087, %rd4041, %rd4086;
	xor.b64  	%rd4088, %rd4087, %rd4044;
	not.b64 	%rd4089, %rd4046;
	and.b64  	%rd4090, %rd4047, %rd4089;
	xor.b64  	%rd4091, %rd4090, %rd4045;
	not.b64 	%rd4092, %rd4047;
	and.b64  	%rd4093, %rd4048, %rd4092;
	xor.b64  	%rd4094, %rd4093, %rd4046;
	not.b64 	%rd4095, %rd4048;
	and.b64  	%rd4096, %rd4049, %rd4095;
	xor.b64  	%rd4097, %rd4047, %rd4096;
	not.b64 	%rd4098, %rd4049;
	and.b64  	%rd4099, %rd4045, %rd4098;
	xor.b64  	%rd4100, %rd4099, %rd4048;
	not.b64 	%rd4101, %rd4045;
	and.b64  	%rd4102, %rd4046, %rd4101;
	xor.b64  	%rd4103, %rd4049, %rd4102;
	not.b64 	%rd4104, %rd4051;
	and.b64  	%rd4105, %rd4052, %rd4104;
	xor.b64  	%rd4106, %rd4105, %rd4050;
	not.b64 	%rd4107, %rd4052;
	and.b64  	%rd4108, %rd4053, %rd4107;
	xor.b64  	%rd4109, %rd4051, %rd4108;
	not.b64 	%rd4110, %rd4053;
	and.b64  	%rd4111, %rd4054, %rd4110;
	xor.b64  	%rd4112, %rd4111, %rd4052;
	not.b64 	%rd4113, %rd4054;
	and.b64  	%rd4114, %rd4050, %rd4113;
	xor.b64  	%rd4115, %rd4114, %rd4053;
	not.b64 	%rd4116, %rd4050;
	and.b64  	%rd4117, %rd4051, %rd4116;
	xor.b64  	%rd4118, %rd4054, %rd4117;
	not.b64 	%rd4119, %rd4056;
	and.b64  	%rd4120, %rd4057, %rd4119;
	xor.b64  	%rd4121, %rd4120, %rd4055;
	not.b64 	%rd4122, %rd4057;
	and.b64  	%rd4123, %rd4058, %rd4122;
	xor.b64  	%rd4124, %rd4056, %rd4123;
	not.b64 	%rd4125, %rd4058;
	and.b64  	%rd4126, %rd4059, %rd4125;
	xor.b64  	%rd4127, %rd4126, %rd4057;
	not.b64 	%rd4128, %rd4059;
	and.b64  	%rd4129, %rd4055, %rd4128;
	xor.b64  	%rd4130, %rd4058, %rd4129;
	not.b64 	%rd4131, %rd4055;
	and.b64  	%rd4132, %rd4056, %rd4131;
	xor.b64  	%rd4133, %rd4132, %rd4059;
	ld.const.u64 	%rd4134, [KECCAK_RC+168];
	xor.b64  	%rd4135, %rd4061, %rd4134;
	xor.b64  	%rd4136, %rd4135, %rd4011;
	xor.b64  	%rd4137, %rd4076, %rd4136;
	xor.b64  	%rd4138, %rd4137, %rd4091;
	xor.b64  	%rd4139, %rd4138, %rd4106;
	xor.b64  	%rd4140, %rd4139, %rd4121;
	xor.b64  	%rd4141, %rd4079, %rd4064;
	xor.b64  	%rd4142, %rd4141, %rd4094;
	xor.b64  	%rd4143, %rd4142, %rd4109;
	xor.b64  	%rd4144, %rd4143, %rd4124;
	xor.b64  	%rd4145, %rd4082, %rd4067;
	xor.b64  	%rd4146, %rd4145, %rd4097;
	xor.b64  	%rd4147, %rd4146, %rd4112;
	xor.b64  	%rd4148, %rd4147, %rd4127;
	xor.b64  	%rd4149, %rd4085, %rd4070;
	xor.b64  	%rd4150, %rd4149, %rd4100;
	xor.b64  	%rd4151, %rd4150, %rd4115;
	xor.b64  	%rd4152, %rd4151, %rd4130;
	xor.b64  	%rd4153, %rd4088, %rd4073;
	xor.b64  	%rd4154, %rd4153, %rd4103;
	xor.b64  	%rd4155, %rd4154, %rd4118;
	xor.b64  	%rd4156, %rd4155, %rd4133;
	mov.b64 	{%r2587, %r2588}, %rd4144;
	shf.l.wrap.b32 	%r2589, %r2587, %r2588, 1;
	shf.l.wrap.b32 	%r2590, %r2588, %r2587, 1;
	mov.b64 	%rd4157, {%r2590, %r2589};
	xor.b64  	%rd4158, %rd4156, %rd4157;
	mov.b64 	{%r2591, %r2592}, %rd4148;
	shf.l.wrap.b32 	%r2593, %r2591, %r2592, 1;
	shf.l.wrap.b32 	%r2594, %r2592, %r2591, 1;
	mov.b64 	%rd4159, {%r2594, %r2593};
	xor.b64  	%rd4160, %rd4159, %rd4140;
	mov.b64 	{%r2595, %r2596}, %rd4152;
	shf.l.wrap.b32 	%r2597, %r2595, %r2596, 1;
	shf.l.wrap.b32 	%r2598, %r2596, %r2595, 1;
	mov.b64 	%rd4161, {%r2598, %r2597};
	xor.b64  	%rd4162, %rd4161, %rd4144;
	mov.b64 	{%r2599, %r2600}, %rd4156;
	shf.l.wrap.b32 	%r2601, %r2599, %r2600, 1;
	shf.l.wrap.b32 	%r2602, %r2600, %r2599, 1;
	mov.b64 	%rd4163, {%r2602, %r2601};
	xor.b64  	%rd4164, %rd4163, %rd4148;
	mov.b64 	{%r2603, %r2604}, %rd4140;
	shf.l.wrap.b32 	%r2605, %r2603, %r2604, 1;
	shf.l.wrap.b32 	%r2606, %r2604, %r2603, 1;
	mov.b64 	%rd4165, {%r2606, %r2605};
	xor.b64  	%rd4166, %rd4152, %rd4165;
	xor.b64  	%rd4167, %rd4158, %rd4136;
	xor.b64  	%rd4168, %rd4160, %rd4064;
	xor.b64  	%rd4169, %rd4162, %rd4067;
	xor.b64  	%rd4170, %rd4164, %rd4070;
	xor.b64  	%rd4171, %rd4166, %rd4073;
	xor.b64  	%rd4172, %rd4158, %rd4076;
	xor.b64  	%rd4173, %rd4160, %rd4079;
	xor.b64  	%rd4174, %rd4162, %rd4082;
	xor.b64  	%rd4175, %rd4164, %rd4085;
	xor.b64  	%rd4176, %rd4088, %rd4166;
	xor.b64  	%rd4177, %rd4158, %rd4091;
	xor.b64  	%rd4178, %rd4160, %rd4094;
	xor.b64  	%rd4179, %rd4162, %rd4097;
	xor.b64  	%rd4180, %rd4164, %rd4100;
	xor.b64  	%rd4181, %rd4103, %rd4166;
	xor.b64  	%rd4182, %rd4158, %rd4106;
	xor.b64  	%rd4183, %rd4160, %rd4109;
	xor.b64  	%rd4184, %rd4162, %rd4112;
	xor.b64  	%rd4185, %rd4164, %rd4115;
	xor.b64  	%rd4186, %rd4118, %rd4166;
	xor.b64  	%rd4187, %rd4158, %rd4121;
	xor.b64  	%rd4188, %rd4160, %rd4124;
	xor.b64  	%rd4189, %rd4162, %rd4127;
	xor.b64  	%rd4190, %rd4164, %rd4130;
	xor.b64  	%rd4191, %rd4133, %rd4166;
	mov.b64 	{%r2607, %r2608}, %rd4173;
	shf.l.wrap.b32 	%r2609, %r2608, %r2607, 12;
	shf.l.wrap.b32 	%r2610, %r2607, %r2608, 12;
	mov.b64 	%rd4192, {%r2610, %r2609};
	mov.b64 	{%r2611, %r2612}, %rd4179;
	shf.l.wrap.b32 	%r2613, %r2612, %r2611, 11;
	shf.l.wrap.b32 	%r2614, %r2611, %r2612, 11;
	mov.b64 	%rd4193, {%r2614, %r2613};
	mov.b64 	{%r2615, %r2616}, %rd4185;
	shf.l.wrap.b32 	%r2617, %r2615, %r2616, 21;
	shf.l.wrap.b32 	%r2618, %r2616, %r2615, 21;
	mov.b64 	%rd4194, {%r2618, %r2617};
	mov.b64 	{%r2619, %r2620}, %rd4191;
	shf.l.wrap.b32 	%r2621, %r2619, %r2620, 14;
	shf.l.wrap.b32 	%r2622, %r2620, %r2619, 14;
	mov.b64 	%rd4195, {%r2622, %r2621};
	mov.b64 	{%r2623, %r2624}, %rd4170;
	shf.l.wrap.b32 	%r2625, %r2623, %r2624, 28;
	shf.l.wrap.b32 	%r2626, %r2624, %r2623, 28;
	mov.b64 	%rd4196, {%r2626, %r2625};
	mov.b64 	{%r2627, %r2628}, %rd4176;
	shf.l.wrap.b32 	%r2629, %r2627, %r2628, 20;
	shf.l.wrap.b32 	%r2630, %r2628, %r2627, 20;
	mov.b64 	%rd4197, {%r2630, %r2629};
	mov.b64 	{%r2631, %r2632}, %rd4177;
	shf.l.wrap.b32 	%r2633, %r2631, %r2632, 3;
	shf.l.wrap.b32 	%r2634, %r2632, %r2631, 3;
	mov.b64 	%rd4198, {%r2634, %r2633};
	mov.b64 	{%r2635, %r2636}, %rd4183;
	shf.l.wrap.b32 	%r2637, %r2636, %r2635, 13;
	shf.l.wrap.b32 	%r2638, %r2635, %r2636, 13;
	mov.b64 	%rd4199, {%r2638, %r2637};
	mov.b64 	{%r2639, %r2640}, %rd4189;
	shf.l.wrap.b32 	%r2641, %r2640, %r2639, 29;
	shf.l.wrap.b32 	%r2642, %r2639, %r2640, 29;
	mov.b64 	%rd4200, {%r2642, %r2641};
	mov.b64 	{%r2643, %r2644}, %rd4168;
	shf.l.wrap.b32 	%r2645, %r2643, %r2644, 1;
	shf.l.wrap.b32 	%r2646, %r2644, %r2643, 1;
	mov.b64 	%rd4201, {%r2646, %r2645};
	mov.b64 	{%r2647, %r2648}, %rd4174;
	shf.l.wrap.b32 	%r2649, %r2647, %r2648, 6;
	shf.l.wrap.b32 	%r2650, %r2648, %r2647, 6;
	mov.b64 	%rd4202, {%r2650, %r2649};
	mov.b64 	{%r2651, %r2652}, %rd4180;
	shf.l.wrap.b32 	%r2653, %r2651, %r2652, 25;
	shf.l.wrap.b32 	%r2654, %r2652, %r2651, 25;
	mov.b64 	%rd4203, {%r2654, %r2653};
	mov.b64 	{%r2655, %r2656}, %rd4186;
	shf.l.wrap.b32 	%r2657, %r2655, %r2656, 8;
	shf.l.wrap.b32 	%r2658, %r2656, %r2655, 8;
	mov.b64 	%rd4204, {%r2658, %r2657};
	mov.b64 	{%r2659, %r2660}, %rd4187;
	shf.l.wrap.b32 	%r2661, %r2659, %r2660, 18;
	shf.l.wrap.b32 	%r2662, %r2660, %r2659, 18;
	mov.b64 	%rd4205, {%r2662, %r2661};
	mov.b64 	{%r2663, %r2664}, %rd4171;
	shf.l.wrap.b32 	%r2665, %r2663, %r2664, 27;
	shf.l.wrap.b32 	%r2666, %r2664, %r2663, 27;
	mov.b64 	%rd4206, {%r2666, %r2665};
	mov.b64 	{%r2667, %r2668}, %rd4172;
	shf.l.wrap.b32 	%r2669, %r2668, %r2667, 4;
	shf.l.wrap.b32 	%r2670, %r2667, %r2668, 4;
	mov.b64 	%rd4207, {%r2670, %r2669};
	mov.b64 	{%r2671, %r2672}, %rd4178;
	shf.l.wrap.b32 	%r2673, %r2671, %r2672, 10;
	shf.l.wrap.b32 	%r2674, %r2672, %r2671, 10;
	mov.b64 	%rd4208, {%r2674, %r2673};
	mov.b64 	{%r2675, %r2676}, %rd4184;
	shf.l.wrap.b32 	%r2677, %r2675, %r2676, 15;
	shf.l.wrap.b32 	%r2678, %r2676, %r2675, 15;
	mov.b64 	%rd4209, {%r2678, %r2677};
	mov.b64 	{%r2679, %r2680}, %rd4190;
	shf.l.wrap.b32 	%r2681, %r2680, %r2679, 24;
	shf.l.wrap.b32 	%r2682, %r2679, %r2680, 24;
	mov.b64 	%rd4210, {%r2682, %r2681};
	mov.b64 	{%r2683, %r2684}, %rd4169;
	shf.l.wrap.b32 	%r2685, %r2684, %r2683, 30;
	shf.l.wrap.b32 	%r2686, %r2683, %r2684, 30;
	mov.b64 	%rd4211, {%r2686, %r2685};
	mov.b64 	{%r2687, %r2688}, %rd4175;
	shf.l.wrap.b32 	%r2689, %r2688, %r2687, 23;
	shf.l.wrap.b32 	%r2690, %r2687, %r2688, 23;
	mov.b64 	%rd4212, {%r2690, %r2689};
	mov.b64 	{%r2691, %r2692}, %rd4181;
	shf.l.wrap.b32 	%r2693, %r2692, %r2691, 7;
	shf.l.wrap.b32 	%r2694, %r2691, %r2692, 7;
	mov.b64 	%rd4213, {%r2694, %r2693};
	mov.b64 	{%r2695, %r2696}, %rd4182;
	shf.l.wrap.b32 	%r2697, %r2696, %r2695, 9;
	shf.l.wrap.b32 	%r2698, %r2695, %r2696, 9;
	mov.b64 	%rd4214, {%r2698, %r2697};
	mov.b64 	{%r2699, %r2700}, %rd4188;
	shf.l.wrap.b32 	%r2701, %r2699, %r2700, 2;
	shf.l.wrap.b32 	%r2702, %r2700, %r2699, 2;
	mov.b64 	%rd4215, {%r2702, %r2701};
	not.b64 	%rd4216, %rd4192;
	and.b64  	%rd4217, %rd4193, %rd4216;
	not.b64 	%rd4218, %rd4193;
	and.b64  	%rd4219, %rd4194, %rd4218;
	not.b64 	%rd4220, %rd4194;
	and.b64  	%rd4221, %rd4195, %rd4220;
	not.b64 	%rd4222, %rd4195;
	and.b64  	%rd4223, %rd4167, %rd4222;
	xor.b64  	%rd4224, %rd4194, %rd4223;
	not.b64 	%rd4225, %rd4167;
	and.b64  	%rd4226, %rd4192, %rd4225;
	not.b64 	%rd4227, %rd4197;
	and.b64  	%rd4228, %rd4198, %rd4227;
	not.b64 	%rd4229, %rd4198;
	and.b64  	%rd4230, %rd4199, %rd4229;
	xor.b64  	%rd4231, %rd4230, %rd4197;
	not.b64 	%rd4232, %rd4199;
	and.b64  	%rd4233, %rd4200, %rd4232;
	not.b64 	%rd4234, %rd4200;
	and.b64  	%rd4235, %rd4196, %rd4234;
	not.b64 	%rd4236, %rd4196;
	and.b64  	%rd4237, %rd4197, %rd4236;
	xor.b64  	%rd4238, %rd4237, %rd4200;
	not.b64 	%rd4239, %rd4202;
	and.b64  	%rd4240, %rd4203, %rd4239;
	xor.b64  	%rd4241, %rd4240, %rd4201;
	not.b64 	%rd4242, %rd4203;
	and.b64  	%rd4243, %rd4204, %rd4242;
	not.b64 	%rd4244, %rd4204;
	and.b64  	%rd4245, %rd4205, %rd4244;
	xor.b64  	%rd4246, %rd4203, %rd4245;
	not.b64 	%rd4247, %rd4205;
	and.b64  	%rd4248, %rd4201, %rd4247;
	not.b64 	%rd4249, %rd4201;
	and.b64  	%rd4250, %rd4202, %rd4249;
	not.b64 	%rd4251, %rd4207;
	and.b64  	%rd4252, %rd4208, %rd4251;
	not.b64 	%rd4253, %rd4208;
	and.b64  	%rd4254, %rd4209, %rd4253;
	xor.b64  	%rd4255, %rd4207, %rd4254;
	not.b64 	%rd4256, %rd4209;
	and.b64  	%rd4257, %rd4210, %rd4256;
	xor.b64  	%rd4258, %rd4257, %rd4208;
	not.b64 	%rd4259, %rd4210;
	and.b64  	%rd4260, %rd4206, %rd4259;
	xor.b64  	%rd4261, %rd4260, %rd4209;
	not.b64 	%rd4262, %rd4206;
	and.b64  	%rd4263, %rd4207, %rd4262;
	xor.b64  	%rd4264, %rd4210, %rd4263;
	not.b64 	%rd4265, %rd4212;
	and.b64  	%rd4266, %rd4213, %rd4265;
	xor.b64  	%rd4267, %rd4266, %rd4211;
	not.b64 	%rd4268, %rd4213;
	and.b64  	%rd4269, %rd4214, %rd4268;
	xor.b64  	%rd4270, %rd4212, %rd4269;
	not.b64 	%rd4271, %rd4214;
	and.b64  	%rd4272, %rd4215, %rd4271;
	xor.b64  	%rd4273, %rd4272, %rd4213;
	not.b64 	%rd4274, %rd4215;
	and.b64  	%rd4275, %rd4211, %rd4274;
	xor.b64  	%rd4276, %rd4214, %rd4275;
	not.b64 	%rd4277, %rd4211;
	and.b64  	%rd4278, %rd4212, %rd4277;
	xor.b64  	%rd4279, %rd4278, %rd4215;
	ld.const.u64 	%rd4280, [KECCAK_RC+176];
	xor.b64  	%rd4281, %rd4217, %rd4280;
	xor.b64  	%rd4282, %rd4281, %rd4167;
	xor.b64  	%rd4283, %rd4252, %rd4228;
	xor.b64  	%rd4284, %rd4283, %rd4267;
	xor.b64  	%rd4285, %rd4284, %rd4206;
	xor.b64  	%rd4286, %rd4285, %rd4196;
	xor.b64  	%rd4287, %rd4286, %rd4282;
	xor.b64  	%rd4288, %rd4287, %rd4241;
	xor.b64  	%rd4289, %rd4243, %rd4219;
	xor.b64  	%rd4290, %rd4289, %rd4270;
	xor.b64  	%rd4291, %rd4290, %rd4202;
	xor.b64  	%rd4292, %rd4291, %rd4192;
	xor.b64  	%rd4293, %rd4292, %rd4231;
	xor.b64  	%rd4294, %rd4293, %rd4255;
	xor.b64  	%rd4295, %rd4221, %rd4233;
	xor.b64  	%rd4296, %rd4295, %rd4258;
	xor.b64  	%rd4297, %rd4296, %rd4193;
	xor.b64  	%rd4298, %rd4297, %rd4198;
	xor.b64  	%rd4299, %rd4298, %rd4246;
	xor.b64  	%rd4300, %rd4299, %rd4273;
	xor.b64  	%rd4301, %rd4248, %rd4235;
	xor.b64  	%rd4302, %rd4301, %rd4276;
	xor.b64  	%rd4303, %rd4302, %rd4204;
	xor.b64  	%rd4304, %rd4303, %rd4199;
	xor.b64  	%rd4305, %rd4304, %rd4224;
	xor.b64  	%rd4306, %rd4305, %rd4261;
	xor.b64  	%rd4307, %rd4250, %rd4226;
	xor.b64  	%rd4308, %rd4307, %rd4264;
	xor.b64  	%rd4309, %rd4308, %rd4205;
	xor.b64  	%rd4310, %rd4309, %rd4195;
	xor.b64  	%rd4311, %rd4310, %rd4238;
	xor.b64  	%rd4312, %rd4311, %rd4279;
	mov.b64 	{%r2703, %r2704}, %rd4294;
	shf.l.wrap.b32 	%r2705, %r2703, %r2704, 1;
	shf.l.wrap.b32 	%r2706, %r2704, %r2703, 1;
	mov.b64 	%rd4313, {%r2706, %r2705};
	xor.b64  	%rd4314, %rd4312, %rd4313;
	mov.b64 	{%r2707, %r2708}, %rd4300;
	shf.l.wrap.b32 	%r2709, %r2707, %r2708, 1;
	shf.l.wrap.b32 	%r2710, %r2708, %r2707, 1;
	mov.b64 	%rd4315, {%r2710, %r2709};
	xor.b64  	%rd4316, %rd4315, %rd4288;
	mov.b64 	{%r2711, %r2712}, %rd4306;
	shf.l.wrap.b32 	%r2713, %r2711, %r2712, 1;
	shf.l.wrap.b32 	%r2714, %r2712, %r2711, 1;
	mov.b64 	%rd4317, {%r2714, %r2713};
	xor.b64  	%rd4318, %rd4317, %rd4294;
	mov.b64 	{%r2715, %r2716}, %rd4312;
	shf.l.wrap.b32 	%r2717, %r2715, %r2716, 1;
	shf.l.wrap.b32 	%r2718, %r2716, %r2715, 1;
	mov.b64 	%rd4319, {%r2718, %r2717};
	xor.b64  	%rd4320, %rd4319, %rd4300;
	mov.b64 	{%r2719, %r2720}, %rd4288;
	shf.l.wrap.b32 	%r2721, %r2719, %r2720, 1;
	shf.l.wrap.b32 	%r2722, %r2720, %r2719, 1;
	mov.b64 	%rd4321, {%r2722, %r2721};
	xor.b64  	%rd4322, %rd4306, %rd4321;
	xor.b64  	%rd4323, %rd4314, %rd4282;
	xor.b64  	%rd4324, %rd4320, %rd4224;
	xor.b64  	%rd4325, %rd4316, %rd4231;
	xor.b64  	%rd4326, %rd4238, %rd4322;
	xor.b64  	%rd4327, %rd4314, %rd4241;
	xor.b64  	%rd4328, %rd4318, %rd4246;
	xor.b64  	%rd4329, %rd4316, %rd4255;
	xor.b64  	%rd4330, %rd4320, %rd4261;
	xor.b64  	%rd4331, %rd4318, %rd4273;
	xor.b64  	%rd4332, %rd4279, %rd4322;
	mov.b64 	{%r2723, %r2724}, %rd4325;
	shf.l.wrap.b32 	%r2725, %r2724, %r2723, 12;
	shf.l.wrap.b32 	%r2726, %r2723, %r2724, 12;
	mov.b64 	%rd4333, {%r2726, %r2725};
	mov.b64 	{%r2727, %r2728}, %rd4328;
	shf.l.wrap.b32 	%r2729, %r2728, %r2727, 11;
	shf.l.wrap.b32 	%r2730, %r2727, %r2728, 11;
	mov.b64 	%rd4334, {%r2730, %r2729};
	mov.b64 	{%r2731, %r2732}, %rd4330;
	shf.l.wrap.b32 	%r2733, %r2731, %r2732, 21;
	shf.l.wrap.b32 	%r2734, %r2732, %r2731, 21;
	mov.b64 	%rd4335, {%r2734, %r2733};
	mov.b64 	{%r2735, %r2736}, %rd4332;
	shf.l.wrap.b32 	%r2737, %r2735, %r2736, 14;
	shf.l.wrap.b32 	%r2738, %r2736, %r2735, 14;
	mov.b64 	%rd4336, {%r2738, %r2737};
	mov.b64 	{%r2739, %r2740}, %rd4324;
	shf.l.wrap.b32 	%r2741, %r2739, %r2740, 28;
	shf.l.wrap.b32 	%r2742, %r2740, %r2739, 28;
	mov.b64 	%rd4337, {%r2742, %r2741};
	mov.b64 	{%r2743, %r2744}, %rd4326;
	shf.l.wrap.b32 	%r2745, %r2743, %r2744, 20;
	shf.l.wrap.b32 	%r2746, %r2744, %r2743, 20;
	mov.b64 	%rd4338, {%r2746, %r2745};
	mov.b64 	{%r2747, %r2748}, %rd4327;
	shf.l.wrap.b32 	%r2749, %r2747, %r2748, 3;
	shf.l.wrap.b32 	%r2750, %r2748, %r2747, 3;
	mov.b64 	%rd4339, {%r2750, %r2749};
	mov.b64 	{%r2751, %r2752}, %rd4329;
	shf.l.wrap.b32 	%r2753, %r2752, %r2751, 13;
	shf.l.wrap.b32 	%r2754, %r2751, %r2752, 13;
	mov.b64 	%rd4340, {%r2754, %r2753};
	mov.b64 	{%r2755, %r2756}, %rd4331;
	shf.l.wrap.b32 	%r2757, %r2756, %r2755, 29;
	shf.l.wrap.b32 	%r2758, %r2755, %r2756, 29;
	mov.b64 	%rd4341, {%r2758, %r2757};
	not.b64 	%rd4342, %rd4333;
	and.b64  	%rd4343, %rd4334, %rd4342;
	not.b64 	%rd4344, %rd4334;
	and.b64  	%rd4345, %rd4335, %rd4344;
	xor.b64  	%rd4346, %rd4345, %rd4333;
	not.b64 	%rd4347, %rd4335;
	and.b64  	%rd4348, %rd4336, %rd4347;
	xor.b64  	%rd4349, %rd4348, %rd4334;
	not.b64 	%rd4350, %rd4336;
	and.b64  	%rd4351, %rd4323, %rd4350;
	xor.b64  	%rd4352, %rd4335, %rd4351;
	not.b64 	%rd4353, %rd4323;
	and.b64  	%rd4354, %rd4333, %rd4353;
	xor.b64  	%rd4355, %rd4354, %rd4336;
	not.b64 	%rd4356, %rd4338;
	and.b64  	%rd4357, %rd4339, %rd4356;
	xor.b64  	%rd4358, %rd4337, %rd4357;
	not.b64 	%rd4359, %rd4339;
	and.b64  	%rd4360, %rd4340, %rd4359;
	xor.b64  	%rd4361, %rd4360, %rd4338;
	not.b64 	%rd4362, %rd4340;
	and.b64  	%rd4363, %rd4341, %rd4362;
	xor.b64  	%rd4364, %rd4339, %rd4363;
	ld.const.u64 	%rd4365, [KECCAK_RC+184];
	xor.b64  	%rd4366, %rd4343, %rd4365;
	xor.b64  	%rd4367, %rd4366, %rd4323;
	cvt.u16.u64 	%rs449, %rd4367;
	shr.u64 	%rd4368, %rd4367, 8;
	cvt.u16.u64 	%rs450, %rd4368;
	shr.u64 	%rd4369, %rd4367, 16;
	cvt.u16.u64 	%rs451, %rd4369;
	shr.u64 	%rd4370, %rd4367, 24;
	cvt.u16.u64 	%rs452, %rd4370;
	shr.u64 	%rd4371, %rd4367, 32;
	cvt.u16.u64 	%rs453, %rd4371;
	shr.u64 	%rd4372, %rd4367, 40;
	cvt.u16.u64 	%rs454, %rd4372;
	shr.u64 	%rd4373, %rd4367, 48;
	cvt.u16.u64 	%rs455, %rd4373;
	shr.u64 	%rd4374, %rd4367, 56;
	cvt.u16.u64 	%rs456, %rd4374;
	cvt.u16.u64 	%rs457, %rd4346;
	shr.u64 	%rd4375, %rd4346, 8;
	cvt.u16.u64 	%rs458, %rd4375;
	shr.u64 	%rd4376, %rd4346, 16;
	cvt.u16.u64 	%rs459, %rd4376;
	shr.u64 	%rd4377, %rd4346, 24;
	cvt.u16.u64 	%rs460, %rd4377;
	shr.u64 	%rd4378, %rd4346, 32;
	cvt.u16.u64 	%rs461, %rd4378;
	shr.u64 	%rd4379, %rd4346, 40;
	cvt.u16.u64 	%rs462, %rd4379;
	shr.u64 	%rd4380, %rd4346, 48;
	cvt.u16.u64 	%rs463, %rd4380;
	shr.u64 	%rd4381, %rd4346, 56;
	cvt.u16.u64 	%rs464, %rd4381;
	cvt.u16.u64 	%rs465, %rd4349;
	shr.u64 	%rd4382, %rd4349, 8;
	cvt.u16.u64 	%rs466, %rd4382;
	shr.u64 	%rd4383, %rd4349, 16;
	cvt.u16.u64 	%rs467, %rd4383;
	shr.u64 	%rd4384, %rd4349, 24;
	cvt.u16.u64 	%rs468, %rd4384;
	shr.u64 	%rd4385, %rd4349, 32;
	cvt.u16.u64 	%rs469, %rd4385;
	shr.u64 	%rd4386, %rd4349, 40;
	cvt.u16.u64 	%rs470, %rd4386;
	shr.u64 	%rd4387, %rd4349, 48;
	cvt.u16.u64 	%rs471, %rd4387;
	shr.u64 	%rd4388, %rd4349, 56;
	cvt.u16.u64 	%rs472, %rd4388;
	cvt.u16.u64 	%rs473, %rd4352;
	shr.u64 	%rd4389, %rd4352, 8;
	cvt.u16.u64 	%rs474, %rd4389;
	shr.u64 	%rd4390, %rd4352, 16;
	cvt.u16.u64 	%rs475, %rd4390;
	shr.u64 	%rd4391, %rd4352, 24;
	cvt.u16.u64 	%rs476, %rd4391;
	shr.u64 	%rd4392, %rd4352, 32;
	cvt.u16.u64 	%rs477, %rd4392;
	shr.u64 	%rd4393, %rd4352, 40;
	cvt.u16.u64 	%rs478, %rd4393;
	shr.u64 	%rd4394, %rd4352, 48;
	cvt.u16.u64 	%rs479, %rd4394;
	shr.u64 	%rd4395, %rd4352, 56;
	cvt.u16.u64 	%rs480, %rd4395;
	cvt.u16.u64 	%rs481, %rd4355;
	shr.u64 	%rd4396, %rd4355, 8;
	cvt.u16.u64 	%rs482, %rd4396;
	shr.u64 	%rd4397, %rd4355, 16;
	cvt.u16.u64 	%rs483, %rd4397;
	shr.u64 	%rd4398, %rd4355, 24;
	cvt.u16.u64 	%rs484, %rd4398;
	shr.u64 	%rd4399, %rd4355, 32;
	cvt.u16.u64 	%rs485, %rd4399;
	shr.u64 	%rd4400, %rd4355, 40;
	cvt.u16.u64 	%rs486, %rd4400;
	shr.u64 	%rd4401, %rd4355, 48;
	cvt.u16.u64 	%rs487, %rd4401;
	shr.u64 	%rd4402, %rd4355, 56;
	cvt.u16.u64 	%rs488, %rd4402;
	cvt.u16.u64 	%rs489, %rd4358;
	shr.u64 	%rd4403, %rd4358, 8;
	cvt.u16.u64 	%rs490, %rd4403;
	shr.u64 	%rd4404, %rd4358, 16;
	cvt.u16.u64 	%rs491, %rd4404;
	shr.u64 	%rd4405, %rd4358, 24;
	cvt.u16.u64 	%rs492, %rd4405;
	shr.u64 	%rd4406, %rd4358, 32;
	cvt.u16.u64 	%rs493, %rd4406;
	shr.u64 	%rd4407, %rd4358, 40;
	cvt.u16.u64 	%rs494, %rd4407;
	shr.u64 	%rd4408, %rd4358, 48;
	cvt.u16.u64 	%rs495, %rd4408;
	shr.u64 	%rd4409, %rd4358, 56;
	cvt.u16.u64 	%rs496, %rd4409;
	cvt.u16.u64 	%rs497, %rd4361;
	shr.u64 	%rd4410, %rd4361, 8;
	cvt.u16.u64 	%rs498, %rd4410;
	shr.u64 	%rd4411, %rd4361, 16;
	cvt.u16.u64 	%rs499, %rd4411;
	shr.u64 	%rd4412, %rd4361, 24;
	cvt.u16.u64 	%rs500, %rd4412;
	shr.u64 	%rd4413, %rd4361, 32;
	cvt.u16.u64 	%rs501, %rd4413;
	shr.u64 	%rd4414, %rd4361, 40;
	cvt.u16.u64 	%rs502, %rd4414;
	shr.u64 	%rd4415, %rd4361, 48;
	cvt.u16.u64 	%rs503, %rd4415;
	shr.u64 	%rd4416, %rd4361, 56;
	cvt.u16.u64 	%rs504, %rd4416;
	cvt.u16.u64 	%rs505, %rd4364;
	shr.u64 	%rd4417, %rd4364, 8;
	cvt.u16.u64 	%rs506, %rd4417;
	shr.u64 	%rd4418, %rd4364, 16;
	cvt.u16.u64 	%rs507, %rd4418;
	shr.u64 	%rd4419, %rd4364, 24;
	cvt.u16.u64 	%rs508, %rd4419;
	shr.u64 	%rd4420, %rd4364, 32;
	cvt.u16.u64 	%rs509, %rd4420;
	shr.u64 	%rd4421, %rd4364, 40;
	cvt.u16.u64 	%rs510, %rd4421;
	shr.u64 	%rd4422, %rd4364, 48;
	cvt.u16.u64 	%rs511, %rd4422;
	shr.u64 	%rd4423, %rd4364, 56;
	cvt.u16.u64 	%rs512, %rd4423;
	xor.b16  	%rs513, %rs904, %rs449;
	and.b16  	%rs709, %rs513, 255;
	xor.b16  	%rs514, %rs905, %rs450;
	xor.b16  	%rs515, %rs906, %rs451;
	xor.b16  	%rs516, %rs907, %rs452;
	xor.b16  	%rs517, %rs908, %rs453;
	xor.b16  	%rs518, %rs909, %rs454;
	xor.b16  	%rs519, %rs910, %rs455;
	xor.b16  	%rs520, %rs911, %rs456;
	xor.b16  	%rs521, %rs912, %rs457;
	xor.b16  	%rs522, %rs913, %rs458;
	xor.b16  	%rs523, %rs914, %rs459;
	xor.b16  	%rs524, %rs915, %rs460;
	xor.b16  	%rs525, %rs916, %rs461;
	xor.b16  	%rs526, %rs917, %rs462;
	xor.b16  	%rs527, %rs918, %rs463;
	xor.b16  	%rs528, %rs919, %rs464;
	xor.b16  	%rs529, %rs920, %rs465;
	xor.b16  	%rs530, %rs921, %rs466;
	xor.b16  	%rs531, %rs922, %rs467;
	xor.b16  	%rs532, %rs923, %rs468;
	xor.b16  	%rs533, %rs924, %rs469;
	xor.b16  	%rs534, %rs925, %rs470;
	xor.b16  	%rs535, %rs926, %rs471;
	xor.b16  	%rs536, %rs927, %rs472;
	xor.b16  	%rs537, %rs928, %rs473;
	xor.b16  	%rs538, %rs929, %rs474;
	xor.b16  	%rs539, %rs930, %rs475;
	xor.b16  	%rs540, %rs931, %rs476;
	xor.b16  	%rs541, %rs932, %rs477;
	xor.b16  	%rs542, %rs933, %rs478;
	xor.b16  	%rs543, %rs934, %rs479;
	xor.b16  	%rs544, %rs935, %rs480;
	xor.b16  	%rs545, %rs936, %rs481;
	xor.b16  	%rs546, %rs937, %rs482;
	xor.b16  	%rs547, %rs938, %rs483;
	xor.b16  	%rs548, %rs939, %rs484;
	xor.b16  	%rs549, %rs940, %rs485;
	xor.b16  	%rs550, %rs941, %rs486;
	xor.b16  	%rs551, %rs942, %rs487;
	xor.b16  	%rs552, %rs943, %rs488;
	xor.b16  	%rs553, %rs944, %rs489;
	xor.b16  	%rs554, %rs945, %rs490;
	xor.b16  	%rs555, %rs946, %rs491;
	xor.b16  	%rs556, %rs947, %rs492;
	xor.b16  	%rs557, %rs948, %rs493;
	xor.b16  	%rs558, %rs949, %rs494;
	xor.b16  	%rs559, %rs950, %rs495;
	xor.b16  	%rs560, %rs951, %rs496;
	xor.b16  	%rs561, %rs952, %rs497;
	xor.b16  	%rs562, %rs953, %rs498;
	xor.b16  	%rs563, %rs954, %rs499;
	xor.b16  	%rs564, %rs955, %rs500;
	xor.b16  	%rs565, %rs956, %rs501;
	xor.b16  	%rs566, %rs957, %rs502;
	xor.b16  	%rs567, %rs958, %rs503;
	xor.b16  	%rs568, %rs959, %rs504;
	xor.b16  	%rs569, %rs960, %rs505;
	xor.b16  	%rs570, %rs961, %rs506;
	xor.b16  	%rs571, %rs962, %rs507;
	xor.b16  	%rs572, %rs963, %rs508;
	xor.b16  	%rs573, %rs964, %rs509;
	xor.b16  	%rs574, %rs965, %rs510;
	xor.b16  	%rs575, %rs966, %rs511;
	xor.b16  	%rs576, %rs967, %rs512;
	and.b16  	%rs710, %rs903, 255;
	setp.ne.s16 	%p197, %rs709, %rs710;
	mov.u16 	%rs968, %rs513;
	mov.u16 	%rs969, %rs903;
	@%p197 bra 	$L__BB1_111;
	and.b16  	%rs711, %rs902, 255;
	and.b16  	%rs712, %rs514, 255;
	setp.ne.s16 	%p198, %rs712, %rs711;
	mov.u16 	%rs968, %rs514;
	mov.u16 	%rs969, %rs902;
	@%p198 bra 	$L__BB1_111;
	and.b16  	%rs713, %rs901, 255;
	and.b16  	%rs714, %rs515, 255;
	setp.ne.s16 	%p199, %rs714, %rs713;
	mov.u16 	%rs968, %rs515;
	mov.u16 	%rs969, %rs901;
	@%p199 bra 	$L__BB1_111;
	and.b16  	%rs715, %rs900, 255;
	and.b16  	%rs716, %rs516, 255;
	setp.ne.s16 	%p200, %rs716, %rs715;
	mov.u16 	%rs968, %rs516;
	mov.u16 	%rs969, %rs900;
	@%p200 bra 	$L__BB1_111;
	and.b16  	%rs717, %rs899, 255;
	and.b16  	%rs718, %rs517, 255;
	setp.ne.s16 	%p201, %rs718, %rs717;
	mov.u16 	%rs968, %rs517;
	mov.u16 	%rs969, %rs899;
	@%p201 bra 	$L__BB1_111;
	and.b16  	%rs719, %rs898, 255;
	and.b16  	%rs720, %rs518, 255;
	setp.ne.s16 	%p202, %rs720, %rs719;
	mov.u16 	%rs968, %rs518;
	mov.u16 	%rs969, %rs898;
	@%p202 bra 	$L__BB1_111;
	and.b16  	%rs721, %rs897, 255;
	and.b16  	%rs722, %rs519, 255;
	setp.ne.s16 	%p203, %rs722, %rs721;
	mov.u16 	%rs968, %rs519;
	mov.u16 	%rs969, %rs897;
	@%p203 bra 	$L__BB1_111;
	and.b16  	%rs723, %rs896, 255;
	and.b16  	%rs724, %rs520, 255;
	setp.ne.s16 	%p204, %rs724, %rs723;
	mov.u16 	%rs968, %rs520;
	mov.u16 	%rs969, %rs896;
	@%p204 bra 	$L__BB1_111;
	and.b16  	%rs725, %rs895, 255;
	and.b16  	%rs726, %rs521, 255;
	setp.ne.s16 	%p205, %rs726, %rs725;
	mov.u16 	%rs968, %rs521;
	mov.u16 	%rs969, %rs895;
	@%p205 bra 	$L__BB1_111;
	and.b16  	%rs727, %rs894, 255;
	and.b16  	%rs728, %rs522, 255;
	setp.ne.s16 	%p206, %rs728, %rs727;
	mov.u16 	%rs968, %rs522;
	mov.u16 	%rs969, %rs894;
	@%p206 bra 	$L__BB1_111;
	and.b16  	%rs729, %rs893, 255;
	and.b16  	%rs730, %rs523, 255;
	setp.ne.s16 	%p207, %rs730, %rs729;
	mov.u16 	%rs968, %rs523;
	mov.u16 	%rs969, %rs893;
	@%p207 bra 	$L__BB1_111;
	and.b16  	%rs731, %rs892, 255;
	and.b16  	%rs732, %rs524, 255;
	setp.ne.s16 	%p208, %rs732, %rs731;
	mov.u16 	%rs968, %rs524;
	mov.u16 	%rs969, %rs892;
	@%p208 bra 	$L__BB1_111;
	and.b16  	%rs733, %rs891, 255;
	and.b16  	%rs734, %rs525, 255;
	setp.ne.s16 	%p209, %rs734, %rs733;
	mov.u16 	%rs968, %rs525;
	mov.u16 	%rs969, %rs891;
	@%p209 bra 	$L__BB1_111;
	and.b16  	%rs735, %rs890, 255;
	and.b16  	%rs736, %rs526, 255;
	setp.ne.s16 	%p210, %rs736, %rs735;
	mov.u16 	%rs968, %rs526;
	mov.u16 	%rs969, %rs890;
	@%p210 bra 	$L__BB1_111;
	and.b16  	%rs737, %rs889, 255;
	and.b16  	%rs738, %rs527, 255;
	setp.ne.s16 	%p211, %rs738, %rs737;
	mov.u16 	%rs968, %rs527;
	mov.u16 	%rs969, %rs889;
	@%p211 bra 	$L__BB1_111;
	and.b16  	%rs739, %rs888, 255;
	and.b16  	%rs740, %rs528, 255;
	setp.ne.s16 	%p212, %rs740, %rs739;
	mov.u16 	%rs968, %rs528;
	mov.u16 	%rs969, %rs888;
	@%p212 bra 	$L__BB1_111;
	and.b16  	%rs741, %rs887, 255;
	and.b16  	%rs742, %rs529, 255;
	setp.ne.s16 	%p213, %rs742, %rs741;
	mov.u16 	%rs968, %rs529;
	mov.u16 	%rs969, %rs887;
	@%p213 bra 	$L__BB1_111;
	and.b16  	%rs743, %rs886, 255;
	and.b16  	%rs744, %rs530, 255;
	setp.ne.s16 	%p214, %rs744, %rs743;
	mov.u16 	%rs968, %rs530;
	mov.u16 	%rs969, %rs886;
	@%p214 bra 	$L__BB1_111;
	and.b16  	%rs745, %rs885, 255;
	and.b16  	%rs746, %rs531, 255;
	setp.ne.s16 	%p215, %rs746, %rs745;
	mov.u16 	%rs968, %rs531;
	mov.u16 	%rs969, %rs885;
	@%p215 bra 	$L__BB1_111;
	and.b16  	%rs747, %rs884, 255;
	and.b16  	%rs748, %rs532, 255;
	setp.ne.s16 	%p216, %rs748, %rs747;
	mov.u16 	%rs968, %rs532;
	mov.u16 	%rs969, %rs884;
	@%p216 bra 	$L__BB1_111;
	and.b16  	%rs749, %rs883, 255;
	and.b16  	%rs750, %rs533, 255;
	setp.ne.s16 	%p217, %rs750, %rs749;
	mov.u16 	%rs968, %rs533;
	mov.u16 	%rs969, %rs883;
	@%p217 bra 	$L__BB1_111;
	and.b16  	%rs751, %rs882, 255;
	and.b16  	%rs752, %rs534, 255;
	setp.ne.s16 	%p218, %rs752, %rs751;
	mov.u16 	%rs968, %rs534;
	mov.u16 	%rs969, %rs882;
	@%p218 bra 	$L__BB1_111;
	and.b16  	%rs753, %rs881, 255;
	and.b16  	%rs754, %rs535, 255;
	setp.ne.s16 	%p219, %rs754, %rs753;
	mov.u16 	%rs968, %rs535;
	mov.u16 	%rs969, %rs881;
	@%p219 bra 	$L__BB1_111;
	and.b16  	%rs755, %rs880, 255;
	and.b16  	%rs756, %rs536, 255;
	setp.ne.s16 	%p220, %rs756, %rs755;
	mov.u16 	%rs968, %rs536;
	mov.u16 	%rs969, %rs880;
	@%p220 bra 	$L__BB1_111;
	and.b16  	%rs757, %rs879, 255;
	and.b16  	%rs758, %rs537, 255;
	setp.ne.s16 	%p221, %rs758, %rs757;
	mov.u16 	%rs968, %rs537;
	mov.u16 	%rs969, %rs879;
	@%p221 bra 	$L__BB1_111;
	and.b16  	%rs759, %rs878, 255;
	and.b16  	%rs760, %rs538, 255;
	setp.ne.s16 	%p222, %rs760, %rs759;
	mov.u16 	%rs968, %rs538;
	mov.u16 	%rs969, %rs878;
	@%p222 bra 	$L__BB1_111;
	and.b16  	%rs761, %rs877, 255;
	and.b16  	%rs762, %rs539, 255;
	setp.ne.s16 	%p223, %rs762, %rs761;
	mov.u16 	%rs968, %rs539;
	mov.u16 	%rs969, %rs877;
	@%p223 bra 	$L__BB1_111;
	and.b16  	%rs763, %rs876, 255;
	and.b16  	%rs764, %rs540, 255;
	setp.ne.s16 	%p224, %rs764, %rs763;
	mov.u16 	%rs968, %rs540;
	mov.u16 	%rs969, %rs876;
	@%p224 bra 	$L__BB1_111;
	and.b16  	%rs765, %rs875, 255;
	and.b16  	%rs766, %rs541, 255;
	setp.ne.s16 	%p225, %rs766, %rs765;
	mov.u16 	%rs968, %rs541;
	mov.u16 	%rs969, %rs875;
	@%p225 bra 	$L__BB1_111;
	and.b16  	%rs767, %rs874, 255;
	and.b16  	%rs768, %rs542, 255;
	setp.ne.s16 	%p226, %rs768, %rs767;
	mov.u16 	%rs968, %rs542;
	mov.u16 	%rs969, %rs874;
	@%p226 bra 	$L__BB1_111;
	and.b16  	%rs769, %rs873, 255;
	and.b16  	%rs770, %rs543, 255;
	setp.ne.s16 	%p227, %rs770, %rs769;
	mov.u16 	%rs968, %rs543;
	mov.u16 	%rs969, %rs873;
	@%p227 bra 	$L__BB1_111;
	and.b16  	%rs771, %rs872, 255;
	and.b16  	%rs772, %rs544, 255;
	setp.ne.s16 	%p228, %rs772, %rs771;
	mov.u16 	%rs968, %rs544;
	mov.u16 	%rs969, %rs872;
	@%p228 bra 	$L__BB1_111;
	and.b16  	%rs773, %rs871, 255;
	and.b16  	%rs774, %rs545, 255;
	setp.ne.s16 	%p229, %rs774, %rs773;
	mov.u16 	%rs968, %rs545;
	mov.u16 	%rs969, %rs871;
	@%p229 bra 	$L__BB1_111;
	and.b16  	%rs775, %rs870, 255;
	and.b16  	%rs776, %rs546, 255;
	setp.ne.s16 	%p230, %rs776, %rs775;
	mov.u16 	%rs968, %rs546;
	mov.u16 	%rs969, %rs870;
	@%p230 bra 	$L__BB1_111;
	and.b16  	%rs777, %rs869, 255;
	and.b16  	%rs778, %rs547, 255;
	setp.ne.s16 	%p231, %rs778, %rs777;
	mov.u16 	%rs968, %rs547;
	mov.u16 	%rs969, %rs869;
	@%p231 bra 	$L__BB1_111;
	and.b16  	%rs779, %rs868, 255;
	and.b16  	%rs780, %rs548, 255;
	setp.ne.s16 	%p232, %rs780, %rs779;
	mov.u16 	%rs968, %rs548;
	mov.u16 	%rs969, %rs868;
	@%p232 bra 	$L__BB1_111;
	and.b16  	%rs781, %rs867, 255;
	and.b16  	%rs782, %rs549, 255;
	setp.ne.s16 	%p233, %rs782, %rs781;
	mov.u16 	%rs968, %rs549;
	mov.u16 	%rs969, %rs867;
	@%p233 bra 	$L__BB1_111;
	and.b16  	%rs783, %rs866, 255;
	and.b16  	%rs784, %rs550, 255;
	setp.ne.s16 	%p234, %rs784, %rs783;
	mov.u16 	%rs968, %rs550;
	mov.u16 	%rs969, %rs866;
	@%p234 bra 	$L__BB1_111;
	and.b16  	%rs785, %rs865, 255;
	and.b16  	%rs786, %rs551, 255;
	setp.ne.s16 	%p235, %rs786, %rs785;
	mov.u16 	%rs968, %rs551;
	mov.u16 	%rs969, %rs865;
	@%p235 bra 	$L__BB1_111;
	and.b16  	%rs787, %rs864, 255;
	and.b16  	%rs788, %rs552, 255;
	setp.ne.s16 	%p236, %rs788, %rs787;
	mov.u16 	%rs968, %rs552;
	mov.u16 	%rs969, %rs864;
	@%p236 bra 	$L__BB1_111;
	and.b16  	%rs789, %rs863, 255;
	and.b16  	%rs790, %rs553, 255;
	setp.ne.s16 	%p237, %rs790, %rs789;
	mov.u16 	%rs968, %rs553;
	mov.u16 	%rs969, %rs863;
	@%p237 bra 	$L__BB1_111;
	and.b16  	%rs791, %rs862, 255;
	and.b16  	%rs792, %rs554, 255;
	setp.ne.s16 	%p238, %rs792, %rs791;
	mov.u16 	%rs968, %rs554;
	mov.u16 	%rs969, %rs862;
	@%p238 bra 	$L__BB1_111;
	and.b16  	%rs793, %rs861, 255;
	and.b16  	%rs794, %rs555, 255;
	setp.ne.s16 	%p239, %rs794, %rs793;
	mov.u16 	%rs968, %rs555;
	mov.u16 	%rs969, %rs861;
	@%p239 bra 	$L__BB1_111;
	and.b16  	%rs795, %rs860, 255;
	and.b16  	%rs796, %rs556, 255;
	setp.ne.s16 	%p240, %rs796, %rs795;
	mov.u16 	%rs968, %rs556;
	mov.u16 	%rs969, %rs860;
	@%p240 bra 	$L__BB1_111;
	and.b16  	%rs797, %rs859, 255;
	and.b16  	%rs798, %rs557, 255;
	setp.ne.s16 	%p241, %rs798, %rs797;
	mov.u16 	%rs968, %rs557;
	mov.u16 	%rs969, %rs859;
	@%p241 bra 	$L__BB1_111;
	and.b16  	%rs799, %rs858, 255;
	and.b16  	%rs800, %rs558, 255;
	setp.ne.s16 	%p242, %rs800, %rs799;
	mov.u16 	%rs968, %rs558;
	mov.u16 	%rs969, %rs858;
	@%p242 bra 	$L__BB1_111;
	and.b16  	%rs801, %rs857, 255;
	and.b16  	%rs802, %rs559, 255;
	setp.ne.s16 	%p243, %rs802, %rs801;
	mov.u16 	%rs968, %rs559;
	mov.u16 	%rs969, %rs857;
	@%p243 bra 	$L__BB1_111;
	and.b16  	%rs803, %rs856, 255;
	and.b16  	%rs804, %rs560, 255;
	setp.ne.s16 	%p244, %rs804, %rs803;
	mov.u16 	%rs968, %rs560;
	mov.u16 	%rs969, %rs856;
	@%p244 bra 	$L__BB1_111;
	and.b16  	%rs805, %rs855, 255;
	and.b16  	%rs806, %rs561, 255;
	setp.ne.s16 	%p245, %rs806, %rs805;
	mov.u16 	%rs968, %rs561;
	mov.u16 	%rs969, %rs855;
	@%p245 bra 	$L__BB1_111;
	and.b16  	%rs807, %rs854, 255;
	and.b16  	%rs808, %rs562, 255;
	setp.ne.s16 	%p246, %rs808, %rs807;
	mov.u16 	%rs968, %rs562;
	mov.u16 	%rs969, %rs854;
	@%p246 bra 	$L__BB1_111;
	and.b16  	%rs809, %rs853, 255;
	and.b16  	%rs810, %rs563, 255;
	setp.ne.s16 	%p247, %rs810, %rs809;
	mov.u16 	%rs968, %rs563;
	mov.u16 	%rs969, %rs853;
	@%p247 bra 	$L__BB1_111;
	and.b16  	%rs811, %rs852, 255;
	and.b16  	%rs812, %rs564, 255;
	setp.ne.s16 	%p248, %rs812, %rs811;
	mov.u16 	%rs968, %rs564;
	mov.u16 	%rs969, %rs852;
	@%p248 bra 	$L__BB1_111;
	and.b16  	%rs813, %rs851, 255;
	and.b16  	%rs814, %rs565, 255;
	setp.ne.s16 	%p249, %rs814, %rs813;
	mov.u16 	%rs968, %rs565;
	mov.u16 	%rs969, %rs851;
	@%p249 bra 	$L__BB1_111;
	and.b16  	%rs815, %rs850, 255;
	and.b16  	%rs816, %rs566, 255;
	setp.ne.s16 	%p250, %rs816, %rs815;
	mov.u16 	%rs968, %rs566;
	mov.u16 	%rs969, %rs850;
	@%p250 bra 	$L__BB1_111;
	and.b16  	%rs817, %rs849, 255;
	and.b16  	%rs818, %rs567, 255;
	setp.ne.s16 	%p251, %rs818, %rs817;
	mov.u16 	%rs968, %rs567;
	mov.u16 	%rs969, %rs849;
	@%p251 bra 	$L__BB1_111;
	and.b16  	%rs819, %rs848, 255;
	and.b16  	%rs820, %rs568, 255;
	setp.ne.s16 	%p252, %rs820, %rs819;
	mov.u16 	%rs968, %rs568;
	mov.u16 	%rs969, %rs848;
	@%p252 bra 	$L__BB1_111;
	and.b16  	%rs821, %rs847, 255;
	and.b16  	%rs822, %rs569, 255;
	setp.ne.s16 	%p253, %rs822, %rs821;
	mov.u16 	%rs968, %rs569;
	mov.u16 	%rs969, %rs847;
	@%p253 bra 	$L__BB1_111;
	and.b16  	%rs823, %rs846, 255;
	and.b16  	%rs824, %rs570, 255;
	setp.ne.s16 	%p254, %rs824, %rs823;
	mov.u16 	%rs968, %rs570;
	mov.u16 	%rs969, %rs846;
	@%p254 bra 	$L__BB1_111;
	and.b16  	%rs825, %rs845, 255;
	and.b16  	%rs826, %rs571, 255;
	setp.ne.s16 	%p255, %rs826, %rs825;
	mov.u16 	%rs968, %rs571;
	mov.u16 	%rs969, %rs845;
	@%p255 bra 	$L__BB1_111;
	and.b16  	%rs827, %rs844, 255;
	and.b16  	%rs828, %rs572, 255;
	setp.ne.s16 	%p256, %rs828, %rs827;
	mov.u16 	%rs968, %rs572;
	mov.u16 	%rs969, %rs844;
	@%p256 bra 	$L__BB1_111;
	and.b16  	%rs829, %rs843, 255;
	and.b16  	%rs830, %rs573, 255;
	setp.ne.s16 	%p257, %rs830, %rs829;
	mov.u16 	%rs968, %rs573;
	mov.u16 	%rs969, %rs843;
	@%p257 bra 	$L__BB1_111;
	and.b16  	%rs831, %rs842, 255;
	and.b16  	%rs832, %rs574, 255;
	setp.ne.s16 	%p258, %rs832, %rs831;
	mov.u16 	%rs968, %rs574;
	mov.u16 	%rs969, %rs842;
	@%p258 bra 	$L__BB1_111;
	and.b16  	%rs833, %rs841, 255;
	and.b16  	%rs834, %rs575, 255;
	setp.ne.s16 	%p259, %rs834, %rs833;
	mov.u16 	%rs968, %rs575;
	mov.u16 	%rs969, %rs841;
	@%p259 bra 	$L__BB1_111;
	and.b16  	%rs836, %rs840, 255;
	and.b16  	%rs837, %rs576, 255;
	setp.eq.s16 	%p260, %rs837, %rs836;
	mov.b16 	%rs970, 1;
	mov.u16 	%rs968, %rs576;
	mov.u16 	%rs969, %rs840;
	@%p260 bra 	$L__BB1_112;
$L__BB1_111:
	and.b16  	%rs838, %rs969, 255;
	and.b16  	%rs839, %rs968, 255;
	setp.lt.u16 	%p261, %rs839, %rs838;
	selp.u16 	%rs970, 1, 0, %p261;
$L__BB1_112:
	ld.const.u32 	%r2759, [C_SAMPLER_ENABLE];
	setp.eq.s32 	%p262, %r2759, 0;
	mov.u32 	%r2760, %ctaid.x;
	mov.u32 	%r2761, %ntid.x;
	mov.u32 	%r2762, %tid.x;
	mad.lo.s32 	%r2763, %r2760, %r2761, %r2762;
	or.b32  	%r2764, %r2781, %r2763;
	setp.ne.s32 	%p263, %r2764, 0;
	or.pred  	%p264, %p263, %p262;
	@%p264 bra 	$L__BB1_114;
	ld.param.u32 	%r2777, [qpow_montgomery_g2_kernel_param_14];
	st.global.u8 	[C_SAMPLER_Y_BE], %rs392;
	st.global.u8 	[C_SAMPLER_H_BE], %rs449;
	st.global.u8 	[C_SAMPLER_TARGET_BE], %rs904;
	st.global.u8 	[C_SAMPLER_THRESH_BE], %rs903;
	st.global.u8 	[C_SAMPLER_Y_BE+1], %rs391;
	st.global.u8 	[C_SAMPLER_H_BE+1], %rs450;
	st.global.u8 	[C_SAMPLER_TARGET_BE+1], %rs905;
	st.global.u8 	[C_SAMPLER_THRESH_BE+1], %rs902;
	st.global.u8 	[C_SAMPLER_Y_BE+2], %rs390;
	st.global.u8 	[C_SAMPLER_H_BE+2], %rs451;
	st.global.u8 	[C_SAMPLER_TARGET_BE+2], %rs906;
	st.global.u8 	[C_SAMPLER_THRESH_BE+2], %rs901;
	st.global.u8 	[C_SAMPLER_Y_BE+3], %rs389;
	st.global.u8 	[C_SAMPLER_H_BE+3], %rs452;
	st.global.u8 	[C_SAMPLER_TARGET_BE+3], %rs907;
	st.global.u8 	[C_SAMPLER_THRESH_BE+3], %rs900;
	st.global.u8 	[C_SAMPLER_Y_BE+4], %rs388;
	st.global.u8 	[C_SAMPLER_H_BE+4], %rs453;
	st.global.u8 	[C_SAMPLER_TARGET_BE+4], %rs908;
	st.global.u8 	[C_SAMPLER_THRESH_BE+4], %rs899;
	st.global.u8 	[C_SAMPLER_Y_BE+5], %rs387;
	st.global.u8 	[C_SAMPLER_H_BE+5], %rs454;
	st.global.u8 	[C_SAMPLER_TARGET_BE+5], %rs909;
	st.global.u8 	[C_SAMPLER_THRESH_BE+5], %rs898;
	st.global.u8 	[C_SAMPLER_Y_BE+6], %rs386;
	st.global.u8 	[C_SAMPLER_H_BE+6], %rs455;
	st.global.u8 	[C_SAMPLER_TARGET_BE+6], %rs910;
	st.global.u8 	[C_SAMPLER_THRESH_BE+6], %rs897;
	st.global.u8 	[C_SAMPLER_Y_BE+7], %rs385;
	st.global.u8 	[C_SAMPLER_H_BE+7], %rs456;
	st.global.u8 	[C_SAMPLER_TARGET_BE+7], %rs911;
	st.global.u8 	[C_SAMPLER_THRESH_BE+7], %rs896;
	st.global.u8 	[C_SAMPLER_Y_BE+8], %rs400;
	st.global.u8 	[C_SAMPLER_H_BE+8], %rs457;
	st.global.u8 	[C_SAMPLER_TARGET_BE+8], %rs912;
	st.global.u8 	[C_SAMPLER_THRESH_BE+8], %rs895;
	st.global.u8 	[C_SAMPLER_Y_BE+9], %rs399;
	st.global.u8 	[C_SAMPLER_H_BE+9], %rs458;
	st.global.u8 	[C_SAMPLER_TARGET_BE+9], %rs913;
	st.global.u8 	[C_SAMPLER_THRESH_BE+9], %rs894;
	st.global.u8 	[C_SAMPLER_Y_BE+10], %rs398;
	st.global.u8 	[C_SAMPLER_H_BE+10], %rs459;
	st.global.u8 	[C_SAMPLER_TARGET_BE+10], %rs914;
	st.global.u8 	[C_SAMPLER_THRESH_BE+10], %rs893;
	st.global.u8 	[C_SAMPLER_Y_BE+11], %rs397;
	st.global.u8 	[C_SAMPLER_H_BE+11], %rs460;
	st.global.u8 	[C_SAMPLER_TARGET_BE+11], %rs915;
	st.global.u8 	[C_SAMPLER_THRESH_BE+11], %rs892;
	st.global.u8 	[C_SAMPLER_Y_BE+12], %rs396;
	st.global.u8 	[C_SAMPLER_H_BE+12], %rs461;
	st.global.u8 	[C_SAMPLER_TARGET_BE+12], %rs916;
	st.global.u8 	[C_SAMPLER_THRESH_BE+12], %rs891;
	st.global.u8 	[C_SAMPLER_Y_BE+13], %rs395;
	st.global.u8 	[C_SAMPLER_H_BE+13], %rs462;
	st.global.u8 	[C_SAMPLER_TARGET_BE+13], %rs917;
	st.global.u8 	[C_SAMPLER_THRESH_BE+13], %rs890;
	st.global.u8 	[C_SAMPLER_Y_BE+14], %rs394;
	st.global.u8 	[C_SAMPLER_H_BE+14], %rs463;
	st.global.u8 	[C_SAMPLER_TARGET_BE+14], %rs918;
	st.global.u8 	[C_SAMPLER_THRESH_BE+14], %rs889;
	st.global.u8 	[C_SAMPLER_Y_BE+15], %rs393;
	st.global.u8 	[C_SAMPLER_H_BE+15], %rs464;
	st.global.u8 	[C_SAMPLER_TARGET_BE+15], %rs919;
	st.global.u8 	[C_SAMPLER_THRESH_BE+15], %rs888;
	st.global.u8 	[C_SAMPLER_Y_BE+16], %rs408;
	st.global.u8 	[C_SAMPLER_H_BE+16], %rs465;
	st.global.u8 	[C_SAMPLER_TARGET_BE+16], %rs920;
	st.global.u8 	[C_SAMPLER_THRESH_BE+16], %rs887;
	st.global.u8 	[C_SAMPLER_Y_BE+17], %rs407;
	st.global.u8 	[C_SAMPLER_H_BE+17], %rs466;
	st.global.u8 	[C_SAMPLER_TARGET_BE+17], %rs921;
	st.global.u8 	[C_SAMPLER_THRESH_BE+17], %rs886;
	st.global.u8 	[C_SAMPLER_Y_BE+18], %rs406;
	st.global.u8 	[C_SAMPLER_H_BE+18], %rs467;
	st.global.u8 	[C_SAMPLER_TARGET_BE+18], %rs922;
	st.global.u8 	[C_SAMPLER_THRESH_BE+18], %rs885;
	st.global.u8 	[C_SAMPLER_Y_BE+19], %rs405;
	st.global.u8 	[C_SAMPLER_H_BE+19], %rs468;
	st.global.u8 	[C_SAMPLER_TARGET_BE+19], %rs923;
	st.global.u8 	[C_SAMPLER_THRESH_BE+19], %rs884;
	st.global.u8 	[C_SAMPLER_Y_BE+20], %rs404;
	st.global.u8 	[C_SAMPLER_H_BE+20], %rs469;
	st.global.u8 	[C_SAMPLER_TARGET_BE+20], %rs924;
	st.global.u8 	[C_SAMPLER_THRESH_BE+20], %rs883;
	st.global.u8 	[C_SAMPLER_Y_BE+21], %rs403;
	st.global.u8 	[C_SAMPLER_H_BE+21], %rs470;
	st.global.u8 	[C_SAMPLER_TARGET_BE+21], %rs925;
	st.global.u8 	[C_SAMPLER_THRESH_BE+21], %rs882;
	st.global.u8 	[C_SAMPLER_Y_BE+22], %rs402;
	st.global.u8 	[C_SAMPLER_H_BE+22], %rs471;
	st.global.u8 	[C_SAMPLER_TARGET_BE+22], %rs926;
	st.global.u8 	[C_SAMPLER_THRESH_BE+22], %rs881;
	st.global.u8 	[C_SAMPLER_Y_BE+23], %rs401;
	st.global.u8 	[C_SAMPLER_H_BE+23], %rs472;
	st.global.u8 	[C_SAMPLER_TARGET_BE+23], %rs927;
	st.global.u8 	[C_SAMPLER_THRESH_BE+23], %rs880;
	st.global.u8 	[C_SAMPLER_Y_BE+24], %rs416;
	st.global.u8 	[C_SAMPLER_H_BE+24], %rs473;
	st.global.u8 	[C_SAMPLER_TARGET_BE+24], %rs928;
	st.global.u8 	[C_SAMPLER_THRESH_BE+24], %rs879;
	st.global.u8 	[C_SAMPLER_Y_BE+25], %rs415;
	st.global.u8 	[C_SAMPLER_H_BE+25], %rs474;
	st.global.u8 	[C_SAMPLER_TARGET_BE+25], %rs929;
	st.global.u8 	[C_SAMPLER_THRESH_BE+25], %rs878;
	st.global.u8 	[C_SAMPLER_Y_BE+26], %rs414;
	st.global.u8 	[C_SAMPLER_H_BE+26], %rs475;
	st.global.u8 	[C_SAMPLER_TARGET_BE+26], %rs930;
	st.global.u8 	[C_SAMPLER_THRESH_BE+26], %rs877;
	st.global.u8 	[C_SAMPLER_Y_BE+27], %rs413;
	st.global.u8 	[C_SAMPLER_H_BE+27], %rs476;
	st.global.u8 	[C_SAMPLER_TARGET_BE+27], %rs931;
	st.global.u8 	[C_SAMPLER_THRESH_BE+27], %rs876;
	st.global.u8 	[C_SAMPLER_Y_BE+28], %rs412;
	st.global.u8 	[C_SAMPLER_H_BE+28], %rs477;
	st.global.u8 	[C_SAMPLER_TARGET_BE+28], %rs932;
	st.global.u8 	[C_SAMPLER_THRESH_BE+28], %rs875;
	st.global.u8 	[C_SAMPLER_Y_BE+29], %rs411;
	st.global.u8 	[C_SAMPLER_H_BE+29], %rs478;
	st.global.u8 	[C_SAMPLER_TARGET_BE+29], %rs933;
	st.global.u8 	[C_SAMPLER_THRESH_BE+29], %rs874;
	st.global.u8 	[C_SAMPLER_Y_BE+30], %rs410;
	st.global.u8 	[C_SAMPLER_H_BE+30], %rs479;
	st.global.u8 	[C_SAMPLER_TARGET_BE+30], %rs934;
	st.global.u8 	[C_SAMPLER_THRESH_BE+30], %rs873;
	st.global.u8 	[C_SAMPLER_Y_BE+31], %rs409;
	st.global.u8 	[C_SAMPLER_H_BE+31], %rs480;
	st.global.u8 	[C_SAMPLER_TARGET_BE+31], %rs935;
	st.global.u8 	[C_SAMPLER_THRESH_BE+31], %rs872;
	st.global.u8 	[C_SAMPLER_Y_BE+32], %rs424;
	st.global.u8 	[C_SAMPLER_H_BE+32], %rs481;
	st.global.u8 	[C_SAMPLER_TARGET_BE+32], %rs936;
	st.global.u8 	[C_SAMPLER_THRESH_BE+32], %rs871;
	st.global.u8 	[C_SAMPLER_Y_BE+33], %rs423;
	st.global.u8 	[C_SAMPLER_H_BE+33], %rs482;
	st.global.u8 	[C_SAMPLER_TARGET_BE+33], %rs937;
	st.global.u8 	[C_SAMPLER_THRESH_BE+33], %rs870;
	st.global.u8 	[C_SAMPLER_Y_BE+34], %rs422;
	st.global.u8 	[C_SAMPLER_H_BE+34], %rs483;
	st.global.u8 	[C_SAMPLER_TARGET_BE+34], %rs938;
	st.global.u8 	[C_SAMPLER_THRESH_BE+34], %rs869;
	st.global.u8 	[C_SAMPLER_Y_BE+35], %rs421;
	st.global.u8 	[C_SAMPLER_H_BE+35], %rs484;
	st.global.u8 	[C_SAMPLER_TARGET_BE+35], %rs939;
	st.global.u8 	[C_SAMPLER_THRESH_BE+35], %rs868;
	st.global.u8 	[C_SAMPLER_Y_BE+36], %rs420;
	st.global.u8 	[C_SAMPLER_H_BE+36], %rs485;
	st.global.u8 	[C_SAMPLER_TARGET_BE+36], %rs940;
	st.global.u8 	[C_SAMPLER_THRESH_BE+36], %rs867;
	st.global.u8 	[C_SAMPLER_Y_BE+37], %rs419;
	st.global.u8 	[C_SAMPLER_H_BE+37], %rs486;
	st.global.u8 	[C_SAMPLER_TARGET_BE+37], %rs941;
	st.global.u8 	[C_SAMPLER_THRESH_BE+37], %rs866;
	st.global.u8 	[C_SAMPLER_Y_BE+38], %rs418;
	st.global.u8 	[C_SAMPLER_H_BE+38], %rs487;
	st.global.u8 	[C_SAMPLER_TARGET_BE+38], %rs942;
	st.global.u8 	[C_SAMPLER_THRESH_BE+38], %rs865;
	st.global.u8 	[C_SAMPLER_Y_BE+39], %rs417;
	st.global.u8 	[C_SAMPLER_H_BE+39], %rs488;
	st.global.u8 	[C_SAMPLER_TARGET_BE+39], %rs943;
	st.global.u8 	[C_SAMPLER_THRESH_BE+39], %rs864;
	st.global.u8 	[C_SAMPLER_Y_BE+40], %rs432;
	st.global.u8 	[C_SAMPLER_H_BE+40], %rs489;
	st.global.u8 	[C_SAMPLER_TARGET_BE+40], %rs944;
	st.global.u8 	[C_SAMPLER_THRESH_BE+40], %rs863;
	st.global.u8 	[C_SAMPLER_Y_BE+41], %rs431;
	st.global.u8 	[C_SAMPLER_H_BE+41], %rs490;
	st.global.u8 	[C_SAMPLER_TARGET_BE+41], %rs945;
	st.global.u8 	[C_SAMPLER_THRESH_BE+41], %rs862;
	st.global.u8 	[C_SAMPLER_Y_BE+42], %rs430;
	st.global.u8 	[C_SAMPLER_H_BE+42], %rs491;
	st.global.u8 	[C_SAMPLER_TARGET_BE+42], %rs946;
	st.global.u8 	[C_SAMPLER_THRESH_BE+42], %rs861;
	st.global.u8 	[C_SAMPLER_Y_BE+43], %rs429;
	st.global.u8 	[C_SAMPLER_H_BE+43], %rs492;
	st.global.u8 	[C_SAMPLER_TARGET_BE+43], %rs947;
	st.global.u8 	[C_SAMPLER_THRESH_BE+43], %rs860;
	st.global.u8 	[C_SAMPLER_Y_BE+44], %rs428;
	st.global.u8 	[C_SAMPLER_H_BE+44], %rs493;
	st.global.u8 	[C_SAMPLER_TARGET_BE+44], %rs948;
	st.global.u8 	[C_SAMPLER_THRESH_BE+44], %rs859;
	st.global.u8 	[C_SAMPLER_Y_BE+45], %rs427;
	st.global.u8 	[C_SAMPLER_H_BE+45], %rs494;
	st.global.u8 	[C_SAMPLER_TARGET_BE+45], %rs949;
	st.global.u8 	[C_SAMPLER_THRESH_BE+45], %rs858;
	st.global.u8 	[C_SAMPLER_Y_BE+46], %rs426;
	st.global.u8 	[C_SAMPLER_H_BE+46], %rs495;
	st.global.u8 	[C_SAMPLER_TARGET_BE+46], %rs950;
	st.global.u8 	[C_SAMPLER_THRESH_BE+46], %rs857;
	st.global.u8 	[C_SAMPLER_Y_BE+47], %rs425;
	st.global.u8 	[C_SAMPLER_H_BE+47], %rs496;
	st.global.u8 	[C_SAMPLER_TARGET_BE+47], %rs951;
	st.global.u8 	[C_SAMPLER_THRESH_BE+47], %rs856;
	st.global.u8 	[C_SAMPLER_Y_BE+48], %rs440;
	st.global.u8 	[C_SAMPLER_H_BE+48], %rs497;
	st.global.u8 	[C_SAMPLER_TARGET_BE+48], %rs952;
	st.global.u8 	[C_SAMPLER_THRESH_BE+48], %rs855;
	st.global.u8 	[C_SAMPLER_Y_BE+49], %rs439;
	st.global.u8 	[C_SAMPLER_H_BE+49], %rs498;
	st.global.u8 	[C_SAMPLER_TARGET_BE+49], %rs953;
	st.global.u8 	[C_SAMPLER_THRESH_BE+49], %rs854;
	st.global.u8 	[C_SAMPLER_Y_BE+50], %rs438;
	st.global.u8 	[C_SAMPLER_H_BE+50], %rs499;
	st.global.u8 	[C_SAMPLER_TARGET_BE+50], %rs954;
	st.global.u8 	[C_SAMPLER_THRESH_BE+50], %rs853;
	st.global.u8 	[C_SAMPLER_Y_BE+51], %rs437;
	st.global.u8 	[C_SAMPLER_H_BE+51], %rs500;
	st.global.u8 	[C_SAMPLER_TARGET_BE+51], %rs955;
	st.global.u8 	[C_SAMPLER_THRESH_BE+51], %rs852;
	st.global.u8 	[C_SAMPLER_Y_BE+52], %rs436;
	st.global.u8 	[C_SAMPLER_H_BE+52], %rs501;
	st.global.u8 	[C_SAMPLER_TARGET_BE+52], %rs956;
	st.global.u8 	[C_SAMPLER_THRESH_BE+52], %rs851;
	st.global.u8 	[C_SAMPLER_Y_BE+53], %rs435;
	st.global.u8 	[C_SAMPLER_H_BE+53], %rs502;
	st.global.u8 	[C_SAMPLER_TARGET_BE+53], %rs957;
	st.global.u8 	[C_SAMPLER_THRESH_BE+53], %rs850;
	st.global.u8 	[C_SAMPLER_Y_BE+54], %rs434;
	st.global.u8 	[C_SAMPLER_H_BE+54], %rs503;
	st.global.u8 	[C_SAMPLER_TARGET_BE+54], %rs958;
	st.global.u8 	[C_SAMPLER_THRESH_BE+54], %rs849;
	st.global.u8 	[C_SAMPLER_Y_BE+55], %rs433;
	st.global.u8 	[C_SAMPLER_H_BE+55], %rs504;
	st.global.u8 	[C_SAMPLER_TARGET_BE+55], %rs959;
	st.global.u8 	[C_SAMPLER_THRESH_BE+55], %rs848;
	st.global.u8 	[C_SAMPLER_Y_BE+56], %rs448;
	st.global.u8 	[C_SAMPLER_H_BE+56], %rs505;
	st.global.u8 	[C_SAMPLER_TARGET_BE+56], %rs960;
	st.global.u8 	[C_SAMPLER_THRESH_BE+56], %rs847;
	st.global.u8 	[C_SAMPLER_Y_BE+57], %rs447;
	st.global.u8 	[C_SAMPLER_H_BE+57], %rs506;
	st.global.u8 	[C_SAMPLER_TARGET_BE+57], %rs961;
	st.global.u8 	[C_SAMPLER_THRESH_BE+57], %rs846;
	st.global.u8 	[C_SAMPLER_Y_BE+58], %rs446;
	st.global.u8 	[C_SAMPLER_H_BE+58], %rs507;
	st.global.u8 	[C_SAMPLER_TARGET_BE+58], %rs962;
	st.global.u8 	[C_SAMPLER_THRESH_BE+58], %rs845;
	st.global.u8 	[C_SAMPLER_Y_BE+59], %rs445;
	st.global.u8 	[C_SAMPLER_H_BE+59], %rs508;
	st.global.u8 	[C_SAMPLER_TARGET_BE+59], %rs963;
	st.global.u8 	[C_SAMPLER_THRESH_BE+59], %rs844;
	st.global.u8 	[C_SAMPLER_Y_BE+60], %rs444;
	st.global.u8 	[C_SAMPLER_H_BE+60], %rs509;
	st.global.u8 	[C_SAMPLER_TARGET_BE+60], %rs964;
	st.global.u8 	[C_SAMPLER_THRESH_BE+60], %rs843;
	st.global.u8 	[C_SAMPLER_Y_BE+61], %rs443;
	st.global.u8 	[C_SAMPLER_H_BE+61], %rs510;
	st.global.u8 	[C_SAMPLER_TARGET_BE+61], %rs965;
	st.global.u8 	[C_SAMPLER_THRESH_BE+61], %rs842;
	st.global.u8 	[C_SAMPLER_Y_BE+62], %rs442;
	st.global.u8 	[C_SAMPLER_H_BE+62], %rs511;
	st.global.u8 	[C_SAMPLER_TARGET_BE+62], %rs966;
	st.global.u8 	[C_SAMPLER_THRESH_BE+62], %rs841;
	st.global.u8 	[C_SAMPLER_Y_BE+63], %rs441;
	st.global.u8 	[C_SAMPLER_H_BE+63], %rs512;
	st.global.u8 	[C_SAMPLER_TARGET_BE+63], %rs967;
	st.global.u8 	[C_SAMPLER_THRESH_BE+63], %rs840;
	mov.u32 	%r2765, %ctaid.x;
	mov.u32 	%r2766, %ntid.x;
	mov.u32 	%r2767, %tid.x;
	mad.lo.s32 	%r2768, %r2765, %r2766, %r2767;
	mad.lo.s32 	%r2769, %r2777, %r2768, %r2781;
	st.global.u32 	[C_SAMPLER_INDEX], %r2769;
	cvt.u32.u16 	%r2770, %rs970;
	st.global.u32 	[C_SAMPLER_DECISION], %r2770;
$L__BB1_114:
	setp.eq.s16 	%p265, %rs970, 0;
	@%p265 bra 	$L__BB1_124;
	ld.param.u64 	%rd4432, [qpow_montgomery_g2_kernel_param_8];
	cvta.to.global.u64 	%rd4424, %rd4432;
	atom.relaxed.global.cas.b32 	%r2771, [%rd4424], 0, 1;
	setp.ne.s32 	%p266, %r2771, 0;
	@%p266 bra 	$L__BB1_125;
	ld.param.u64 	%rd4433, [qpow_montgomery_g2_kernel_param_9];
	mov.u32 	%r2772, %ctaid.x;
	mov.u32 	%r2773, %ntid.x;
	mov.u32 	%r2774, %tid.x;
	mad.lo.s32 	%r10, %r2772, %r2773, %r2774;
	setp.eq.s64 	%p267, %rd4433, 0;
	@%p267 bra 	$L__BB1_118;
	ld.param.u32 	%r2778, [qpow_montgomery_g2_kernel_param_14];
	ld.param.u64 	%rd4434, [qpow_montgomery_g2_kernel_param_9];
	mad.lo.s32 	%r2775, %r2778, %r10, %r2781;
	cvta.to.global.u64 	%rd4425, %rd4434;
	st.global.u32 	[%rd4425], %r2775;
$L__BB1_118:
	ld.param.u64 	%rd4435, [qpow_montgomery_g2_kernel_param_10];
	st.global.u32 	[C_WIN_TID], %r10;
	st.global.u32 	[C_WIN_J], %r2781;
	setp.eq.s64 	%p268, %rd4435, 0;
	@%p268 bra 	$L__BB1_120;
	ld.param.u64 	%rd4436, [qpow_montgomery_g2_kernel_param_10];
	cvta.to.global.u64 	%rd4426, %rd4436;
	st.global.u8 	[%rd4426], %rs513;
	st.global.u8 	[%rd4426+1], %rs514;
	st.global.u8 	[%rd4426+2], %rs515;
	st.global.u8 	[%rd4426+3], %rs516;
	st.global.u8 	[%rd4426+4], %rs517;
	st.global.u8 	[%rd4426+5], %rs518;
	st.global.u8 	[%rd4426+6], %rs519;
	st.global.u8 	[%rd4426+7], %rs520;
	st.global.u8 	[%rd4426+8], %rs521;
	st.global.u8 	[%rd4426+9], %rs522;
	st.global.u8 	[%rd4426+10], %rs523;
	st.global.u8 	[%rd4426+11], %rs524;
	st.global.u8 	[%rd4426+12], %rs525;
	st.global.u8 	[%rd4426+13], %rs526;
	st.global.u8 	[%rd4426+14], %rs527;
	st.global.u8 	[%rd4426+15], %rs528;
	st.global.u8 	[%rd4426+16], %rs529;
	st.global.u8 	[%rd4426+17], %rs530;
	st.global.u8 	[%rd4426+18], %rs531;
	st.global.u8 	[%rd4426+19], %rs532;
	st.global.u8 	[%rd4426+20], %rs533;
	st.global.u8 	[%rd4426+21], %rs534;
	st.global.u8 	[%rd4426+22], %rs535;
	st.global.u8 	[%rd4426+23], %rs536;
	st.global.u8 	[%rd4426+24], %rs537;
	st.global.u8 	[%rd4426+25], %rs538;
	st.global.u8 	[%rd4426+26], %rs539;
	st.global.u8 	[%rd4426+27], %rs540;
	st.global.u8 	[%rd4426+28], %rs541;
	st.global.u8 	[%rd4426+29], %rs542;
	st.global.u8 	[%rd4426+30], %rs543;
	st.global.u8 	[%rd4426+31], %rs544;
	st.global.u8 	[%rd4426+32], %rs545;
	st.global.u8 	[%rd4426+33], %rs546;
	st.global.u8 	[%rd4426+34], %rs547;
	st.global.u8 	[%rd4426+35], %rs548;
	st.global.u8 	[%rd4426+36], %rs549;
	st.global.u8 	[%rd4426+37], %rs550;
	st.global.u8 	[%rd4426+38], %rs551;
	st.global.u8 	[%rd4426+39], %rs552;
	st.global.u8 	[%rd4426+40], %rs553;
	st.global.u8 	[%rd4426+41], %rs554;
	st.global.u8 	[%rd4426+42], %rs555;
	st.global.u8 	[%rd4426+43], %rs556;
	st.global.u8 	[%rd4426+44], %rs557;
	st.global.u8 	[%rd4426+45], %rs558;
	st.global.u8 	[%rd4426+46], %rs559;
	st.global.u8 	[%rd4426+47], %rs560;
	st.global.u8 	[%rd4426+48], %rs561;
	st.global.u8 	[%rd4426+49], %rs562;
	st.global.u8 	[%rd4426+50], %rs563;
	st.global.u8 	[%rd4426+51], %rs564;
	st.global.u8 	[%rd4426+52], %rs565;
	st.global.u8 	[%rd4426+53], %rs566;
	st.global.u8 	[%rd4426+54], %rs567;
	st.global.u8 	[%rd4426+55], %rs568;
	st.global.u8 	[%rd4426+56], %rs569;
	st.global.u8 	[%rd4426+57], %rs570;
	st.global.u8 	[%rd4426+58], %rs571;
	st.global.u8 	[%rd4426+59], %rs572;
	st.global.u8 	[%rd4426+60], %rs573;
	st.global.u8 	[%rd4426+61], %rs574;
	st.global.u8 	[%rd4426+62], %rs575;
	st.global.u8 	[%rd4426+63], %rs576;
$L__BB1_120:
	ld.param.u64 	%rd4437, [qpow_montgomery_g2_kernel_param_11];
	setp.eq.s64 	%p269, %rd4437, 0;
	@%p269 bra 	$L__BB1_122;
	ld.param.u64 	%rd4438, [qpow_montgomery_g2_kernel_param_11];
	cvta.to.global.u64 	%rd4427, %rd4438;
	st.global.u8 	[%rd4427], %rs392;
	st.global.u8 	[%rd4427+1], %rs391;
	st.global.u8 	[%rd4427+2], %rs390;
	st.global.u8 	[%rd4427+3], %rs389;
	st.global.u8 	[%rd4427+4], %rs388;
	st.global.u8 	[%rd4427+5], %rs387;
	st.global.u8 	[%rd4427+6], %rs386;
	st.global.u8 	[%rd4427+7], %rs385;
	st.global.u8 	[%rd4427+8], %rs400;
	st.global.u8 	[%rd4427+9], %rs399;
	st.global.u8 	[%rd4427+10], %rs398;
	st.global.u8 	[%rd4427+11], %rs397;
	st.global.u8 	[%rd4427+12], %rs396;
	st.global.u8 	[%rd4427+13], %rs395;
	st.global.u8 	[%rd4427+14], %rs394;
	st.global.u8 	[%rd4427+15], %rs393;
	st.global.u8 	[%rd4427+16], %rs408;
	st.global.u8 	[%rd4427+17], %rs407;
	st.global.u8 	[%rd4427+18], %rs406;
	st.global.u8 	[%rd4427+19], %rs405;
	st.global.u8 	[%rd4427+20], %rs404;
	st.global.u8 	[%rd4427+21], %rs403;
	st.global.u8 	[%rd4427+22], %rs402;
	st.global.u8 	[%rd4427+23], %rs401;
	st.global.u8 	[%rd4427+24], %rs416;
	st.global.u8 	[%rd4427+25], %rs415;
	st.global.u8 	[%rd4427+26], %rs414;
	st.global.u8 	[%rd4427+27], %rs413;
	st.global.u8 	[%rd4427+28], %rs412;
	st.global.u8 	[%rd4427+29], %rs411;
	st.global.u8 	[%rd4427+30], %rs410;
	st.global.u8 	[%rd4427+31], %rs409;
	st.global.u8 	[%rd4427+32], %rs424;
	st.global.u8 	[%rd4427+33], %rs423;
	st.global.u8 	[%rd4427+34], %rs422;
	st.global.u8 	[%rd4427+35], %rs421;
	st.global.u8 	[%rd4427+36], %rs420;
	st.global.u8 	[%rd4427+37], %rs419;
	st.global.u8 	[%rd4427+38], %rs418;
	st.global.u8 	[%rd4427+39], %rs417;
	st.global.u8 	[%rd4427+40], %rs432;
	st.global.u8 	[%rd4427+41], %rs431;
	st.global.u8 	[%rd4427+42], %rs430;
	st.global.u8 	[%rd4427+43], %rs429;
	st.global.u8 	[%rd4427+44], %rs428;
	st.global.u8 	[%rd4427+45], %rs427;
	st.global.u8 	[%rd4427+46], %rs426;
	st.global.u8 	[%rd4427+47], %rs425;
	st.global.u8 	[%rd4427+48], %rs440;
	st.global.u8 	[%rd4427+49], %rs439;
	st.global.u8 	[%rd4427+50], %rs438;
	st.global.u8 	[%rd4427+51], %rs437;
	st.global.u8 	[%rd4427+52], %rs436;
	st.global.u8 	[%rd4427+53], %rs435;
	st.global.u8 	[%rd4427+54], %rs434;
	st.global.u8 	[%rd4427+55], %rs433;
	st.global.u8 	[%rd4427+56], %rs448;
	st.global.u8 	[%rd4427+57], %rs447;
	st.global.u8 	[%rd4427+58], %rs446;
	st.global.u8 	[%rd4427+59], %rs445;
	st.global.u8 	[%rd4427+60], %rs444;
	st.global.u8 	[%rd4427+61], %rs443;
	st.global.u8 	[%rd4427+62], %rs442;
	st.global.u8 	[%rd4427+63], %rs441;
$L__BB1_122:
	ld.param.u64 	%rd4439, [qpow_montgomery_g2_kernel_param_12];
	setp.eq.s64 	%p270, %rd4439, 0;
	@%p270 bra 	$L__BB1_125;
	ld.param.u64 	%rd4440, [qpow_montgomery_g2_kernel_param_12];
	cvta.to.global.u64 	%rd4428, %rd4440;
	st.global.u8 	[%rd4428], %rs449;
	st.global.u8 	[%rd4428+1], %rs450;
	st.global.u8 	[%rd4428+2], %rs451;
	st.global.u8 	[%rd4428+3], %rs452;
	st.global.u8 	[%rd4428+4], %rs453;
	st.global.u8 	[%rd4428+5], %rs454;
	st.global.u8 	[%rd4428+6], %rs455;
	st.global.u8 	[%rd4428+7], %rs456;
	st.global.u8 	[%rd4428+8], %rs457;
	st.global.u8 	[%rd4428+9], %rs458;
	st.global.u8 	[%rd4428+10], %rs459;
	st.global.u8 	[%rd4428+11], %rs460;
	st.global.u8 	[%rd4428+12], %rs461;
	st.global.u8 	[%rd4428+13], %rs462;
	st.global.u8 	[%rd4428+14], %rs463;
	st.global.u8 	[%rd4428+15], %rs464;
	st.global.u8 	[%rd4428+16], %rs465;
	st.global.u8 	[%rd4428+17], %rs466;
	st.global.u8 	[%rd4428+18], %rs467;
	st.global.u8 	[%rd4428+19], %rs468;
	st.global.u8 	[%rd4428+20], %rs469;
	st.global.u8 	[%rd4428+21], %rs470;
	st.global.u8 	[%rd4428+22], %rs471;
	st.global.u8 	[%rd4428+23], %rs472;
	st.global.u8 	[%rd4428+24], %rs473;
	st.global.u8 	[%rd4428+25], %rs474;
	st.global.u8 	[%rd4428+26], %rs475;
	st.global.u8 	[%rd4428+27], %rs476;
	st.global.u8 	[%rd4428+28], %rs477;
	st.global.u8 	[%rd4428+29], %rs478;
	st.global.u8 	[%rd4428+30], %rs479;
	st.global.u8 	[%rd4428+31], %rs480;
	st.global.u8 	[%rd4428+32], %rs481;
	st.global.u8 	[%rd4428+33], %rs482;
	st.global.u8 	[%rd4428+34], %rs483;
	st.global.u8 	[%rd4428+35], %rs484;
	st.global.u8 	[%rd4428+36], %rs485;
	st.global.u8 	[%rd4428+37], %rs486;
	st.global.u8 	[%rd4428+38], %rs487;
	st.global.u8 	[%rd4428+39], %rs488;
	st.global.u8 	[%rd4428+40], %rs489;
	st.global.u8 	[%rd4428+41], %rs490;
	st.global.u8 	[%rd4428+42], %rs491;
	st.global.u8 	[%rd4428+43], %rs492;
	st.global.u8 	[%rd4428+44], %rs493;
	st.global.u8 	[%rd4428+45], %rs494;
	st.global.u8 	[%rd4428+46], %rs495;
	st.global.u8 	[%rd4428+47], %rs496;
	st.global.u8 	[%rd4428+48], %rs497;
	st.global.u8 	[%rd4428+49], %rs498;
	st.global.u8 	[%rd4428+50], %rs499;
	st.global.u8 	[%rd4428+51], %rs500;
	st.global.u8 	[%rd4428+52], %rs501;
	st.global.u8 	[%rd4428+53], %rs502;
	st.global.u8 	[%rd4428+54], %rs503;
	st.global.u8 	[%rd4428+55], %rs504;
	st.global.u8 	[%rd4428+56], %rs505;
	st.global.u8 	[%rd4428+57], %rs506;
	st.global.u8 	[%rd4428+58], %rs507;
	st.global.u8 	[%rd4428+59], %rs508;
	st.global.u8 	[%rd4428+60], %rs509;
	st.global.u8 	[%rd4428+61], %rs510;
	st.global.u8 	[%rd4428+62], %rs511;
	st.global.u8 	[%rd4428+63], %rs512;
	bra.uni 	$L__BB1_125;
$L__BB1_124:
	ld.param.u32 	%r2779, [qpow_montgomery_g2_kernel_param_14];
	add.s32 	%r2781, %r2781, 1;
	setp.ne.s32 	%p271, %r2781, %r2779;
	@%p271 bra 	$L__BB1_22;
$L__BB1_125:
	ret;

}


// ===== COMPILED SASS (sm_100) =====

	.target	sm_100

	.elftype	@"ET_EXEC"


//--------------------- .note.nv.tkinfo           --------------------------
	.section	.note.nv.tkinfo,"",@"SHT_NOTE"
	.sectionflags	@"SHF_NOTE_NV_TKINFO"
	.tkinfo
        /*0018*/ 	.word	0x00000002
        /*0030*/ 	.string	""
        /*0030*/ 	.string	"ptxas"
        /*0030*/ 	.string	"Cuda compilation tools, release 13.0, V13.0.88"
        /*0030*/ 	.string	"Build cuda_13.0.r13.0/compiler.36424714_0"
        /*0030*/ 	.string	"-arch sm_100 -m 64 "



//--------------------- .note.nv.cuinfo           --------------------------
	.section	.note.nv.cuinfo,"",@"SHT_NOTE"
	.sectionflags	@"SHF_NOTE_NV_CUINFO"
        /*0018*/ 	.short	0x0002
        /*001a*/ 	.short	0x0064
        /*001c*/ 	.short	0x0082
	.zero		2


//--------------------- .nv.info                  --------------------------
	.section	.nv.info,"",@"SHT_CUDA_INFO"
	.align	4


	//----- nvinfo : EIATTR_REGCOUNT
	.align		4
        /*0000*/ 	.byte	0x04, 0x2f
        /*0002*/ 	.short	(.L_18 - .L_17)
	.align		4
.L_17:
        /*0004*/ 	.word	index@(qpow_montgomery_g1_kernel)
        /*0008*/ 	.word	0x00000040


	//----- nvinfo : EIATTR_FRAME_SIZE
	.align		4
.L_18:
        /*000c*/ 	.byte	0x04, 0x11
        /*000e*/ 	.short	(.L_20 - .L_19)
	.align		4
.L_19:
        /*0010*/ 	.word	index@(qpow_montgomery_g1_kernel)
        /*0014*/ 	.word	0x00000040


	//----- nvinfo : EIATTR_REGCOUNT
	.align		4
.L_20:
        /*0018*/ 	.byte	0x04, 0x2f
        /*001a*/ 	.short	(.L_22 - .L_21)
	.align		4
.L_21:
        /*001c*/ 	.word	index@(qpow_montgomery_g2_kernel)
        /*0020*/ 	.word	0x000000ff


	//----- nvinfo : EIATTR_FRAME_SIZE
	.align		4
.L_22:
        /*0024*/ 	.byte	0x04, 0x11
        /*0026*/ 	.short	(.L_24 - .L_23)
	.align		4
.L_23:
        /*0028*/ 	.word	index@(qpow_montgomery_g2_kernel)
        /*002c*/ 	.word	0x00000310


	//----- nvinfo : EIATTR_MIN_STACK_SIZE
	.align		4
.L_24:
        /*0030*/ 	.byte	0x04, 0x12
        /*0032*/ 	.short	(.L_26 - .L_25)
	.align		4
.L_25:
        /*0034*/ 	.word	index@(qpow_montgomery_g2_kernel)
        /*0038*/ 	.word	0x00000310


	//----- nvinfo : EIATTR_MIN_STACK_SIZE
	.align		4
.L_26:
        /*003c*/ 	.byte	0x04, 0x12
        /*003e*/ 	.short	(.L_28 - .L_27)
	.align		4
.L_27:
        /*0040*/ 	.word	index@(qpow_montgomery_g1_kernel)
        /*0044*/ 	.word	0x00000040
.L_28:


//--------------------- .nv.compat                --------------------------
	.section	.nv.compat,"",@"SHT_CUDA_COMPAT_INFO"
	.align	4
        /*0000*/ 	.byte	0x02, 0x09, 0x00, 0x00, 0x02, 0x02, 0x01, 0x00, 0x02, 0x05, 0x05, 0x00, 0x03, 0x07, 0x01, 0x01
        /*0010*/ 	.byte	0x02, 0x03, 0x00, 0x00, 0x02, 0x06, 0x01, 0x00, 0x04, 0x0b, 0x08, 0x00, 0x09, 0x00, 0x00, 0x00
        /*0020*/ 	.byte	0x00, 0x00, 0x00, 0x00


//--------------------- .nv.info.qpow_montgomery_g2_kernel --------------------------
	.section	.nv.info.qpow_montgomery_g2_kernel,"",@"SHT_CUDA_INFO"
	.sectionflags	@""
	.align	4


	//----- nvinfo : EIATTR_CUDA_API_VERSION
	.align		4
        /*0000*/ 	.byte	0x04, 0x37
        /*0002*/ 	.short	(.L_30 - .L_29)
.L_29:
        /*0004*/ 	.word	0x00000082


	//----- nvinfo : EIATTR_KPARAM_INFO
	.align		4
.L_30:
        /*0008*/ 	.byte	0x04, 0x17
        /*000a*/ 	.short	(.L_32 - .L_31)
.L_31:
        /*000c*/ 	.word	0x00000000
        /*0010*/ 	.short	0x000e
        /*0012*/ 	.short	0x006c
        /*0014*/ 	.byte	0x00, 0xf0, 0x11, 0x00


	//----- nvinfo : EIATTR_KPARAM_INFO
	.align		4
.L_32:
        /*0018*/ 	.byte	0x04, 0x17
        /*001a*/ 	.short	(.L_34 - .L_33)
.L_33:
        /*001c*/ 	.word	0x00000000
        /*0020*/ 	.short	0x000d
        /*0022*/ 	.short	0x0068
        /*0024*/ 	.byte	0x00, 0xf0, 0x11, 0x00


	//----- nvinfo : EIATTR_KPARAM_INFO
	.align		4
.L_34:
        /*0028*/ 	.byte	0x04, 0x17
        /*002a*/ 	.short	(.L_36 - .L_35)
.L_35:
        /*002c*/ 	.word	0x00000000
        /*0030*/ 	.short	0x000c
        /*0032*/ 	.short	0x0060
        /*0034*/ 	.byte	0x00, 0xf5, 0x21, 0x00


	//----- nvinfo : EIATTR_KPARAM_INFO
	.align		4
.L_36:
        /*0038*/ 	.byte	0x04, 0x17
        /*003a*/ 	.short	(.L_38 - .L_37)
.L_37:
        /*003c*/ 	.word	0x00000000
        /*0040*/ 	.short	0x000b
        /*0042*/ 	.short	0x0058
        /*0044*/ 	.byte	0x00, 0xf5, 0x21, 0x00


	//----- nvinfo : EIATTR_KPARAM_INFO
	.align		4
.L_38:
        /*0048*/ 	.byte	0x04, 0x17
        /*004a*/ 	.short	(.L_40 - .L_39)
.L_39:
        /*004c*/ 	.word	0x00000000
        /*0050*/ 	.short	0x000a
        /*0052*/ 	.short	0x0050
        /*0054*/ 	.byte	0x00, 0xf5, 0x21, 0x00


	//----- nvinfo : EIATTR_KPARAM_INFO
	.align		4
.L_40:
        /*0058*/ 	.byte	0x04, 0x17
        /*005a*/ 	.short	(.L_42 - .L_41)
.L_41:
        /*005c*/ 	.word	0x00000000
        /*0060*/ 	.short	0x0009
        /*0062*/ 	.short	0x0048
        /*0064*/ 	.byte	0x00, 0xf5, 0x21, 0x00


	//----- nvinfo : EIATTR_KPARAM_INFO
	.align		4
.L_42:
        /*0068*/ 	.byte	0x04, 0x17
        /*006a*/ 	.short	(.L_44 - .L_43)
.L_43:
        /*006c*/ 	.word	0x00000000
        /*0070*/ 	.short	0x0008
        /*0072*/ 	.short	0x0040
        /*0074*/ 	.byte	0x00, 0xf5, 0x21, 0x00


	//----- nvinfo : EIATTR_KPARAM_INFO
	.align		4
.L_44:
        /*0078*/ 	.byte	0x04, 0x17
        /*007a*/ 	.short	(.L_46 - .L_45)
.L_45:
        /*007c*/ 	.word	0x00000000
        /*0080*/ 	.short	0x0007
        /*0082*/ 	.short	0x0038
        /*0084*/ 	.byte	0x00, 0xf5, 0x21, 0x00


	//----- nvinfo : EIATTR_KPARAM_INFO
	.align		4
.L_46:
        /*0088*/ 	.byte	0x04, 0x17
        /*008a*/ 	.short	(.L_48 - .L_47)
.L_47:
        /*008c*/ 	.word	0x00000000
        /*0090*/ 	.short	0x0006
        /*0092*/ 	.short	0x0030
        /*0094*/ 	.byte	0x00, 0xf5, 0x21, 0x00


	//----- nvinfo : EIATTR_KPARAM_INFO
	.align		4
.L_48:
        /*0098*/ 	.byte	0x04, 0x17
        /*009a*/ 	.short	(.L_50 - .L_49)
.L_49:
        /*009c*/ 	.word	0x00000000
        /*00a0*/ 	.short	0x0005
        /*00a2*/ 	.short	0x0028
        /*00a4*/ 	.byte	0x00, 0xf5, 0x21, 0x00


	//----- nvinfo : EIATTR_KPARAM_INFO
	.align		4
.L_50:
        /*00a8*/ 	.byte	0x04, 0x17
        /*00aa*/ 	.short	(.L_52 - .L_51)
.L_51:
        /*00ac*/ 	.word	0x00000000
        /*00b0*/ 	.short	0x0004
        /*00b2*/ 	.short	0x0020
        /*00b4*/ 	.byte	0x00, 0xf5, 0x21, 0x00


	//----- nvinfo : EIATTR_KPARAM_INFO
	.align		4
.L_52:
        /*00b8*/ 	.byte	0x04, 0x17
        /*00ba*/ 	.short	(.L_54 - .L_53)
.L_53:
        /*00bc*/ 	.word	0x00000000
        /*00c0*/ 	.short	0x0003
        /*00c2*/ 	.short	0x0018
        /*00c4*/ 	.byte	0x00, 0xf5, 0x21, 0x00


	//----- nvinfo : EIATTR_KPARAM_INFO
	.align		4
.L_54:
        /*00c8*/ 	.byte	0x04, 0x17
        /*00ca*/ 	.short	(.L_56 - .L_55)
.L_55:
        /*00cc*/ 	.word	0x00000000
        /*00d0*/ 	.short	0x0002
        /*00d2*/ 	.short	0x0010
        /*00d4*/ 	.byte	0x00, 0xf0, 0x21, 0x00


	//----- nvinfo : EIATTR_KPARAM_INFO
	.align		4
.L_56:
        /*00d8*/ 	.byte	0x04, 0x17
        /*00da*/ 	.short	(.L_58 - .L_57)
.L_57:
        /*00dc*/ 	.word	0x00000000
        /*00e0*/ 	.short	0x0001
        /*00e2*/ 	.short	0x0008
        /*00e4*/ 	.byte	0x00, 0xf5, 0x21, 0x00


	//----- nvinfo : EIATTR_KPARAM_INFO
	.align		4
.L_58:
        /*00e8*/ 	.byte	0x04, 0x17
        /*00ea*/ 	.short	(.L_60 - .L_59)
.L_59:
        /*00ec*/ 	.word	0x00000000
        /*00f0*/ 	.short	0x0000
        /*00f2*/ 	.short	0x0000
        /*00f4*/ 	.byte	0x00, 0xf5, 0x21, 0x00


	//----- nvinfo : EIATTR_SPARSE_MMA_MASK
	.align		4
.L_60:
        /*00f8*/ 	.byte	0x03, 0x50
        /*00fa*/ 	.short	0x0000


	//----- nvinfo : EIATTR_MAXREG_COUNT
	.align		4
        /*00fc*/ 	.byte	0x03, 0x1b
        /*00fe*/ 	.short	0x00ff


	//----- nvinfo : EIATTR_ANNOTATIONS
	.align		4
        /*0100*/ 	.byte	0x04, 0x55
        /*0102*/ 	.short	(.L_62 - .L_61)


	//   ....[0]....
.L_61:
        /*0104*/ 	.word	0x00000001
        /*0108*/ 	.byte	0x80, 0x28, 0x00, 0x00, 0x01, 0x00, 0x00, 0x00, 0xc0, 0x2c, 0x00, 0x00, 0x01, 0x00, 0x00, 0x00
        /* <DEDUP_REMOVED lines=245> */
        /*1068*/ 	.byte	0xe0, 0xf6, 0x01, 0x00, 0x01, 0x00, 0x00, 0x00, 0xf0, 0xf6, 0x01, 0x00


	//----- nvinfo : EIATTR_MERCURY_ISA_VERSION
	.align		4
.L_62:
        /*1074*/ 	.byte	0x03, 0x5f
        /*1076*/ 	.short	0x0101


	//----- nvinfo : EIATTR_VRC_CTA_INIT_COUNT
	.align		4
        /*1078*/ 	.byte	0x02, 0x4a
	.zero		1
	.zero		1


	//----- nvinfo : EIATTR_EXIT_INSTR_OFFSETS
	.align		4
        /*107c*/ 	.byte	0x04, 0x1c
        /*107e*/ 	.short	(.L_64 - .L_63)


	//   ....[0]....
.L_63:
        /*1080*/ 	.word	0x00000090


	//   ....[1]....
        /*1084*/ 	.word	0x000000e0


	//   ....[2]....
        /*1088*/ 	.word	0x00004750


	//   ....[3]....
        /*108c*/ 	.word	0x000047a0


	//   ....[4]....
        /*1090*/ 	.word	0x0001da90


	//   ....[5]....
        /*1094*/ 	.word	0x0001db10


	//   ....[6]....
        /*1098*/ 	.word	0x0001fe00


	//   ....[7]....
        /*109c*/ 	.word	0x00020220


	//----- nvinfo : EIATTR_CRS_STACK_SIZE
	.align		4
.L_64:
        /*10a0*/ 	.byte	0x04, 0x1e
        /*10a2*/ 	.short	(.L_66 - .L_65)
.L_65:
        /*10a4*/ 	.word	0x00000000


	//----- nvinfo : EIATTR_CBANK_PARAM_SIZE
	.align		4
.L_66:
        /*10a8*/ 	.byte	0x03, 0x19
        /*10aa*/ 	.short	0x0070


	//----- nvinfo : EIATTR_PARAM_CBANK
	.align		4
        /*10ac*/ 	.byte	0x04, 0x0a
        /*10ae*/ 	.short	(.L_68 - .L_67)
	.align		4
.L_67:
        /*10b0*/ 	.word	index@(.nv.constant0.qpow_montgomery_g2_kernel)
        /*10b4*/ 	.short	0x0380
        /*10b6*/ 	.short	0x0070


	//----- nvinfo : EIATTR_SW_WAR
	.align		4
.L_68:
        /*10b8*/ 	.byte	0x04, 0x36
        /*10ba*/ 	.short	(.L_70 - .L_69)
.L_69:
        /*10bc*/ 	.word	0x00000008
.L_70:


//--------------------- .nv.info.qpow_montgomery_g1_kernel --------------------------
	.section	.nv.info.qpow_montgomery_g1_kernel,"",@"SHT_CUDA_INFO"
	.sectionflags	@""
	.align	4


	//----- nvinfo : EIATTR_CUDA_API_VERSION
	.align		4
        /*0000*/ 	.byte	0x04, 0x37
        /*0002*/ 	.short	(.L_72 - .L_71)
.L_71:
        /*0004*/ 	.word	0x00000082


	//----- nvinfo : EIATTR_KPARAM_INFO
	.align		4
.L_72:
        /*0008*/ 	.byte	0x04, 0x17
        /*000a*/ 	.short	(.L_74 - .L_73)
.L_73:
        /*000c*/ 	.word	0x00000000
        /*0010*/ 	.short	0x0008
        /*0012*/ 	.short	0x003c
        /*0014*/ 	.byte	0x00, 0xf0, 0x11, 0x00


	//----- nvinfo : EIATTR_KPARAM_INFO
	.align		4
.L_74:
        /*0018*/ 	.byte	0x04, 0x17
        /*001a*/ 	.short	(.L_76 - .L_75)
.L_75:
        /*001c*/ 	.word	0x00000000
        /*0020*/ 	.short	0x0007
        /*0022*/ 	.short	0x0038
        /*0024*/ 	.byte	0x00, 0xf0, 0x11, 0x00


	//----- nvinfo : EIATTR_KPARAM_INFO
	.align		4
.L_76:
        /*0028*/ 	.byte	0x04, 0x17
        /*002a*/ 	.short	(.L_78 - .L_77)
.L_77:
        /*002c*/ 	.word	0x00000000
        /*0030*/ 	.short	0x0006
        /*0032*/ 	.short	0x0030
        /*0034*/ 	.byte	0x00, 0xf5, 0x21, 0x00


	//----- nvinfo : EIATTR_KPARAM_INFO
	.align		4
.L_78:
        /*0038*/ 	.byte	0x04, 0x17
        /*003a*/ 	.short	(.L_80 - .L_79)
.L_79:
        /*003c*/ 	.word	0x00000000
        /*0040*/ 	.short	0x0005
        /*0042*/ 	.short	0x0028
        /*0044*/ 	.byte	0x00, 0xf5, 0x21, 0x00


	//----- nvinfo : EIATTR_KPARAM_INFO
	.align		4
.L_80:
        /*0048*/ 	.byte	0x04, 0x17
        /*004a*/ 	.short	(.L_82 - .L_81)
.L_81:
        /*004c*/ 	.word	0x00000000
        /*0050*/ 	.short	0x0004
        /*0052*/ 	.short	0x0020
        /*0054*/ 	.byte	0x00, 0xf5, 0x21, 0x00


	//----- nvinfo : EIATTR_KPARAM_INFO
	.align		4
.L_82:
        /*0058*/ 	.byte	0x04, 0x17
        /*005a*/ 	.short	(.L_84 - .L_83)
.L_83:
        /*005c*/ 	.word	0x00000000
        /*0060*/ 	.short	0x0003
        /*0062*/ 	.short	0x0018
        /*0064*/ 	.byte	0x00, 0xf5, 0x21, 0x00


	//----- nvinfo : EIATTR_KPARAM_INFO
	.align		4
.L_84:
        /*0068*/ 	.byte	0x04, 0x17
        /*006a*/ 	.short	(.L_86 - .L_85)
.L_85:
        /*006c*/ 	.word	0x00000000
        /*0070*/ 	.short	0x0002
        /*0072*/ 	.short	0x0010
        /*0074*/ 	.byte	0x00, 0xf0, 0x21, 0x00


	//----- nvinfo : EIATTR_KPARAM_INFO
	.align		4
.L_86:
        /*0078*/ 	.byte	0x04, 0x17
        /*007a*/ 	.short	(.L_88 - .L_87)
.L_87:
        /*007c*/ 	.word	0x00000000
        /*0080*/ 	.short	0x0001
        /*0082*/ 	.short	0x0008
        /*0084*/ 	.byte	0x00, 0xf5, 0x21, 0x00


	//----- nvinfo : EIATTR_KPARAM_INFO
	.align		4
.L_88:
        /*0088*/ 	.byte	0x04, 0x17
        /*008a*/ 	.short	(.L_90 - .L_89)
.L_89:
        /*008c*/ 	.word	0x00000000
        /*0090*/ 	.short	0x0000
        /*0092*/ 	.short	0x0000
        /*0094*/ 	.byte	0x00, 0xf5, 0x21, 0x00


	//----- nvinfo : EIATTR_SPARSE_MMA_MASK
	.align		4
.L_90:
        /*0098*/ 	.byte	0x03, 0x50
        /*009a*/ 	.short	0x0000


	//----- nvinfo : EIATTR_MAXREG_COUNT
	.align		4
        /*009c*/ 	.byte	0x03, 0x1b
        /*009e*/ 	.short	0x00ff


	//----- nvinfo : EIATTR_MERCURY_ISA_VERSION
	.align		4
        /*00a0*/ 	.byte	0x03, 0x5f
        /*00a2*/ 	.short	0x0101


	//----- nvinfo : EIATTR_VRC_CTA_INIT_COUNT
	.align		4
        /*00a4*/ 	.byte	0x02, 0x4a
	.zero		1
	.zero		1


	//----- nvinfo : EIATTR_EXIT_INSTR_OFFSETS
	.align		4
        /*00a8*/ 	.byte	0x04, 0x1c
        /*00aa*/ 	.short	(.L_92 - .L_91)


	//   ....[0]....
.L_91:
        /*00ac*/ 	.word	0x00000090


	//   ....[1]....
        /*00b0*/ 	.word	0x000024f0


	//   ....[2]....
        /*00b4*/ 	.word	0x00005b60


	//----- nvinfo : EIATTR_CRS_STACK_SIZE
	.align		4
.L_92:
        /*00b8*/ 	.byte	0x04, 0x1e
        /*00ba*/ 	.short	(.L_94 - .L_93)
.L_93:
        /*00bc*/ 	.word	0x00000000


	//----- nvinfo : EIATTR_CBANK_PARAM_SIZE
	.align		4
.L_94:
        /*00c0*/ 	.byte	0x03, 0x19
        /*00c2*/ 	.short	0x0040


	//----- nvinfo : EIATTR_PARAM_CBANK
	.align		4
        /*00c4*/ 	.byte	0x04, 0x0a
        /*00c6*/ 	.short	(.L_96 - .L_95)
	.align		4
.L_95:
        /*00c8*/ 	.word	index@(.nv.constant0.qpow_montgomery_g1_kernel)
        /*00cc*/ 	.short	0x0380
        /*00ce*/ 	.short	0x0040


	//----- nvinfo : EIATTR_SW_WAR
	.align		4
.L_96:
        /*00d0*/ 	.byte	0x04, 0x36
        /*00d2*/ 	.short	(.L_98 - .L_97)
.L_97:
        /*00d4*/ 	.word	0x00000008
.L_98:


//--------------------- .nv.callgraph             --------------------------
	.section	.nv.callgraph,"",@"SHT_CUDA_CALLGRAPH"
	.align	4
	.sectionentsize	8
	.align		4
        /*0000*/ 	.word	0x00000000
	.align		4
        /*0004*/ 	.word	0xffffffff
	.align		4
        /*0008*/ 	.word	0x00000000
	.align		4
        /*000c*/ 	.word	0xfffffffe
	.align		4
        /*0010*/ 	.word	0x00000000
	.align		4
        /*0014*/ 	.word	0xfffffffd
	.align		4
        /*0018*/ 	.word	0x00000000
	.align		4
        /*001c*/ 	.word	0xfffffffc


//--------------------- .nv.constant3             --------------------------
	.section	.nv.constant3,"a",@progbits
	.align	8
.nv.constant3:
	.type		KECCAK_RC,@object
	.size		KECCAK_RC,(C_N - KECCAK_RC)
KECCAK_RC:
        /* <DEDUP_REMOVED lines=12> */
	.type		C_N,@object
	.size		C_N,(C_R2 - C_N)
C_N:
	.zero		64
	.type		C_R2,@object
	.size		C_R2,(C_MHAT - C_R2)
C_R2:
	.zero		64
	.type		C_MHAT,@object
	.size		C_MHAT,(C_N0_INV - C_MHAT)
C_MHAT:
	.zero		64
	.type		C_N0_INV,@object
	.size		C_N0_INV,(C_CONSTS_READY - C_N0_INV)
C_N0_INV:
	.zero		8
	.type		C_CONSTS_READY,@object
	.size		C_CONSTS_READY,(.L_5 - C_CONSTS_READY)
C_CONSTS_READY:
	.zero		4
.L_5:
	.zero		4
	.type		C_TARGET,@object
	.size		C_TARGET,(C_THRESH - C_TARGET)
C_TARGET:
	.zero		64
	.type		C_THRESH,@object
	.size		C_THRESH,(C_SAMPLER_ENABLE - C_THRESH)
C_THRESH:
	.zero		64
	.type		C_SAMPLER_ENABLE,@object
	.size		C_SAMPLER_ENABLE,(.L_8 - C_SAMPLER_ENABLE)
C_SAMPLER_ENABLE:
	.zero		4
.L_8:


//--------------------- .nv.constant4             --------------------------
	.section	.nv.constant4,"a",@progbits
	.align	8
	.align		8
.nv.constant4:
        /*0000*/ 	.dword	C_SAMPLER_Y_BE
	.align		8
        /*0008*/ 	.dword	C_SAMPLER_H_BE
	.align		8
        /*0010*/ 	.dword	C_SAMPLER_TARGET_BE
	.align		8
        /*0018*/ 	.dword	C_SAMPLER_THRESH_BE
	.align		8
        /*0020*/ 	.dword	C_SAMPLER_INDEX
	.align		8
        /*0028*/ 	.dword	C_SAMPLER_DECISION
	.align		8
        /*0030*/ 	.dword	C_WIN_TID
	.align		8
        /*0038*/ 	.dword	C_WIN_J


//--------------------- .text.qpow_montgomery_g2_kernel --------------------------
	.section	.text.qpow_montgomery_g2_kernel,"ax",@progbits
	.align	128
        .global         qpow_montgomery_g2_kernel
        .type           qpow_montgomery_g2_kernel,@function
        .size           qpow_montgomery_g2_kernel,(.L_x_52 - qpow_montgomery_g2_kernel)
        .other          qpow_montgomery_g2_kernel,@"STO_CUDA_ENTRY STV_DEFAULT"
qpow_montgomery_g2_kernel:
.text.qpow_montgomery_g2_kernel:
[----:B------:R-:W0:Y:S01]  /*0000*/  LDC R1, c[0x0][0x37c] ;  /* 0x0000df00ff017b82 */ /* 0x000e220000000800 */
[----:B------:R-:W1:Y:S07]  /*0010*/  S2R R3, SR_TID.X ;  /* 0x0000000000037919 */ /* 0x000e6e0000002100 */
[----:B------:R-:W1:Y:S01]  /*0020*/  S2UR UR4, SR_CTAID.X ;  /* 0x00000000000479c3 */ /* 0x000e620000002500 */
[----:B------:R-:W2:Y:S01]  /*0030*/  LDCU UR5, c[0x0][0x3e8] ;  /* 0x00007d00ff0577ac */ /* 0x000ea20008000800 */
[----:B0-----:R-:W-:-:S05]  /*0040*/  VIADD R1, R1, 0xfffffcf0 ;  /* 0xfffffcf001017836 */ /* 0x001fca0000000000 */
[----:B------:R-:W-:Y:S01]  /*0050*/  R2UR UR16, R1 ;  /* 0x00000000011072ca */ /* 0x000fe200000e0000 */
[----:B------:R-:W1:Y:S02]  /*0060*/  LDC R0, c[0x0][0x360] ;  /* 0x0000d800ff007b82 */ /* 0x000e640000000800 */
[----:B-1----:R-:W-:-:S05]  /*0070*/  IMAD R0, R0, UR4, R3 ;  /* 0x0000000400007c24 */ /* 0x002fca000f8e0203 */
[----:B--2---:R-:W-:-:S13]  /*0080*/  ISETP.GE.U32.AND P0, PT, R0, UR5, PT ;  /* 0x0000000500007c0c */ /* 0x004fda000bf06070 */
[----:B------:R-:W-:Y:S05]  /*0090*/  @P0 EXIT ;  /* 0x000000000000094d */ /* 0x000fea0003800000 */
[----:B------:R-:W0:Y:S01]  /*00a0*/  LDC.64 R2, c[0x0][0x3c0] ;  /* 0x0000f000ff027b82 */ /* 0x000e220000000a00 */
[----:B------:R-:W0:Y:S02]  /*00b0*/  LDCU.64 UR20, c[0x0][0x358] ;  /* 0x00006b00ff1477ac */ /* 0x000e240008000a00 */
[----:B0-----:R-:W2:Y:S02]  /*00c0*/  ATOMG.E.OR.STRONG.GPU PT, R2, desc[UR20][R2.64], RZ ;  /* 0x800000ff020279a8 */ /* 0x001ea4000b1ef114 */
[----:B--2---:R-:W-:-:S13]  /*00d0*/  ISETP.NE.AND P0, PT, R2, RZ, PT ;  /* 0x000000ff0200720c */ /* 0x004fda0003f05270 */
[----:B------:R-:W-:Y:S05]  /*00e0*/  @P0 EXIT ;  /* 0x000000000000094d */ /* 0x000fea0003800000 */
[----:B------:R-:W0:Y:S02]  /*00f0*/  LDCU UR4, c[0x3][0x188] ;  /* 0x00c03100ff0477ac */ /* 0x000e240008000800 */
[----:B0-----:R-:W-:-:S09]  /*0100*/  UISETP.NE.AND UP0, UPT, UR4, URZ, UPT ;  /* 0x000000ff0400728c */ /* 0x001fd2000bf05270 */
[----:B------:R-:W-:Y:S05]  /*0110*/  BRA.U !UP0, `(.L_x_0) ;  /* 0x0000000108fc7547 */ /* 0x000fea000b800000 */
[----:B------:R-:W0:Y:S01]  /*0120*/  LDCU.64 UR4, c[0x3][0xc0] ;  /* 0x00c01800ff0477ac */ /* 0x000e220008000a00 */
[----:B------:R-:W1:Y:S01]  /*0130*/  LDCU.64 UR6, c[0x3][0x100] ;  /* 0x00c02000ff0677ac */ /* 0x000e620008000a00 */
[----:B------:R-:W2:Y:S01]  /*0140*/  LDCU.64 UR8, c[0x3][0x140] ;  /* 0x00c02800ff0877ac */ /* 0x000ea20008000a00 */
[----:B------:R-:W3:Y:S01]  /*0150*/  LDCU.64 UR10, c[0x3][0xc8] ;  /* 0x00c01900ff0a77ac */ /* 0x000ee20008000a00 */
[----:B------:R-:W4:Y:S01]  /*0160*/  LDCU.64 UR12, c[0x3][0x108] ;  /* 0x00c02100ff0c77ac */ /* 0x000f220008000a00 */
[----:B0-----:R-:W-:Y:S01]  /*0170*/  IMAD.U32 R128, RZ, RZ, UR4 ;  /* 0x00000004ff807e24 */ /* 0x001fe2000f8e00ff */
[----:B------:R-:W0:Y:S01]  /*0180*/  LDCU.64 UR14, c[0x3][0x148] ;  /* 0x00c02900ff0e77ac */ /* 0x000e220008000a00 */
[----:B------:R-:W-:Y:S02]  /*0190*/  IMAD.U32 R129, RZ, RZ, UR5 ;  /* 0x00000005ff817e24 */ /* 0x000fe4000f8e00ff */
[----:B-1----:R-:W-:Y:S01]  /*01a0*/  IMAD.U32 R10, RZ, RZ, UR6 ;  /* 0x00000006ff0a7e24 */ /* 0x002fe2000f8e00ff */
[----:B------:R-:W1:Y:S01]  /*01b0*/  LDCU.64 UR18, c[0x3][0xd0] ;  /* 0x00c01a00ff1277ac */ /* 0x000e620008000a00 */
[----:B------:R-:W-:-:S02]  /*01c0*/  IMAD.U32 R11, RZ, RZ, UR7 ;  /* 0x00000007ff0b7e24 */ /* 0x000fc4000f8e00ff */
[----:B--2---:R-:W-:Y:S01]  /*01d0*/  IMAD.U32 R126, RZ, RZ, UR8 ;  /* 0x00000008ff7e7e24 */ /* 0x004fe2000f8e00ff */
[----:B------:R-:W2:Y:S01]  /*01e0*/  LDCU.64 UR32, c[0x3][0x110] ;  /* 0x00c02200ff2077ac */ /* 0x000ea20008000a00 */
[----:B------:R-:W-:Y:S02]  /*01f0*/  IMAD.U32 R127, RZ, RZ, UR9 ;  /* 0x00000009ff7f7e24 */ /* 0x000fe4000f8e00ff */
[----:B---3--:R-:W-:Y:S01]  /*0200*/  IMAD.U32 R124, RZ, RZ, UR10 ;  /* 0x0000000aff7c7e24 */ /* 0x008fe2000f8e00ff */
[----:B------:R-:W3:Y:S01]  /*0210*/  LDCU.64 UR34, c[0x3][0x150] ;  /* 0x00c02a00ff2277ac */ /* 0x000ee20008000a00 */
[----:B------:R-:W-:Y:S02]  /*0220*/  IMAD.U32 R125, RZ, RZ, UR11 ;  /* 0x0000000bff7d7e24 */ /* 0x000fe4000f8e00ff */
[----:B----4-:R-:W-:Y:S01]  /*0230*/  IMAD.U32 R28, RZ, RZ, UR12 ;  /* 0x0000000cff1c7e24 */ /* 0x010fe2000f8e00ff */
[----:B------:R-:W4:Y:S01]  /*0240*/  LDCU.64 UR36, c[0x3][0x118] ;  /* 0x00c02300ff2477ac */ /* 0x000f220008000a00 */
[----:B------:R-:W-:-:S02]  /*0250*/  IMAD.U32 R29, RZ, RZ, UR13 ;  /* 0x0000000dff1d7e24 */ /* 0x000fc4000f8e00ff */
[----:B0-----:R-:W-:Y:S01]  /*0260*/  IMAD.U32 R108, RZ, RZ, UR14 ;  /* 0x0000000eff6c7e24 */ /* 0x001fe2000f8e00ff */
[----:B------:R-:W0:Y:S01]  /*0270*/  LDCU.64 UR38, c[0x3][0x158] ;  /* 0x00c02b00ff2677ac */ /* 0x000e220008000a00 */
[----:B------:R-:W-:Y:S02]  /*0280*/  IMAD.U32 R109, RZ, RZ, UR15 ;  /* 0x0000000fff6d7e24 */ /* 0x000fe4000f8e00ff */
[----:B-1----:R-:W-:Y:S01]  /*0290*/  IMAD.U32 R106, RZ, RZ, UR18 ;  /* 0x00000012ff6a7e24 */ /* 0x002fe2000f8e00ff */
[----:B------:R-:W1:Y:S01]  /*02a0*/  LDCU.64 UR40, c[0x3][0x120] ;  /* 0x00c02400ff2877ac */ /* 0x000e620008000a00 */
[----:B------:R-:W-:Y:S02]  /*02b0*/  IMAD.U32 R107, RZ, RZ, UR19 ;  /* 0x00000013ff6b7e24 */ /* 0x000fe4000f8e00ff */
[----:B--2---:R-:W-:Y:S01]  /*02c0*/  IMAD.U32 R30, RZ, RZ, UR32 ;  /* 0x00000020ff1e7e24 */ /* 0x004fe2000f8e00ff */
[----:B------:R-:W2:Y:S01]  /*02d0*/  LDCU.64 UR42, c[0x3][0x160] ;  /* 0x00c02c00ff2a77ac */ /* 0x000ea20008000a00 */
[----:B------:R-:W-:-:S02]  /*02e0*/  IMAD.U32 R31, RZ, RZ, UR33 ;  /* 0x00000021ff1f7e24 */ /* 0x000fc4000f8e00ff */
[----:B---3--:R-:W-:Y:S01]  /*02f0*/  IMAD.U32 R104, RZ, RZ, UR34 ;  /* 0x00000022ff687e24 */ /* 0x008fe2000f8e00ff */
[----:B------:R-:W3:Y:S01]  /*0300*/  LDCU.64 UR44, c[0x3][0x128] ;  /* 0x00c02500ff2c77ac */ /* 0x000ee20008000a00 */
[----:B------:R-:W-:Y:S02]  /*0310*/  IMAD.U32 R105, RZ, RZ, UR35 ;  /* 0x00000023ff697e24 */ /* 0x000fe4000f8e00ff */
[----:B----4-:R-:W-:Y:S01]  /*0320*/  IMAD.U32 R32, RZ, RZ, UR36 ;  /* 0x00000024ff207e24 */ /* 0x010fe2000f8e00ff */
[----:B------:R-:W4:Y:S01]  /*0330*/  LDCU.64 UR46, c[0x3][0x168] ;  /* 0x00c02d00ff2e77ac */ /* 0x000f220008000a00 */
[----:B------:R-:W-:Y:S02]  /*0340*/  IMAD.U32 R33, RZ, RZ, UR37 ;  /* 0x00000025ff217e24 */ /* 0x000fe4000f8e00ff */
[----:B0-----:R-:W-:Y:S01]  /*0350*/  IMAD.U32 R102, RZ, RZ, UR38 ;  /* 0x00000026ff667e24 */ /* 0x001fe2000f8e00ff */
[----:B------:R-:W0:Y:S01]  /*0360*/  LDCU.64 UR48, c[0x3][0x130] ;  /* 0x00c02600ff3077ac */ /* 0x000e220008000a00 */
[----:B------:R-:W-:-:S02]  /*0370*/  IMAD.U32 R103, RZ, RZ, UR39 ;  /* 0x00000027ff677e24 */ /* 0x000fc4000f8e00ff */
[----:B-1----:R-:W-:Y:S01]  /*0380*/  IMAD.U32 R34, RZ, RZ, UR40 ;  /* 0x00000028ff227e24 */ /* 0x002fe2000f8e00ff */
[----:B------:R-:W1:Y:S01]  /*0390*/  LDCU.64 UR50, c[0x3][0x170] ;  /* 0x00c02e00ff3277ac */ /* 0x000e620008000a00 */
[----:B------:R-:W-:Y:S02]  /*03a0*/  IMAD.U32 R35, RZ, RZ, UR41 ;  /* 0x00000029ff237e24 */ /* 0x000fe4000f8e00ff */
[----:B--2---:R-:W-:Y:S01]  /*03b0*/  IMAD.U32 R100, RZ, RZ, UR42 ;  /* 0x0000002aff647e24 */ /* 0x004fe2000f8e00ff */
[----:B------:R-:W2:Y:S01]  /*03c0*/  LDCU.64 UR52, c[0x3][0x138] ;  /* 0x00c02700ff3477ac */ /* 0x000ea20008000a00 */
[----:B------:R-:W-:Y:S02]  /*03d0*/  IMAD.U32 R101, RZ, RZ, UR43 ;  /* 0x0000002bff657e24 */ /* 0x000fe4000f8e00ff */
[----:B---3--:R-:W-:Y:S01]  /*03e0*/  IMAD.U32 R36, RZ, RZ, UR44 ;  /* 0x0000002cff247e24 */ /* 0x008fe2000f8e00ff */
[----:B------:R-:W3:Y:S01]  /*03f0*/  LDCU.64 UR54, c[0x3][0x178] ;  /* 0x00c02f00ff3677ac */ /* 0x000ee20008000a00 */
[----:B------:R-:W-:-:S02]  /*0400*/  IMAD.U32 R37, RZ, RZ, UR45 ;  /* 0x0000002dff257e24 */ /* 0x000fc4000f8e00ff */
[----:B----4-:R-:W-:Y:S01]  /*0410*/  IMAD.U32 R98, RZ, RZ, UR46 ;  /* 0x0000002eff627e24 */ /* 0x010fe2000f8e00ff */
[----:B------:R-:W4:Y:S01]  /*0420*/  LDCU.64 UR22, c[0x3][0xd8] ;  /* 0x00c01b00ff1677ac */ /* 0x000f220008000a00 */
[----:B------:R-:W-:Y:S02]  /*0430*/  IMAD.U32 R99, RZ, RZ, UR47 ;  /* 0x0000002fff637e24 */ /* 0x000fe4000f8e00ff */
        /* <DEDUP_REMOVED lines=11> */
[----:B------:R-:W-:Y:S01]  /*04f0*/  IMAD.U32 R95, RZ, RZ, UR55 ;  /* 0x00000037ff5f7e24 */ /* 0x000fe2000f8e00ff */
[----:B----4-:R-:W-:Y:S06]  /*0500*/  BRA `(.L_x_1) ;  /* 0x0000000000947947 */ /* 0x010fec0003800000 */
.L_x_0:
[----:B------:R-:W0:Y:S08]  /*0510*/  LDC.64 R2, c[0x0][0x388] ;  /* 0x0000e200ff027b82 */ /* 0x000e300000000a00 */
[----:B------:R-:W1:Y:S08]  /*0520*/  LDC.64 R4, c[0x0][0x398] ;  /* 0x0000e600ff047b82 */ /* 0x000e700000000a00 */
[----:B------:R-:W2:Y:S01]  /*0530*/  LDC.64 R6, c[0x0][0x3a0] ;  /* 0x0000e800ff067b82 */ /* 0x000ea20000000a00 */
[----:B0-----:R-:W3:Y:S04]  /*0540*/  LDG.E.64.CONSTANT R18, desc[UR20][R2.64+0x18] ;  /* 0x0000181402127981 */ /* 0x001ee8000c1e9b00 */
[----:B------:R-:W4:Y:S04]  /*0550*/  LDG.E.64.CONSTANT R8, desc[UR20][R2.64+0x20] ;  /* 0x0000201402087981 */ /* 0x000f28000c1e9b00 */
[----:B------:R-:W4:Y:S04]  /*0560*/  LDG.E.64.CONSTANT R12, desc[UR20][R2.64+0x28] ;  /* 0x00002814020c7981 */ /* 0x000f28000c1e9b00 */
[----:B------:R-:W4:Y:S04]  /*0570*/  LDG.E.64.CONSTANT R14, desc[UR20][R2.64+0x30] ;  /* 0x00003014020e7981 */ /* 0x000f28000c1e9b00 */
[----:B------:R-:W4:Y:S04]  /*0580*/  LDG.E.64.CONSTANT R16, desc[UR20][R2.64+0x38] ;  /* 0x0000381402107981 */ /* 0x000f28000c1e9b00 */
[----:B------:R0:W5:Y:S04]  /*0590*/  LDG.E.64.CONSTANT R128, desc[UR20][R2.64] ;  /* 0x0000001402807981 */ /* 0x000168000c1e9b00 */
[----:B------:R0:W5:Y:S04]  /*05a0*/  LDG.E.64.CONSTANT R124, desc[UR20][R2.64+0x8] ;  /* 0x00000814027c7981 */ /* 0x000168000c1e9b00 */
[----:B------:R0:W5:Y:S04]  /*05b0*/  LDG.E.64.CONSTANT R106, desc[UR20][R2.64+0x10] ;  /* 0x00001014026a7981 */ /* 0x000168000c1e9b00 */
[----:B-1----:R0:W5:Y:S04]  /*05c0*/  LDG.E.64.CONSTANT R10, desc[UR20][R4.64] ;  /* 0x00000014040a7981 */ /* 0x002168000c1e9b00 */
[----:B------:R0:W5:Y:S04]  /*05d0*/  LDG.E.64.CONSTANT R28, desc[UR20][R4.64+0x8] ;  /* 0x00000814041c7981 */ /* 0x000168000c1e9b00 */
[----:B------:R0:W5:Y:S04]  /*05e0*/  LDG.E.64.CONSTANT R30, desc[UR20][R4.64+0x10] ;  /* 0x00001014041e7981 */ /* 0x000168000c1e9b00 */
[----:B------:R0:W5:Y:S04]  /*05f0*/  LDG.E.64.CONSTANT R32, desc[UR20][R4.64+0x18] ;  /* 0x0000181404207981 */ /* 0x000168000c1e9b00 */
[----:B------:R0:W5:Y:S04]  /*0600*/  LDG.E.64.CONSTANT R34, desc[UR20][R4.64+0x20] ;  /* 0x0000201404227981 */ /* 0x000168000c1e9b00 */
[----:B------:R0:W5:Y:S04]  /*0610*/  LDG.E.64.CONSTANT R36, desc[UR20][R4.64+0x28] ;  /* 0x0000281404247981 */ /* 0x000168000c1e9b00 */
[----:B------:R0:W5:Y:S04]  /*0620*/  LDG.E.64.CONSTANT R38, desc[UR20][R4.64+0x30] ;  /* 0x0000301404267981 */ /* 0x000168000c1e9b00 */
[----:B------:R0:W5:Y:S04]  /*0630*/  LDG.E.64.CONSTANT R40, desc[UR20][R4.64+0x38] ;  /* 0x0000381404287981 */ /* 0x000168000c1e9b00 */
[----:B--2---:R0:W5:Y:S04]  /*0640*/  LDG.E.64.CONSTANT R126, desc[UR20][R6.64] ;  /* 0x00000014067e7981 */ /* 0x004168000c1e9b00 */
[----:B------:R0:W5:Y:S04]  /*0650*/  LDG.E.64.CONSTANT R108, desc[UR20][R6.64+0x8] ;  /* 0x00000814066c7981 */ /* 0x000168000c1e9b00 */
[----:B------:R0:W5:Y:S04]  /*0660*/  LDG.E.64.CONSTANT R104, desc[UR20][R6.64+0x10] ;  /* 0x0000101406687981 */ /* 0x000168000c1e9b00 */
[----:B------:R0:W5:Y:S04]  /*0670*/  LDG.E.64.CONSTANT R102, desc[UR20][R6.64+0x18] ;  /* 0x0000181406667981 */ /* 0x000168000c1e9b00 */
[----:B------:R0:W5:Y:S04]  /*0680*/  LDG.E.64.CONSTANT R100, desc[UR20][R6.64+0x20] ;  /* 0x0000201406647981 */ /* 0x000168000c1e9b00 */
[----:B------:R0:W5:Y:S04]  /*0690*/  LDG.E.64.CONSTANT R98, desc[UR20][R6.64+0x28] ;  /* 0x0000281406627981 */ /* 0x000168000c1e9b00 */
[----:B------:R0:W5:Y:S04]  /*06a0*/  LDG.E.64.CONSTANT R96, desc[UR20][R6.64+0x30] ;  /* 0x0000301406607981 */ /* 0x000168000c1e9b00 */
[----:B------:R0:W5:Y:S01]  /*06b0*/  LDG.E.64.CONSTANT R94, desc[UR20][R6.64+0x38] ;  /* 0x00003814065e7981 */ /* 0x000162000c1e9b00 */
[----:B---3--:R-:W-:-:S02]  /*06c0*/  R2UR UR22, R18 ;  /* 0x00000000121672ca */ /* 0x008fc400000e0000 */
[----:B------:R-:W-:Y:S02]  /*06d0*/  R2UR UR23, R19 ;  /* 0x00000000131772ca */ /* 0x000fe400000e0000 */
[----:B----4-:R-:W-:Y:S02]  /*06e0*/  R2UR UR24, R8 ;  /* 0x00000000081872ca */ /* 0x010fe400000e0000 */
[----:B------:R-:W-:Y:S02]  /*06f0*/  R2UR UR25, R9 ;  /* 0x00000000091972ca */ /* 0x000fe400000e0000 */
[----:B------:R-:W-:Y:S02]  /*0700*/  R2UR UR26, R12 ;  /* 0x000000000c1a72ca */ /* 0x000fe400000e0000 */
[----:B------:R-:W-:Y:S02]  /*0710*/  R2UR UR27, R13 ;  /* 0x000000000d1b72ca */ /* 0x000fe400000e0000 */
[----:B------:R-:W-:-:S02]  /*0720*/  R2UR UR28, R14 ;  /* 0x000000000e1c72ca */ /* 0x000fc400000e0000 */
[----:B------:R-:W-:Y:S02]  /*0730*/  R2UR UR29, R15 ;  /* 0x000000000f1d72ca */ /* 0x000fe400000e0000 */
[----:B------:R-:W-:Y:S02]  /*0740*/  R2UR UR30, R16 ;  /* 0x00000000101e72ca */ /* 0x000fe400000e0000 */
[----:B0-----:R-:W-:-:S15]  /*0750*/  R2UR UR31, R17 ;  /* 0x00000000111f72ca */ /* 0x001fde00000e0000 */
.L_x_1:
[----:B------:R-:W4:Y:S01]  /*0760*/  LDC.64 R4, c[0x0][0x3a8] ;  /* 0x0000ea00ff047b82 */ /* 0x000f220000000a00 */
[----:B------:R-:W-:Y:S01]  /*0770*/  IMAD.SHL.U32 R3, R0, 0x8, RZ ;  /* 0x0000000800037824 */ /* 0x000fe200078e00ff */
[----:B------:R-:W0:Y:S01]  /*0780*/  LDCU.64 UR4, c[0x0][0x390] ;  /* 0x00007200ff0477ac */ /* 0x000e220008000a00 */
[----:B------:R-:W-:Y:S01]  /*0790*/  IMAD.MOV.U32 R0, RZ, RZ, RZ ;  /* 0x000000ffff007224 */ /* 0x000fe200078e00ff */
[----:B------:R-:W-:Y:S02]  /*07a0*/  CS2R R6, SRZ ;  /* 0x0000000000067805 */ /* 0x000fe4000001ff00 */
[----:B------:R-:W-:Y:S01]  /*07b0*/  CS2R R8, SRZ ;  /* 0x0000000000087805 */ /* 0x000fe2000001ff00 */
[----:B------:R-:W-:Y:S01]  /*07c0*/  IMAD.MOV.U32 R57, RZ, RZ, RZ ;  /* 0x000000ffff397224 */ /* 0x000fe200078e00ff */
[----:B0-----:R-:W0:Y:S01]  /*07d0*/  @UP0 LDCU UR4, c[0x3][0x180] ;  /* 0x00c03000ff0407ac */ /* 0x001e220008000800 */
[----:B------:R-:W0:Y:S01]  /*07e0*/  @UP0 LDCU UR5, c[0x3][0x184] ;  /* 0x00c03080ff0507ac */ /* 0x000e220008000800 */
[----:B----4-:R-:W-:-:S05]  /*07f0*/  IMAD.WIDE.U32 R4, R3, 0x8, R4 ;  /* 0x0000000803047825 */ /* 0x010fca00078e0004 */
[----:B------:R-:W4:Y:S04]  /*0800*/  LDG.E.64.CONSTANT R24, desc[UR20][R4.64+0x30] ;  /* 0x0000301404187981 */ /* 0x000f28000c1e9b00 */
[----:B------:R-:W4:Y:S04]  /*0810*/  LDG.E.64.CONSTANT R26, desc[UR20][R4.64+0x38] ;  /* 0x00003814041a7981 */ /* 0x000f28000c1e9b00 */
[----:B------:R-:W2:Y:S04]  /*0820*/  LDG.E.64.CONSTANT R12, desc[UR20][R4.64] ;  /* 0x00000014040c7981 */ /* 0x000ea8000c1e9b00 */
[----:B------:R-:W2:Y:S04]  /*0830*/  LDG.E.64.CONSTANT R14, desc[UR20][R4.64+0x8] ;  /* 0x00000814040e7981 */ /* 0x000ea8000c1e9b00 */
[----:B------:R-:W3:Y:S04]  /*0840*/  LDG.E.64.CONSTANT R16, desc[UR20][R4.64+0x10] ;  /* 0x0000101404107981 */ /* 0x000ee8000c1e9b00 */
[----:B------:R-:W3:Y:S04]  /*0850*/  LDG.E.64.CONSTANT R18, desc[UR20][R4.64+0x18] ;  /* 0x0000181404127981 */ /* 0x000ee8000c1e9b00 */
[----:B------:R-:W3:Y:S04]  /*0860*/  LDG.E.64.CONSTANT R20, desc[UR20][R4.64+0x20] ;  /* 0x0000201404147981 */ /* 0x000ee8000c1e9b00 */
[----:B------:R1:W3:Y:S01]  /*0870*/  LDG.E.64.CONSTANT R22, desc[UR20][R4.64+0x28] ;  /* 0x0000281404167981 */ /* 0x0002e2000c1e9b00 */
[----:B------:R-:W-:-:S02]  /*0880*/  CS2R R2, SRZ ;  /* 0x0000000000027805 */ /* 0x000fc4000001ff00 */
[----:B-1----:R-:W-:Y:S01]  /*0890*/  CS2R R4, SRZ ;  /* 0x0000000000047805 */ /* 0x002fe2000001ff00 */
[----:B----4-:R-:W-:Y:S04]  /*08a0*/  STL.128 [R1+0x30], R24 ;  /* 0x0000301801007387 */ /* 0x010fe80000100c00 */
[----:B--2---:R1:W-:Y:S04]  /*08b0*/  STL.128 [R1], R12 ;  /* 0x0000000c01007387 */ /* 0x0043e80000100c00 */
[----:B---3--:R2:W-:Y:S04]  /*08c0*/  STL.128 [R1+0x10], R16 ;  /* 0x0000101001007387 */ /* 0x0085e80000100c00 */
[----:B------:R3:W-:Y:S01]  /*08d0*/  STL.128 [R1+0x20], R20 ;  /* 0x0000201401007387 */ /* 0x0007e20000100c00 */
[----:B-1----:R-:W-:Y:S01]  /*08e0*/  IMAD.MOV.U32 R15, RZ, RZ, RZ ;  /* 0x000000ffff0f7224 */ /* 0x002fe200078e00ff */
[----:B--2---:R-:W-:-:S02]  /*08f0*/  CS2R R18, SRZ ;  /* 0x0000000000127805 */ /* 0x004fc4000001ff00 */
[----:B------:R-:W-:Y:S02]  /*0900*/  CS2R R16, SRZ ;  /* 0x0000000000107805 */ /* 0x000fe4000001ff00 */
[----:B0--3--:R-:W-:-:S07]  /*0910*/  CS2R R20, SRZ ;  /* 0x0000000000147805 */ /* 0x009fce000001ff00 */
.L_x_2:
[----:B------:R-:W-:-:S06]  /*0920*/  IMAD R22, R0, 0x8, R1 ;  /* 0x0000000800167824 */ /* 0x000fcc00078e0201 */
[----:B------:R-:W2:Y:S01]  /*0930*/  LDL.64 R22, [R22] ;  /* 0x0000000016167983 */ /* 0x000ea20000100a00 */
[----:B------:R-:W-:Y:S02]  /*0940*/  IMAD.MOV.U32 R14, RZ, RZ, R57 ;  /* 0x000000ffff0e7224 */ /* 0x000fe400078e0039 */
[----:B------:R-:W-:Y:S02]  /*0950*/  VIADD R0, R0, 0x1 ;  /* 0x0000000100007836 */ /* 0x000fe40000000000 */
[----:B--2--5:R-:W-:-:S04]  /*0960*/  IMAD.WIDE.U32 R12, R23, R10, RZ ;  /* 0x0000000a170c7225 */ /* 0x024fc800078e00ff */
[----:B------:R-:W-:Y:S02]  /*0970*/  IMAD R27, R11, R22, RZ ;  /* 0x000000160b1b7224 */ /* 0x000fe400078e02ff */
[----:B------:R-:W-:-:S04]  /*0980*/  IMAD.WIDE.U32 R24, P0, R22, R11, R12 ;  /* 0x0000000b16187225 */ /* 0x000fc8000780000c */
[----:B------:R-:W-:-:S04]  /*0990*/  IMAD.WIDE.U32 R42, R22, R10, R16 ;  /* 0x0000000a162a7225 */ /* 0x000fc800078e0010 */
[-C--:B------:R-:W-:Y:S02]  /*09a0*/  IMAD R47, R23, R10.reuse, R27 ;  /* 0x0000000a172f7224 */ /* 0x080fe400078e021b */
[----:B------:R-:W-:-:S04]  /*09b0*/  IMAD.WIDE.U32 R12, R22, R10, RZ ;  /* 0x0000000a160c7225 */ /* 0x000fc800078e00ff */
[----:B------:R-:W-:Y:S01]  /*09c0*/  IMAD.X R27, RZ, RZ, RZ, P0 ;  /* 0x000000ffff1b7224 */ /* 0x000fe200000e06ff */
[----:B------:R-:W-:Y:S01]  /*09d0*/  ISETP.GE.U32.AND P0, PT, R42, R16, PT ;  /* 0x000000102a00720c */ /* 0x000fe20003f06070 */
[----:B------:R-:W-:Y:S01]  /*09e0*/  IMAD.IADD R50, R43, 0x1, R47 ;  /* 0x000000012b327824 */ /* 0x000fe200078e022f */
[----:B------:R-:W-:Y:S01]  /*09f0*/  IADD3 RZ, P2, PT, R13, R24, RZ ;  /* 0x000000180dff7210 */ /* 0x000fe20007f5e0ff */
[----:B------:R-:W-:Y:S02]  /*0a00*/  IMAD R13, R29, R22, RZ ;  /* 0x000000161d0d7224 */ /* 0x000fe400078e02ff */
[----:B------:R-:W-:Y:S01]  /*0a10*/  IMAD.MOV.U32 R26, RZ, RZ, R25 ;  /* 0x000000ffff1a7224 */ /* 0x000fe200078e0019 */
[----:B------:R-:W-:Y:S01]  /*0a20*/  ISETP.GE.U32.AND.EX P0, PT, R50, R17, PT, P0 ;  /* 0x000000113200720c */ /* 0x000fe20003f06100 */
[-C--:B------:R-:W-:Y:S02]  /*0a30*/  IMAD R43, R23, R28.reuse, R13 ;  /* 0x0000001c172b7224 */ /* 0x080fe400078e020d */
[----:B------:R-:W-:Y:S01]  /*0a40*/  IMAD.WIDE.U32 R44, R22, R28, R18 ;  /* 0x0000001c162c7225 */ /* 0x000fe200078e0012 */
[----:B------:R-:W-:-:S03]  /*0a50*/  SEL R55, RZ, 0x1, P0 ;  /* 0x00000001ff377807 */ /* 0x000fc60000000000 */
[----:B------:R-:W-:Y:S01]  /*0a60*/  IMAD.WIDE.U32 R16, R23, R28, RZ ;  /* 0x0000001c17107225 */ /* 0x000fe200078e00ff */
[----:B------:R-:W-:-:S03]  /*0a70*/  ISETP.GE.U32.AND P1, PT, R44, R18, PT ;  /* 0x000000122c00720c */ /* 0x000fc60003f26070 */
[----:B------:R-:W-:-:S04]  /*0a80*/  IMAD.WIDE.U32.X R12, R23, R11, R26, P2 ;  /* 0x0000000b170c7225 */ /* 0x000fc800010e041a */
[----:B------:R-:W-:Y:S01]  /*0a90*/  IMAD.WIDE.U32 R24, P2, R22, R29, R16 ;  /* 0x0000001d16187225 */ /* 0x000fe20007840010 */
[----:B------:R-:W-:-:S03]  /*0aa0*/  IADD3 R54, P3, P4, R44, R12, R55 ;  /* 0x0000000c2c367210 */ /* 0x000fc60007c7e037 */
[----:B------:R-:W-:Y:S02]  /*0ab0*/  IMAD.IADD R12, R45, 0x1, R43 ;  /* 0x000000012d0c7824 */ /* 0x000fe400078e022b */
[----:B------:R-:W-:-:S03]  /*0ac0*/  IMAD.WIDE.U32 R16, R22, R28, RZ ;  /* 0x0000001c16107225 */ /* 0x000fc600078e00ff */
[----:B------:R-:W-:Y:S01]  /*0ad0*/  IADD3.X R55, PT, PT, R12, R13, RZ, P3, P4 ;  /* 0x0000000d0c377210 */ /* 0x000fe20001fe84ff */
[----:B------:R-:W-:Y:S01]  /*0ae0*/  IMAD.X R27, RZ, RZ, RZ, P2 ;  /* 0x000000ffff1b7224 */ /* 0x000fe200010e06ff */
[----:B------:R-:W-:Y:S01]  /*0af0*/  ISETP.GE.U32.AND P2, PT, R54, R44, PT ;  /* 0x0000002c3600720c */ /* 0x000fe20003f46070 */
[----:B------:R-:W-:Y:S01]  /*0b00*/  IMAD.MOV.U32 R26, RZ, RZ, R25 ;  /* 0x000000ffff1a7224 */ /* 0x000fe200078e0019 */
[----:B------:R-:W-:Y:S01]  /*0b10*/  IADD3 RZ, P3, PT, R17, R24, RZ ;  /* 0x0000001811ff7210 */ /* 0x000fe20007f7e0ff */
[----:B------:R-:W-:Y:S01]  /*0b20*/  IMAD.WIDE.U32 R48, R22, R32, R14 ;  /* 0x0000002016307225 */ /* 0x000fe200078e000e */
[----:B------:R-:W-:Y:S02]  /*0b30*/  ISETP.GE.U32.AND.EX P1, PT, R12, R19, PT, P1 ;  /* 0x000000130c00720c */ /* 0x000fe40003f26110 */
[----:B------:R-:W-:Y:S01]  /*0b40*/  ISETP.GE.U32.AND.EX P2, PT, R55, R12, PT, P2 ;  /* 0x0000000c3700720c */ /* 0x000fe20003f46120 */
[----:B------:R-:W-:Y:S01]  /*0b50*/  IMAD R19, R31, R22, RZ ;  /* 0x000000161f137224 */ /* 0x000fe200078e02ff */
[----:B------:R-:W-:Y:S01]  /*0b60*/  SEL R14, RZ, 0x1, P1 ;  /* 0x00000001ff0e7807 */ /* 0x000fe20000800000 */
[----:B------:R-:W-:Y:S01]  /*0b70*/  IMAD.WIDE.U32.X R16, R23, R29, R26, P3 ;  /* 0x0000001d17107225 */ /* 0x000fe200018e041a */
[----:B------:R-:W-:-:S02]  /*0b80*/  SEL R45, RZ, 0x1, P2 ;  /* 0x00000001ff2d7807 */ /* 0x000fc40001000000 */
[----:B------:R-:W-:Y:S01]  /*0b90*/  LOP3.LUT R27, RZ, R42, RZ, 0x33, !PT ;  /* 0x0000002aff1b7212 */ /* 0x000fe200078e33ff */
[----:B------:R-:W-:Y:S01]  /*0ba0*/  IMAD.WIDE.U32 R12, R23, R30, RZ ;  /* 0x0000001e170c7225 */ /* 0x000fe200078e00ff */
[----:B------:R-:W-:Y:S02]  /*0bb0*/  IADD3 R45, P1, P3, R45, R16, R14 ;  /* 0x000000102d2d7210 */ /* 0x000fe40007b3e00e */
[----:B------:R-:W-:Y:S01]  /*0bc0*/  ISETP.GE.U32.AND P2, PT, R48, R57, PT ;  /* 0x000000393000720c */ /* 0x000fe20003f46070 */
[----:B------:R-:W-:-:S04]  /*0bd0*/  IMAD.WIDE.U32 R46, R22, R30, R20 ;  /* 0x0000001e162e7225 */ /* 0x000fc800078e0014 */
[----:B------:R-:W-:Y:S01]  /*0be0*/  IMAD R43, R23, R30, R19 ;  /* 0x0000001e172b7224 */ /* 0x000fe200078e0213 */
[----:B------:R-:W-:Y:S01]  /*0bf0*/  ISETP.GE.U32.AND P0, PT, R46, R20, PT ;  /* 0x000000142e00720c */ /* 0x000fe20003f06070 */
[----:B------:R-:W-:Y:S02]  /*0c00*/  IMAD R51, R50, UR4, RZ ;  /* 0x0000000432337c24 */ /* 0x000fe4000f8e02ff */
[----:B------:R-:W-:Y:S02]  /*0c10*/  IMAD.IADD R14, R47, 0x1, R43 ;  /* 0x000000012f0e7824 */ /* 0x000fe400078e022b */
[----:B------:R-:W-:-:S03]  /*0c20*/  IMAD.WIDE.U32 R24, P5, R22, R31, R12 ;  /* 0x0000001f16187225 */ /* 0x000fc600078a000c */
[----:B------:R-:W-:Y:S01]  /*0c30*/  ISETP.GE.U32.AND.EX P0, PT, R14, R21, PT, P0 ;  /* 0x000000150e00720c */ /* 0x000fe20003f06100 */
[----:B------:R-:W-:Y:S01]  /*0c40*/  IMAD.WIDE.U32 R18, R22, R30, RZ ;  /* 0x0000001e16127225 */ /* 0x000fe200078e00ff */
[----:B------:R-:W-:Y:S02]  /*0c50*/  IADD3.X R21, PT, PT, RZ, R17, RZ, P1, P3 ;  /* 0x00000011ff157210 */ /* 0x000fe40000fe64ff */
[----:B------:R-:W-:Y:S01]  /*0c60*/  IADD3 R44, P1, PT, R45, R46, RZ ;  /* 0x0000002e2d2c7210 */ /* 0x000fe20007f3e0ff */
[C---:B------:R-:W-:Y:S01]  /*0c70*/  IMAD R51, R42.reuse, UR5, R51 ;  /* 0x000000052a337c24 */ /* 0x040fe2000f8e0233 */
[----:B------:R-:W-:Y:S01]  /*0c80*/  IADD3 RZ, P4, PT, R19, R24, RZ ;  /* 0x0000001813ff7210 */ /* 0x000fe20007f9e0ff */
[----:B------:R-:W-:Y:S01]  /*0c90*/  IMAD.WIDE.U32 R12, R42, UR4, RZ ;  /* 0x000000042a0c7c25 */ /* 0x000fe2000f8e00ff */
[----:B------:R-:W-:-:S03]  /*0ca0*/  ISETP.GE.U32.AND P3, PT, R44, R46, PT ;  /* 0x0000002e2c00720c */ /* 0x000fc60003f66070 */
[----:B------:R-:W-:Y:S02]  /*0cb0*/  IMAD.IADD R13, R13, 0x1, R51 ;  /* 0x000000010d0d7824 */ /* 0x000fe400078e0233 */
[-C--:B------:R-:W-:Y:S02]  /*0cc0*/  IMAD R20, R129, R12.reuse, RZ ;  /* 0x0000000c81147224 */ /* 0x080fe400078e02ff */
[----:B------:R-:W-:-:S04]  /*0cd0*/  IMAD.WIDE.U32 R18, R128, R12, RZ ;  /* 0x0000000c80127225 */ /* 0x000fc800078e00ff */
[----:B------:R-:W-:Y:S02]  /*0ce0*/  IMAD R43, R128, R13, R20 ;  /* 0x0000000d802b7224 */ /* 0x000fe400078e0214 */
[----:B------:R-:W-:Y:S01]  /*0cf0*/  IMAD.X R45, R14, 0x1, R21, P1 ;  /* 0x000000010e2d7824 */ /* 0x000fe200008e0615 */
[----:B------:R-:W-:Y:S01]  /*0d00*/  ISETP.GT.U32.AND P1, PT, R18, R27, PT ;  /* 0x0000001b1200720c */ /* 0x000fe20003f24070 */
[----:B------:R-:W-:Y:S02]  /*0d10*/  IMAD.IADD R27, R19, 0x1, R43 ;  /* 0x00000001131b7824 */ /* 0x000fe400078e022b */
[----:B------:R-:W-:Y:S01]  /*0d20*/  IMAD.MOV.U32 R18, RZ, RZ, R4 ;  /* 0x000000ffff127224 */ /* 0x000fe200078e0004 */
[----:B------:R-:W-:Y:S01]  /*0d30*/  ISETP.GE.U32.AND.EX P3, PT, R45, R14, PT, P3 ;  /* 0x0000000e2d00720c */ /* 0x000fe20003f66130 */
[----:B------:R-:W-:Y:S01]  /*0d40*/  IMAD.MOV.U32 R19, RZ, RZ, R9 ;  /* 0x000000ffff137224 */ /* 0x000fe200078e0009 */
[----:B------:R-:W-:Y:S01]  /*0d50*/  LOP3.LUT R14, RZ, R50, RZ, 0x33, !PT ;  /* 0x00000032ff0e7212 */ /* 0x000fe200078e33ff */
[----:B------:R-:W-:Y:S01]  /*0d60*/  IMAD.MOV.U32 R16, RZ, RZ, R25 ;  /* 0x000000ffff107224 */ /* 0x000fe200078e0019 */
[----:B------:R-:W-:Y:S01]  /*0d70*/  SEL R47, RZ, 0x1, P3 ;  /* 0x00000001ff2f7807 */ /* 0x000fe20001800000 */
[----:B------:R-:W-:Y:S01]  /*0d80*/  IMAD.WIDE.U32 R24, R13, R128, RZ ;  /* 0x000000800d187225 */ /* 0x000fe200078e00ff */
[----:B------:R-:W-:-:S03]  /*0d90*/  ISETP.GT.U32.AND.EX P1, PT, R27, R14, PT, P1 ;  /* 0x0000000e1b00720c */ /* 0x000fc60003f24110 */
[----:B------:R-:W-:-:S04]  /*0da0*/  IMAD.WIDE.U32 R20, R22, R34, R18 ;  /* 0x0000002216147225 */ /* 0x000fc800078e0012 */
[----:B------:R-:W-:Y:S01]  /*0db0*/  IMAD.X R17, RZ, RZ, RZ, P5 ;  /* 0x000000ffff117224 */ /* 0x000fe200028e06ff */
[----:B------:R-:W-:Y:S01]  /*0dc0*/  ISETP.GE.U32.AND P3, PT, R20, R4, PT ;  /* 0x000000041400720c */ /* 0x000fe20003f66070 */
[----:B------:R-:W-:Y:S01]  /*0dd0*/  IMAD.WIDE.U32 R18, R12, R128, RZ ;  /* 0x000000800c127225 */ /* 0x000fe200078e00ff */
[----:B------:R-:W-:-:S03]  /*0de0*/  SEL R18, RZ, 0x1, P0 ;  /* 0x00000001ff127807 */ /* 0x000fc60000000000 */
[----:B------:R-:W-:-:S04]  /*0df0*/  IMAD.WIDE.U32 R24, P5, R129, R12, R24 ;  /* 0x0000000c81187225 */ /* 0x000fc800078a0018 */
[----:B------:R-:W-:-:S04]  /*0e00*/  IMAD.WIDE.U32.X R16, R23, R31, R16, P4 ;  /* 0x0000001f17107225 */ /* 0x000fc800020e0410 */
[----:B------:R-:W-:Y:S01]  /*0e10*/  IMAD.MOV.U32 R4, RZ, RZ, R8 ;  /* 0x000000ffff047224 */ /* 0x000fe200078e0008 */
[----:B------:R-:W-:Y:S01]  /*0e20*/  IADD3 R47, P0, P4, R47, R16, R18 ;  /* 0x000000102f2f7210 */ /* 0x000fe20007c1e012 */
[----:B------:R-:W-:Y:S01]  /*0e30*/  IMAD.X R43, RZ, RZ, RZ, P5 ;  /* 0x000000ffff2b7224 */ /* 0x000fe200028e06ff */
[----:B------:R-:W-:Y:S01]  /*0e40*/  IADD3 RZ, P5, PT, R19, R24, RZ ;  /* 0x0000001813ff7210 */ /* 0x000fe20007fbe0ff */
[----:B------:R-:W-:Y:S01]  /*0e50*/  IMAD.WIDE.U32 R26, R22, R36, R4 ;  /* 0x00000024161a7225 */ /* 0x000fe200078e0004 */
[----:B------:R-:W-:-:S03]  /*0e60*/  IADD3.X R57, PT, PT, RZ, R17, RZ, P0, P4 ;  /* 0x00000011ff397210 */ /* 0x000fc600007e84ff */
[----:B------:R-:W-:Y:S01]  /*0e70*/  IMAD.MOV.U32 R42, RZ, RZ, R25 ;  /* 0x000000ffff2a7224 */ /* 0x000fe200078e0019 */
[----:B------:R-:W-:Y:S01]  /*0e80*/  ISETP.GE.U32.AND P0, PT, R26, R8, PT ;  /* 0x000000081a00720c */ /* 0x000fe20003f06070 */
[----:B------:R-:W-:Y:S02]  /*0e90*/  IMAD R4, R125, R12, RZ ;  /* 0x0000000c7d047224 */ /* 0x000fe400078e02ff */
[----:B------:R-:W-:-:S04]  /*0ea0*/  IMAD.WIDE.U32 R18, R23, R32, RZ ;  /* 0x0000002017127225 */ /* 0x000fc800078e00ff */
[C---:B------:R-:W-:Y:S02]  /*0eb0*/  IMAD R61, R124.reuse, R13, R4 ;  /* 0x0000000d7c3d7224 */ /* 0x040fe400078e0204 */
[----:B------:R-:W-:-:S04]  /*0ec0*/  IMAD.WIDE.U32 R52, R124, R12, R54 ;  /* 0x0000000c7c347225 */ /* 0x000fc800078e0036 */
[----:B------:R-:W-:Y:S01]  /*0ed0*/  IMAD.WIDE.U32.X R24, R129, R13, R42, P5 ;  /* 0x0000000d81187225 */ /* 0x000fe200028e042a */
[----:B------:R-:W-:-:S03]  /*0ee0*/  SEL R43, RZ, 0x1, !P1 ;  /* 0x00000001ff2b7807 */ /* 0x000fc60004800000 */
[----:B------:R-:W-:Y:S02]  /*0ef0*/  IMAD R51, R33, R22, RZ ;  /* 0x0000001621337224 */ /* 0x000fe400078e02ff */
[----:B------:R-:W-:Y:S01]  /*0f00*/  IMAD.WIDE.U32 R16, R22, R32, RZ ;  /* 0x0000002016107225 */ /* 0x000fe200078e00ff */
[----:B------:R-:W-:-:S03]  /*0f10*/  IADD3 R16, P4, P6, R52, R24, R43 ;  /* 0x0000001834107210 */ /* 0x000fc60007e9e02b */
[----:B------:R-:W-:-:S04]  /*0f20*/  IMAD.WIDE.U32 R18, P1, R22, R33, R18 ;  /* 0x0000002116127225 */ /* 0x000fc80007820012 */
[----:B------:R-:W-:Y:S01]  /*0f30*/  IMAD.IADD R53, R53, 0x1, R61 ;  /* 0x0000000135357824 */ /* 0x000fe200078e023d */
[----:B------:R-:W-:Y:S01]  /*0f40*/  IADD3 RZ, P5, PT, R17, R18, RZ ;  /* 0x0000001211ff7210 */ /* 0x000fe20007fbe0ff */
[----:B------:R-:W-:Y:S02]  /*0f50*/  IMAD R59, R23, R32, R51 ;  /* 0x00000020173b7224 */ /* 0x000fe400078e0233 */
[----:B------:R-:W-:Y:S01]  /*0f60*/  IMAD.WIDE.U32 R50, R13, R124, RZ ;  /* 0x0000007c0d327225 */ /* 0x000fe200078e00ff */
[----:B------:R-:W-:Y:S02]  /*0f70*/  IADD3.X R17, PT, PT, R53, R25, RZ, P4, P6 ;  /* 0x0000001935117210 */ /* 0x000fe400027ec4ff */
[-C--:B------:R-:W-:Y:S01]  /*0f80*/  IADD3 R46, P4, PT, R47, R48.reuse, RZ ;  /* 0x000000302f2e7210 */ /* 0x080fe20007f9e0ff */
[----:B------:R-:W-:Y:S02]  /*0f90*/  IMAD.IADD R4, R49, 0x1, R59 ;  /* 0x0000000131047824 */ /* 0x000fe400078e023b */
[----:B------:R-:W-:Y:S01]  /*0fa0*/  IMAD.X R25, RZ, RZ, RZ, P1 ;  /* 0x000000ffff197224 */ /* 0x000fe200008e06ff */
[----:B------:R-:W-:Y:S01]  /*0fb0*/  ISETP.GE.U32.AND P1, PT, R46, R48, PT ;  /* 0x000000302e00720c */ /* 0x000fe20003f26070 */
[C---:B------:R-:W-:Y:S01]  /*0fc0*/  IMAD.X R47, R4.reuse, 0x1, R57, P4 ;  /* 0x00000001042f7824 */ /* 0x040fe200020e0639 */
[----:B------:R-:W-:Y:S01]  /*0fd0*/  ISETP.GE.U32.AND.EX P2, PT, R4, R15, PT, P2 ;  /* 0x0000000f0400720c */ /* 0x000fe20003f46120 */
[----:B------:R-:W-:-:S03]  /*0fe0*/  IMAD.WIDE.U32 R50, P6, R125, R12, R50 ;  /* 0x0000000c7d327225 */ /* 0x000fc600078c0032 */
[----:B------:R-:W-:Y:S01]  /*0ff0*/  ISETP.GE.U32.AND.EX P1, PT, R47, R4, PT, P1 ;  /* 0x000000042f00720c */ /* 0x000fe20003f26110 */
[----:B------:R-:W-:Y:S01]  /*1000*/  IMAD.MOV.U32 R24, RZ, RZ, R19 ;  /* 0x000000ffff187224 */ /* 0x000fe200078e0013 */
[----:B------:R-:W-:Y:S01]  /*1010*/  SEL R4, RZ, 0x1, P2 ;  /* 0x00000001ff047807 */ /* 0x000fe20001000000 */
[----:B------:R-:W-:Y:S01]  /*1020*/  IMAD.WIDE.U32 R42, R12, R124, RZ ;  /* 0x0000007c0c2a7225 */ /* 0x000fe200078e00ff */
[----:B------:R-:W-:-:S03]  /*1030*/  SEL R65, RZ, 0x1, P1 ;  /* 0x00000001ff417807 */ /* 0x000fc60000800000 */
[----:B------:R-:W-:Y:S01]  /*1040*/  IMAD.WIDE.U32.X R14, R23, R33, R24, P5 ;  /* 0x00000021170e7225 */ /* 0x000fe200028e0418 */
[----:B------:R-:W-:Y:S02]  /*1050*/  ISETP.GE.U32.AND P5, PT, R52, R54, PT ;  /* 0x000000363400720c */ /* 0x000fe40003fa6070 */
[----:B------:R-:W-:Y:S01]  /*1060*/  IADD3 RZ, P4, PT, R43, R50, RZ ;  /* 0x000000322bff7210 */ /* 0x000fe20007f9e0ff */
[----:B------:R-:W-:Y:S01]  /*1070*/  IMAD.X R57, RZ, RZ, RZ, P6 ;  /* 0x000000ffff397224 */ /* 0x000fe200030e06ff */
[----:B------:R-:W-:Y:S01]  /*1080*/  ISETP.GE.U32.AND P6, PT, R16, R52, PT ;  /* 0x000000341000720c */ /* 0x000fe20003fc6070 */
[----:B------:R-:W-:Y:S01]  /*1090*/  IMAD.MOV.U32 R56, RZ, RZ, R51 ;  /* 0x000000ffff387224 */ /* 0x000fe200078e0033 */
[----:B------:R-:W-:Y:S01]  /*10a0*/  ISETP.GE.U32.AND.EX P1, PT, R53, R55, PT, P5 ;  /* 0x000000373500720c */ /* 0x000fe20003f26150 */
[----:B------:R-:W-:Y:S01]  /*10b0*/  IMAD.WIDE.U32 R18, R23, R34, RZ ;  /* 0x0000002217127225 */ /* 0x000fe200078e00ff */
[----:B------:R-:W-:Y:S02]  /*10c0*/  ISETP.GE.U32.AND.EX P6, PT, R17, R53, PT, P6 ;  /* 0x000000351100720c */ /* 0x000fe40003fc6160 */
[----:B------:R-:W-:Y:S01]  /*10d0*/  IADD3 R65, P2, P5, R65, R14, R4 ;  /* 0x0000000e41417210 */ /* 0x000fe20007d5e004 */
[----:B------:R-:W-:Y:S01]  /*10e0*/  IMAD.WIDE.U32.X R56, R125, R13, R56, P4 ;  /* 0x0000000d7d387225 */ /* 0x000fe200020e0438 */
[----:B------:R-:W-:-:S02]  /*10f0*/  SEL R4, RZ, 0x1, P1 ;  /* 0x00000001ff047807 */ /* 0x000fc40000800000 */
[----:B------:R-:W-:Y:S01]  /*1100*/  SEL R61, RZ, 0x1, P6 ;  /* 0x00000001ff3d7807 */ /* 0x000fe20003000000 */
[----:B------:R-:W-:Y:S01]  /*1110*/  IMAD.WIDE.U32 R48, R23, R36, RZ ;  /* 0x0000002417307225 */ /* 0x000fe200078e00ff */
[----:B------:R-:W-:Y:S02]  /*1120*/  IADD3.X R67, PT, PT, RZ, R15, RZ, P2, P5 ;  /* 0x0000000fff437210 */ /* 0x000fe400017ea4ff */
[----:B------:R-:W-:Y:S01]  /*1130*/  IADD3 R61, P4, P6, R61, R56, R4 ;  /* 0x000000383d3d7210 */ /* 0x000fe20007e9e004 */
[----:B------:R-:W-:-:S03]  /*1140*/  IMAD.WIDE.U32 R42, P2, R22, R35, R18 ;  /* 0x00000023162a7225 */ /* 0x000fc60007840012 */
[----:B------:R-:W-:Y:S01]  /*1150*/  IADD3.X R63, PT, PT, RZ, R57, RZ, P4, P6 ;  /* 0x00000039ff3f7210 */ /* 0x000fe200027ec4ff */
[----:B------:R-:W-:-:S04]  /*1160*/  IMAD.WIDE.U32 R52, P5, R22, R37, R48 ;  /* 0x0000002516347225 */ /* 0x000fc800078a0030 */
[----:B------:R-:W-:-:S04]  /*1170*/  IMAD.WIDE.U32 R18, R22, R34, RZ ;  /* 0x0000002216127225 */ /* 0x000fc800078e00ff */
[----:B------:R-:W-:-:S04]  /*1180*/  IMAD.WIDE.U32 R50, R22, R36, RZ ;  /* 0x0000002416327225 */ /* 0x000fc800078e00ff */
[----:B------:R-:W-:Y:S01]  /*1190*/  IMAD R57, R35, R22, RZ ;  /* 0x0000001623397224 */ /* 0x000fe200078e02ff */
[----:B------:R-:W-:Y:S01]  /*11a0*/  IADD3 RZ, P6, PT, R51, R52, RZ ;  /* 0x0000003433ff7210 */ /* 0x000fe20007fde0ff */
[----:B------:R-:W-:Y:S01]  /*11b0*/  IMAD.X R55, RZ, RZ, RZ, P5 ;  /* 0x000000ffff377224 */ /* 0x000fe200028e06ff */
[----:B------:R-:W-:Y:S01]  /*11c0*/  IADD3 RZ, P5, PT, R19, R42, RZ ;  /* 0x0000002a13ff7210 */ /* 0x000fe20007fbe0ff */
[----:B------:R-:W-:-:S04]  /*11d0*/  IMAD.WIDE.U32 R14, R22, R40, R6 ;  /* 0x00000028160e7225 */ /* 0x000fc800078e0006 */
[----:B------:R-:W-:Y:S02]  /*11e0*/  IMAD.MOV.U32 R48, RZ, RZ, R43 ;  /* 0x000000ffff307224 */ /* 0x000fe400078e002b */
[----:B------:R-:W-:-:S04]  /*11f0*/  IMAD.WIDE.U32 R42, R23, R38, RZ ;  /* 0x00000026172a7225 */ /* 0x000fc800078e00ff */
[C---:B------:R-:W-:Y:S02]  /*1200*/  IMAD R59, R23.reuse, R34, R57 ;  /* 0x00000022173b7224 */ /* 0x040fe400078e0239 */
[----:B------:R-:W-:Y:S01]  /*1210*/  IMAD.X R49, RZ, RZ, RZ, P2 ;  /* 0x000000ffff317224 */ /* 0x000fe200010e06ff */
[----:B------:R-:W-:Y:S01]  /*1220*/  ISETP.GE.U32.AND P2, PT, R14, R6, PT ;  /* 0x000000060e00720c */ /* 0x000fe20003f46070 */
[----:B------:R-:W-:-:S04]  /*1230*/  IMAD.WIDE.U32 R50, R23, R40, RZ ;  /* 0x0000002817327225 */ /* 0x000fc800078e00ff */
[----:B------:R-:W-:Y:S02]  /*1240*/  IMAD.IADD R6, R21, 0x1, R59 ;  /* 0x0000000115067824 */ /* 0x000fe400078e023b */
[----:B------:R-:W-:Y:S02]  /*1250*/  IMAD.MOV.U32 R54, RZ, RZ, R53 ;  /* 0x000000ffff367224 */ /* 0x000fe400078e0035 */
[----:B------:R-:W-:Y:S01]  /*1260*/  IMAD.WIDE.U32 R18, R22, R38, RZ ;  /* 0x0000002616127225 */ /* 0x000fe200078e00ff */
[----:B------:R-:W-:-:S03]  /*1270*/  ISETP.GE.U32.AND.EX P3, PT, R6, R9, PT, P3 ;  /* 0x000000090600720c */ /* 0x000fc60003f66130 */
[----:B------:R-:W-:-:S04]  /*1280*/  IMAD.WIDE.U32 R42, P4, R22, R39, R42 ;  /* 0x00000027162a7225 */ /* 0x000fc8000788002a */
[----:B------:R-:W-:-:S04]  /*1290*/  IMAD.WIDE.U32.X R48, R23, R35, R48, P5 ;  /* 0x0000002317307225 */ /* 0x000fc800028e0430 */
[----:B------:R-:W-:-:S04]  /*12a0*/  IMAD.WIDE.U32 R56, P5, R22, R41, R50 ;  /* 0x0000002916387225 */ /* 0x000fc800078a0032 */
[----:B------:R-:W-:Y:S01]  /*12b0*/  IMAD.WIDE.U32.X R50, R23, R37, R54, P6 ;  /* 0x0000002517327225 */ /* 0x000fe200030e0436 */
[----:B------:R-:W-:-:S03]  /*12c0*/  IADD3 RZ, P6, PT, R19, R42, RZ ;  /* 0x0000002a13ff7210 */ /* 0x000fc60007fde0ff */
[----:B------:R-:W-:-:S04]  /*12d0*/  IMAD.WIDE.U32 R52, R22, R40, RZ ;  /* 0x0000002816347225 */ /* 0x000fc800078e00ff */
[----:B------:R-:W-:-:S04]  /*12e0*/  IMAD.WIDE.U32 R8, R13, R106, RZ ;  /* 0x0000006a0d087225 */ /* 0x000fc800078e00ff */
[----:B------:R-:W-:-:S04]  /*12f0*/  IMAD.WIDE.U32 R24, R22, R38, R2 ;  /* 0x0000002616187225 */ /* 0x000fc800078e0002 */
[----:B------:R-:W-:Y:S01]  /*1300*/  IMAD.X R19, RZ, RZ, RZ, P4 ;  /* 0x000000ffff137224 */ /* 0x000fe200020e06ff */
[----:B------:R-:W-:Y:S01]  /*1310*/  IADD3 RZ, P4, PT, R53, R56, RZ ;  /* 0x0000003835ff7210 */ /* 0x000fe20007f9e0ff */
[----:B------:R-:W-:Y:S01]  /*1320*/  IMAD.MOV.U32 R18, RZ, RZ, R43 ;  /* 0x000000ffff127224 */ /* 0x000fe200078e002b */
[----:B------:R-:W-:Y:S01]  /*1330*/  ISETP.GE.U32.AND P1, PT, R24, R2, PT ;  /* 0x000000021800720c */ /* 0x000fe20003f26070 */
[----:B------:R-:W-:Y:S02]  /*1340*/  IMAD R69, R37, R22, RZ ;  /* 0x0000001625457224 */ /* 0x000fe400078e02ff */
[----:B------:R-:W-:-:S04]  /*1350*/  IMAD.WIDE.U32.X R42, R23, R39, R18, P6 ;  /* 0x00000027172a7225 */ /* 0x000fc800030e0412 */
[----:B------:R-:W-:Y:S02]  /*1360*/  IMAD R69, R23, R36, R69 ;  /* 0x0000002417457224 */ /* 0x000fe400078e0245 */
[----:B------:R-:W-:-:S04]  /*1370*/  IMAD.WIDE.U32 R52, R12, R106, RZ ;  /* 0x0000006a0c347225 */ /* 0x000fc800078e00ff */
[----:B------:R-:W-:-:S04]  /*1380*/  IMAD.WIDE.U32 R18, P6, R107, R12, R8 ;  /* 0x0000000c6b127225 */ /* 0x000fc800078c0008 */
[-C--:B------:R-:W-:Y:S02]  /*1390*/  IMAD R2, R107, R12.reuse, RZ ;  /* 0x0000000c6b027224 */ /* 0x080fe400078e02ff */
[----:B------:R-:W-:-:S04]  /*13a0*/  IMAD.WIDE.U32 R58, R106, R12, R44 ;  /* 0x0000000c6a3a7225 */ /* 0x000fc800078e002c */
[----:B------:R-:W-:Y:S02]  /*13b0*/  IMAD.IADD R27, R27, 0x1, R69 ;  /* 0x000000011b1b7824 */ /* 0x000fe400078e0245 */
[----:B------:R-:W-:Y:S01]  /*13c0*/  IMAD.X R9, RZ, RZ, RZ, P5 ;  /* 0x000000ffff097224 */ /* 0x000fe200028e06ff */
[----:B------:R-:W-:Y:S01]  /*13d0*/  IADD3 RZ, P5, PT, R53, R18, RZ ;  /* 0x0000001235ff7210 */ /* 0x000fe20007fbe0ff */
[----:B------:R-:W-:Y:S01]  /*13e0*/  IMAD R21, R106, R13, R2 ;  /* 0x0000000d6a157224 */ /* 0x000fe200078e0202 */
[----:B------:R-:W-:Y:S01]  /*13f0*/  ISETP.GE.U32.AND.EX P0, PT, R27, R5, PT, P0 ;  /* 0x000000051b00720c */ /* 0x000fe20003f06100 */
[----:B------:R-:W-:Y:S01]  /*1400*/  IMAD.X R55, RZ, RZ, RZ, P6 ;  /* 0x000000ffff377224 */ /* 0x000fe200030e06ff */
[----:B------:R-:W-:Y:S01]  /*1410*/  IADD3 R18, P6, PT, R61, R58, RZ ;  /* 0x0000003a3d127210 */ /* 0x000fe20007fde0ff */
[----:B------:R-:W-:Y:S02]  /*1420*/  IMAD.MOV.U32 R54, RZ, RZ, R19 ;  /* 0x000000ffff367224 */ /* 0x000fe400078e0013 */
[----:B------:R-:W-:-:S02]  /*1430*/  IMAD.IADD R2, R59, 0x1, R21 ;  /* 0x000000013b027824 */ /* 0x000fc400078e0215 */
[----:B------:R-:W-:Y:S01]  /*1440*/  IMAD.WIDE.U32.X R4, R107, R13, R54, P5 ;  /* 0x0000000d6b047225 */ /* 0x000fe200028e0436 */
[----:B------:R-:W-:Y:S02]  /*1450*/  ISETP.GE.U32.AND P5, PT, R58, R44, PT ;  /* 0x0000002c3a00720c */ /* 0x000fe40003fa6070 */
[----:B------:R-:W-:Y:S01]  /*1460*/  SEL R54, RZ, 0x1, P3 ;  /* 0x00000001ff367807 */ /* 0x000fe20001800000 */
[----:B------:R-:W-:Y:S01]  /*1470*/  IMAD.X R19, R2, 0x1, R63, P6 ;  /* 0x0000000102137824 */ /* 0x000fe200030e063f */
[----:B------:R-:W-:Y:S01]  /*1480*/  ISETP.GE.U32.AND P6, PT, R18, R58, PT ;  /* 0x0000003a1200720c */ /* 0x000fe20003fc6070 */
[-C--:B------:R-:W-:Y:S01]  /*1490*/  IMAD R21, R39, R22.reuse, RZ ;  /* 0x0000001627157224 */ /* 0x080fe200078e02ff */
[----:B------:R-:W-:Y:S01]  /*14a0*/  ISETP.GE.U32.AND.EX P5, PT, R2, R45, PT, P5 ;  /* 0x0000002d0200720c */ /* 0x000fe20003fa6150 */
[----:B------:R-:W-:Y:S01]  /*14b0*/  IMAD R45, R41, R22, RZ ;  /* 0x00000016292d7224 */ /* 0x000fe200078e02ff */
[----:B------:R-:W-:Y:S01]  /*14c0*/  ISETP.GE.U32.AND.EX P6, PT, R19, R2, PT, P6 ;  /* 0x000000021300720c */ /* 0x000fe20003fc6160 */
[----:B------:R-:W-:Y:S01]  /*14d0*/  IMAD.MOV.U32 R8, RZ, RZ, R57 ;  /* 0x000000ffff087224 */ /* 0x000fe200078e0039 */
[----:B------:R-:W-:Y:S01]  /*14e0*/  SEL R2, RZ, 0x1, P5 ;  /* 0x00000001ff027807 */ /* 0x000fe20002800000 */
[----:B------:R-:W-:Y:S01]  /*14f0*/  IMAD R53, R23, R38, R21 ;  /* 0x0000002617357224 */ /* 0x000fe200078e0215 */
[----:B------:R-:W-:Y:S01]  /*1500*/  IADD3 R44, P5, PT, R65, R20, RZ ;  /* 0x00000014412c7210 */ /* 0x000fe20007fbe0ff */
[C---:B------:R-:W-:Y:S01]  /*1510*/  IMAD R55, R23.reuse, R40, R45 ;  /* 0x0000002817377224 */ /* 0x040fe200078e022d */
[----:B------:R-:W-:Y:S01]  /*1520*/  SEL R21, RZ, 0x1, P6 ;  /* 0x00000001ff157807 */ /* 0x000fe20003000000 */
[----:B------:R-:W-:Y:S01]  /*1530*/  IMAD.WIDE.U32.X R22, R23, R41, R8, P4 ;  /* 0x0000002917167225 */ /* 0x000fe200020e0408 */
[----:B------:R-:W-:-:S03]  /*1540*/  ISETP.GE.U32.AND P4, PT, R44, R20, PT ;  /* 0x000000142c00720c */ /* 0x000fc60003f86070 */
[----:B------:R-:W-:Y:S01]  /*1550*/  IMAD.X R45, R6, 0x1, R67, P5 ;  /* 0x00000001062d7824 */ /* 0x000fe200028e0643 */
[----:B------:R-:W-:Y:S01]  /*1560*/  IADD3 R21, P5, P6, R21, R4, R2 ;  /* 0x0000000415157210 */ /* 0x000fe20007ebe002 */
[----:B------:R-:W-:Y:S02]  /*1570*/  IMAD.IADD R53, R25, 0x1, R53 ;  /* 0x0000000119357824 */ /* 0x000fe400078e0235 */
[----:B------:R-:W-:-:S03]  /*1580*/  IMAD.WIDE.U32 R8, R13, UR22, RZ ;  /* 0x000000160d087c25 */ /* 0x000fc6000f8e00ff */
[----:B------:R-:W-:Y:S01]  /*1590*/  ISETP.GE.U32.AND.EX P1, PT, R53, R3, PT, P1 ;  /* 0x000000033500720c */ /* 0x000fe20003f26110 */
[----:B------:R-:W-:Y:S01]  /*15a0*/  IMAD.IADD R52, R15, 0x1, R55 ;  /* 0x000000010f347824 */ /* 0x000fe200078e0237 */
[----:B------:R-:W-:Y:S01]  /*15b0*/  IADD3.X R15, PT, PT, RZ, R5, RZ, P5, P6 ;  /* 0x00000005ff0f7210 */ /* 0x000fe20002fec4ff */
[----:B------:R-:W-:Y:S01]  /*15c0*/  IMAD.WIDE.U32 R2, R12, UR22, RZ ;  /* 0x000000160c027c25 */ /* 0x000fe2000f8e00ff */
[----:B------:R-:W-:Y:S02]  /*15d0*/  ISETP.GE.U32.AND.EX P6, PT, R45, R6, PT, P4 ;  /* 0x000000062d00720c */ /* 0x000fe40003fc6140 */
[----:B------:R-:W-:Y:S01]  /*15e0*/  ISETP.GE.U32.AND.EX P2, PT, R52, R7, PT, P2 ;  /* 0x000000073400720c */ /* 0x000fe20003f46120 */
[----:B------:R-:W-:Y:S01]  /*15f0*/  IMAD.WIDE.U32 R8, P4, R12, UR23, R8 ;  /* 0x000000170c087c25 */ /* 0x000fe2000f880008 */
[----:B------:R-:W-:-:S03]  /*1600*/  SEL R25, RZ, 0x1, P6 ;  /* 0x00000001ff197807 */ /* 0x000fc60003000000 */
[C---:B------:R-:W-:Y:S01]  /*1610*/  IMAD R2, R12.reuse, UR23, RZ ;  /* 0x000000170c027c24 */ /* 0x040fe2000f8e02ff */
[----:B------:R-:W-:Y:S01]  /*1620*/  IADD3 RZ, P5, PT, R3, R8, RZ ;  /* 0x0000000803ff7210 */ /* 0x000fe20007fbe0ff */
[----:B------:R-:W-:-:S04]  /*1630*/  IMAD.WIDE.U32 R4, R12, UR22, R46 ;  /* 0x000000160c047c25 */ /* 0x000fc8000f8e002e */
[C---:B------:R-:W-:Y:S01]  /*1640*/  IMAD R3, R13.reuse, UR22, R2 ;  /* 0x000000160d037c24 */ /* 0x040fe2000f8e0202 */
[----:B------:R-:W-:Y:S01]  /*1650*/  ISETP.GE.U32.AND P3, PT, R4, R46, PT ;  /* 0x0000002e0400720c */ /* 0x000fe20003f66070 */
[----:B------:R-:W-:Y:S01]  /*1660*/  IMAD.WIDE.U32 R6, R13, UR24, RZ ;  /* 0x000000180d067c25 */ /* 0x000fe2000f8e00ff */
[----:B------:R-:W-:-:S03]  /*1670*/  IADD3 R20, P6, PT, R21, R4, RZ ;  /* 0x0000000415147210 */ /* 0x000fc60007fde0ff */
[----:B------:R-:W-:Y:S02]  /*1680*/  IMAD.IADD R46, R5, 0x1, R3 ;  /* 0x00000001052e7824 */ /* 0x000fe400078e0203 */
[----:B------:R-:W-:Y:S01]  /*1690*/  IMAD.X R3, RZ, RZ, RZ, P4 ;  /* 0x000000ffff037224 */ /* 0x000fe200020e06ff */
[----:B------:R-:W-:Y:S01]  /*16a0*/  ISETP.GE.U32.AND P4, PT, R20, R4, PT ;  /* 0x000000041400720c */ /* 0x000fe20003f86070 */
[C---:B------:R-:W-:Y:S01]  /*16b0*/  IMAD.X R21, R46.reuse, 0x1, R15, P6 ;  /* 0x000000012e157824 */ /* 0x040fe200030e060f */
[----:B------:R-:W-:Y:S01]  /*16c0*/  ISETP.GE.U32.AND.EX P3, PT, R46, R47, PT, P3 ;  /* 0x0000002f2e00720c */ /* 0x000fe20003f66130 */
[----:B------:R-:W-:Y:S02]  /*16d0*/  IMAD.MOV.U32 R2, RZ, RZ, R9 ;  /* 0x000000ffff027224 */ /* 0x000fe400078e0009 */
[C---:B------:R-:W-:Y:S01]  /*16e0*/  IMAD.WIDE.U32 R4, R12.reuse, UR24, RZ ;  /* 0x000000180c047c25 */ /* 0x040fe2000f8e00ff */
[----:B------:R-:W-:Y:S02]  /*16f0*/  ISETP.GE.U32.AND.EX P4, PT, R21, R46, PT, P4 ;  /* 0x0000002e1500720c */ /* 0x000fe40003f86140 */
[----:B------:R-:W-:Y:S01]  /*1700*/  SEL R4, RZ, 0x1, P3 ;  /* 0x00000001ff047807 */ /* 0x000fe20001800000 */
[----:B------:R-:W-:Y:S01]  /*1710*/  IMAD.WIDE.U32 R6, P6, R12, UR25, R6 ;  /* 0x000000190c067c25 */ /* 0x000fe2000f8c0006 */
[----:B------:R-:W-:-:S02]  /*1720*/  SEL R15, RZ, 0x1, P4 ;  /* 0x00000001ff0f7807 */ /* 0x000fc40002000000 */
[----:B------:R-:W-:Y:S01]  /*1730*/  IADD3 R47, P3, P4, R25, R48, R54 ;  /* 0x00000030192f7210 */ /* 0x000fe20007c7e036 */
[----:B------:R-:W-:Y:S01]  /*1740*/  IMAD.WIDE.U32.X R2, R13, UR23, R2, P5 ;  /* 0x000000170d027c25 */ /* 0x000fe2000a8e0402 */
[----:B------:R-:W-:Y:S02]  /*1750*/  IADD3 RZ, P5, PT, R5, R6, RZ ;  /* 0x0000000605ff7210 */ /* 0x000fe40007fbe0ff */
[----:B------:R-:W-:Y:S01]  /*1760*/  IADD3.X R6, PT, PT, RZ, R49, RZ, P3, P4 ;  /* 0x00000031ff067210 */ /* 0x000fe20001fe84ff */
[----:B------:R-:W-:Y:S01]  /*1770*/  IMAD.X R5, RZ, RZ, RZ, P6 ;  /* 0x000000ffff057224 */ /* 0x000fe200030e06ff */
[----:B------:R-:W-:Y:S01]  /*1780*/  IADD3 R15, P4, P6, R15, R2, R4 ;  /* 0x000000020f0f7210 */ /* 0x000fe20007e9e004 */
[C---:B------:R-:W-:Y:S01]  /*1790*/  IMAD R2, R12.reuse, UR25, RZ ;  /* 0x000000190c027c24 */ /* 0x040fe2000f8e02ff */
[----:B------:R-:W-:Y:S01]  /*17a0*/  SEL R48, RZ, 0x1, P0 ;  /* 0x00000001ff307807 */ /* 0x000fe20000000000 */
[----:B------:R-:W-:Y:S01]  /*17b0*/  IMAD.WIDE.U32 R8, R12, UR24, R44 ;  /* 0x000000180c087c25 */ /* 0x000fe2000f8e002c */
[----:B------:R-:W-:-:S03]  /*17c0*/  IADD3 R46, P0, PT, R47, R26, RZ ;  /* 0x0000001a2f2e7210 */ /* 0x000fc60007f1e0ff */
[----:B------:R-:W-:Y:S01]  /*17d0*/  IMAD R25, R13, UR24, R2 ;  /* 0x000000180d197c24 */ /* 0x000fe2000f8e0202 */
[----:B------:R-:W-:Y:S01]  /*17e0*/  ISETP.GE.U32.AND P3, PT, R8, R44, PT ;  /* 0x0000002c0800720c */ /* 0x000fe20003f66070 */
[----:B------:R-:W-:Y:S01]  /*17f0*/  IMAD.MOV.U32 R4, RZ, RZ, R7 ;  /* 0x000000ffff047224 */ /* 0x000fe200078e0007 */
[----:B------:R-:W-:Y:S01]  /*1800*/  IADD3.X R7, PT, PT, RZ, R3, RZ, P4, P6 ;  /* 0x00000003ff077210 */ /* 0x000fe200027ec4ff */
[----:B------:R-:W-:Y:S01]  /*1810*/  IMAD.IADD R44, R9, 0x1, R25 ;  /* 0x00000001092c7824 */ /* 0x000fe200078e0219 */
[----:B------:R-:W-:Y:S01]  /*1820*/  IADD3 R57, P6, PT, R15, R8, RZ ;  /* 0x000000080f397210 */ /* 0x000fe20007fde0ff */
[----:B------:R-:W-:Y:S01]  /*1830*/  IMAD.X R47, R27, 0x1, R6, P0 ;  /* 0x000000011b2f7824 */ /* 0x000fe200000e0606 */
[----:B------:R-:W-:Y:S01]  /*1840*/  ISETP.GE.U32.AND P4, PT, R46, R26, PT ;  /* 0x0000001a2e00720c */ /* 0x000fe20003f86070 */
[----:B------:R-:W-:Y:S01]  /*1850*/  IMAD.WIDE.U32 R2, R13, UR26, RZ ;  /* 0x0000001a0d027c25 */ /* 0x000fe2000f8e00ff */
[----:B------:R-:W-:Y:S02]  /*1860*/  ISETP.GE.U32.AND P0, PT, R57, R8, PT ;  /* 0x000000083900720c */ /* 0x000fe40003f06070 */
[C---:B------:R-:W-:Y:S01]  /*1870*/  ISETP.GE.U32.AND.EX P3, PT, R44.reuse, R45, PT, P3 ;  /* 0x0000002d2c00720c */ /* 0x040fe20003f66130 */
[----:B------:R-:W-:Y:S01]  /*1880*/  IMAD.X R15, R44, 0x1, R7, P6 ;  /* 0x000000012c0f7824 */ /* 0x000fe200030e0607 */
[----:B------:R-:W-:Y:S01]  /*1890*/  ISETP.GE.U32.AND.EX P4, PT, R47, R27, PT, P4 ;  /* 0x0000001b2f00720c */ /* 0x000fe20003f86140 */
[----:B------:R-:W-:-:S03]  /*18a0*/  IMAD.WIDE.U32 R8, P6, R12, UR27, R2 ;  /* 0x0000001b0c087c25 */ /* 0x000fc6000f8c0002 */
[----:B------:R-:W-:Y:S01]  /*18b0*/  ISETP.GE.U32.AND.EX P0, PT, R15, R44, PT, P0 ;  /* 0x0000002c0f00720c */ /* 0x000fe20003f06100 */
[----:B------:R-:W-:Y:S01]  /*18c0*/  IMAD.WIDE.U32.X R2, R13, UR25, R4, P5 ;  /* 0x000000190d027c25 */ /* 0x000fe2000a8e0404 */
[----:B------:R-:W-:Y:S02]  /*18d0*/  SEL R4, RZ, 0x1, P3 ;  /* 0x00000001ff047807 */ /* 0x000fe40001800000 */
[----:B------:R-:W-:Y:S01]  /*18e0*/  SEL R49, RZ, 0x1, P4 ;  /* 0x00000001ff317807 */ /* 0x000fe20002000000 */
[C---:B------:R-:W-:Y:S01]  /*18f0*/  IMAD.WIDE.U32 R6, R12.reuse, UR26, RZ ;  /* 0x0000001a0c067c25 */ /* 0x040fe2000f8e00ff */
[----:B------:R-:W-:Y:S02]  /*1900*/  SEL R25, RZ, 0x1, P0 ;  /* 0x00000001ff197807 */ /* 0x000fe40000000000 */
[----:B------:R-:W-:Y:S01]  /*1910*/  IADD3 R49, P0, P3, R49, R50, R48 ;  /* 0x0000003231317210 */ /* 0x000fe20007b1e030 */
[----:B------:R-:W-:Y:S01]  /*1920*/  IMAD.X R27, RZ, RZ, RZ, P6 ;  /* 0x000000ffff1b7224 */ /* 0x000fe200030e06ff */
[----:B------:R-:W-:Y:S01]  /*1930*/  IADD3 R25, P5, P6, R25, R2, R4 ;  /* 0x0000000219197210 */ /* 0x000fe20007ebe004 */
[C---:B------:R-:W-:Y:S01]  /*1940*/  IMAD R2, R12.reuse, UR27, RZ ;  /* 0x0000001b0c027c24 */ /* 0x040fe2000f8e02ff */
[----:B------:R-:W-:Y:S01]  /*1950*/  IADD3 RZ, P4, PT, R7, R8, RZ ;  /* 0x0000000807ff7210 */ /* 0x000fe20007f9e0ff */
[----:B------:R-:W-:Y:S01]  /*1960*/  IMAD.WIDE.U32 R6, R12, UR26, R46 ;  /* 0x0000001a0c067c25 */ /* 0x000fe2000f8e002e */
[----:B------:R-:W-:-:S02]  /*1970*/  IADD3.X R50, PT, PT, RZ, R51, RZ, P0, P3 ;  /* 0x00000033ff327210 */ /* 0x000fc400007e64ff */
[----:B------:R-:W-:Y:S01]  /*1980*/  IADD3.X R48, PT, PT, RZ, R3, RZ, P5, P6 ;  /* 0x00000003ff307210 */ /* 0x000fe20002fec4ff */
[----:B------:R-:W-:Y:S01]  /*1990*/  IMAD.MOV.U32 R26, RZ, RZ, R9 ;  /* 0x000000ffff1a7224 */ /* 0x000fe200078e0009 */
[----:B------:R-:W-:Y:S01]  /*19a0*/  ISETP.GE.U32.AND P0, PT, R6, R46, PT ;  /* 0x0000002e0600720c */ /* 0x000fe20003f06070 */
[C---:B------:R-:W-:Y:S02]  /*19b0*/  IMAD R51, R13.reuse, UR26, R2 ;  /* 0x0000001a0d337c24 */ /* 0x040fe4000f8e0202 */
[----:B------:R-:W-:-:S04]  /*19c0*/  IMAD.WIDE.U32 R8, R13, UR28, RZ ;  /* 0x0000001c0d087c25 */ /* 0x000fc8000f8e00ff */
[----:B------:R-:W-:Y:S01]  /*19d0*/  IMAD.WIDE.U32 R4, R12, UR28, RZ ;  /* 0x0000001c0c047c25 */ /* 0x000fe2000f8e00ff */
[----:B------:R-:W-:-:S03]  /*19e0*/  IADD3 R4, P5, PT, R25, R6, RZ ;  /* 0x0000000619047210 */ /* 0x000fc60007fbe0ff */
[----:B------:R-:W-:Y:S01]  /*19f0*/  IMAD.IADD R7, R7, 0x1, R51 ;  /* 0x0000000107077824 */ /* 0x000fe200078e0233 */
[----:B------:R-:W-:Y:S01]  /*1a00*/  ISETP.GE.U32.AND P3, PT, R4, R6, PT ;  /* 0x000000060400720c */ /* 0x000fe20003f66070 */
[----:B------:R-:W-:-:S03]  /*1a10*/  IMAD.WIDE.U32 R44, P6, R12, UR29, R8 ;  /* 0x0000001d0c2c7c25 */ /* 0x000fc6000f8c0008 */
[C---:B------:R-:W-:Y:S01]  /*1a20*/  ISETP.GE.U32.AND.EX P0, PT, R7.reuse, R47, PT, P0 ;  /* 0x0000002f0700720c */ /* 0x040fe20003f06100 */
[----:B------:R-:W-:Y:S02]  /*1a30*/  IMAD.X R9, R7, 0x1, R48, P5 ;  /* 0x0000000107097824 */ /* 0x000fe400028e0630 */
[----:B------:R-:W-:Y:S01]  /*1a40*/  IMAD.WIDE.U32.X R2, R13, UR27, R26, P4 ;  /* 0x0000001b0d027c25 */ /* 0x000fe2000a0e041a */
[----:B------:R-:W-:Y:S02]  /*1a50*/  IADD3 R26, P5, PT, R49, R24, RZ ;  /* 0x00000018311a7210 */ /* 0x000fe40007fbe0ff */
[----:B------:R-:W-:Y:S01]  /*1a60*/  ISETP.GE.U32.AND.EX P3, PT, R9, R7, PT, P3 ;  /* 0x000000070900720c */ /* 0x000fe20003f66130 */
[----:B------:R-:W-:Y:S01]  /*1a70*/  IMAD.MOV.U32 R6, RZ, RZ, R45 ;  /* 0x000000ffff067224 */ /* 0x000fe200078e002d */
[----:B------:R-:W-:Y:S01]  /*1a80*/  IADD3 RZ, P4, PT, R5, R44, RZ ;  /* 0x0000002c05ff7210 */ /* 0x000fe20007f9e0ff */
[----:B------:R-:W-:Y:S01]  /*1a90*/  IMAD.X R27, R53, 0x1, R50, P5 ;  /* 0x00000001351b7824 */ /* 0x000fe200028e0632 */
[----:B------:R-:W-:Y:S01]  /*1aa0*/  ISETP.GE.U32.AND P5, PT, R26, R24, PT ;  /* 0x000000181a00720c */ /* 0x000fe20003fa6070 */
[C---:B------:R-:W-:Y:S01]  /*1ab0*/  IMAD R44, R12.reuse, UR29, RZ ;  /* 0x0000001d0c2c7c24 */ /* 0x040fe2000f8e02ff */
[----:B------:R-:W-:Y:S01]  /*1ac0*/  SEL R8, RZ, 0x1, P0 ;  /* 0x00000001ff087807 */ /* 0x000fe20000000000 */
[----:B------:R-:W-:Y:S01]  /*1ad0*/  IMAD.WIDE.U32 R24, R12, UR28, R26 ;  /* 0x0000001c0c187c25 */ /* 0x000fe2000f8e001a */
[----:B------:R-:W-:-:S02]  /*1ae0*/  SEL R5, RZ, 0x1, P3 ;  /* 0x00000001ff057807 */ /* 0x000fc40001800000 */
[----:B------:R-:W-:Y:S01]  /*1af0*/  ISETP.GE.U32.AND.EX P0, PT, R27, R53, PT, P5 ;  /* 0x000000351b00720c */ /* 0x000fe20003f06150 */
[----:B------:R-:W-:Y:S01]  /*1b00*/  IMAD R47, R13, UR28, R44 ;  /* 0x0000001c0d2f7c24 */ /* 0x000fe2000f8e022c */
[----:B------:R-:W-:Y:S01]  /*1b10*/  IADD3 R5, P3, P5, R5, R2, R8 ;  /* 0x0000000205057210 */ /* 0x000fe20007d7e008 */
[----:B------:R-:W-:Y:S01]  /*1b20*/  IMAD.X R7, RZ, RZ, RZ, P6 ;  /* 0x000000ffff077224 */ /* 0x000fe200030e06ff */
[----:B------:R-:W-:Y:S01]  /*1b30*/  SEL R44, RZ, 0x1, P1 ;  /* 0x00000001ff2c7807 */ /* 0x000fe20000800000 */
[----:B------:R-:W-:Y:S01]  /*1b40*/  IMAD.IADD R25, R25, 0x1, R47 ;  /* 0x0000000119197824 */ /* 0x000fe200078e022f */
[----:B------:R-:W-:Y:S01]  /*1b50*/  SEL R45, RZ, 0x1, P0 ;  /* 0x00000001ff2d7807 */ /* 0x000fe20000000000 */
[----:B------:R-:W-:Y:S01]  /*1b60*/  IMAD R46, R12, UR31, RZ ;  /* 0x0000001f0c2e7c24 */ /* 0x000fe2000f8e02ff */
[----:B------:R-:W-:Y:S02]  /*1b70*/  IADD3.X R2, PT, PT, RZ, R3, RZ, P3, P5 ;  /* 0x00000003ff027210 */ /* 0x000fe40001fea4ff */
[----:B------:R-:W-:Y:S01]  /*1b80*/  IADD3 R8, P6, PT, R5, R24, RZ ;  /* 0x0000001805087210 */ /* 0x000fe20007fde0ff */
[----:B------:R-:W-:Y:S01]  /*1b90*/  IMAD R49, R13, UR30, R46 ;  /* 0x0000001e0d317c24 */ /* 0x000fe2000f8e022e */
[----:B------:R-:W-:-:S02]  /*1ba0*/  IADD3 R45, P3, P5, R45, R42, R44 ;  /* 0x0000002a2d2d7210 */ /* 0x000fc40007d7e02c */
[----:B------:R-:W-:Y:S01]  /*1bb0*/  ISETP.GE.U32.AND P1, PT, R24, R26, PT ;  /* 0x0000001a1800720c */ /* 0x000fe20003f26070 */
[----:B------:R-:W-:Y:S01]  /*1bc0*/  IMAD.X R5, R25, 0x1, R2, P6 ;  /* 0x0000000119057824 */ /* 0x000fe200030e0602 */
[----:B------:R-:W-:Y:S01]  /*1bd0*/  ISETP.GE.U32.AND P0, PT, R8, R24, PT ;  /* 0x000000180800720c */ /* 0x000fe20003f06070 */
[----:B------:R-:W-:Y:S01]  /*1be0*/  IMAD.WIDE.U32 R2, R13, UR30, RZ ;  /* 0x0000001e0d027c25 */ /* 0x000fe2000f8e00ff */
[----:B------:R-:W-:Y:S02]  /*1bf0*/  IADD3.X R43, PT, PT, RZ, R43, RZ, P3, P5 ;  /* 0x0000002bff2b7210 */ /* 0x000fe40001fea4ff */
[----:B------:R-:W-:Y:S02]  /*1c00*/  IADD3 R44, P3, PT, R45, R14, RZ ;  /* 0x0000000e2d2c7210 */ /* 0x000fe40007f7e0ff */
[----:B------:R-:W-:Y:S01]  /*1c10*/  ISETP.GE.U32.AND.EX P1, PT, R25, R27, PT, P1 ;  /* 0x0000001b1900720c */ /* 0x000fe20003f26110 */
[----:B------:R-:W-:Y:S01]  /*1c20*/  IMAD.WIDE.U32 R26, P5, R12, UR31, R2 ;  /* 0x0000001f0c1a7c25 */ /* 0x000fe2000f8a0002 */
[----:B------:R-:W-:-:S03]  /*1c30*/  ISETP.GE.U32.AND.EX P0, PT, R5, R25, PT, P0 ;  /* 0x000000190500720c */ /* 0x000fc60003f06100 */
[----:B------:R-:W-:Y:S01]  /*1c40*/  IMAD.X R45, R52, 0x1, R43, P3 ;  /* 0x00000001342d7824 */ /* 0x000fe200018e062b */
[----:B------:R-:W-:Y:S01]  /*1c50*/  SEL R47, RZ, 0x1, P0 ;  /* 0x00000001ff2f7807 */ /* 0x000fe20000000000 */
[----:B------:R-:W-:Y:S01]  /*1c60*/  IMAD.WIDE.U32.X R2, R13, UR29, R6, P4 ;  /* 0x0000001d0d027c25 */ /* 0x000fe2000a0e0406 */
[----:B------:R-:W-:-:S03]  /*1c70*/  SEL R6, RZ, 0x1, P1 ;  /* 0x00000001ff067807 */ /* 0x000fc60000800000 */
[----:B------:R-:W-:Y:S01]  /*1c80*/  IMAD.WIDE.U32 R42, R12, UR30, R44 ;  /* 0x0000001e0c2a7c25 */ /* 0x000fe2000f8e002c */
[----:B------:R-:W-:-:S03]  /*1c90*/  IADD3 R47, P0, P1, R47, R2, R6 ;  /* 0x000000022f2f7210 */ /* 0x000fc6000791e006 */
[----:B------:R-:W-:Y:S01]  /*1ca0*/  IMAD.X R7, RZ, RZ, RZ, P5 ;  /* 0x000000ffff077224 */ /* 0x000fe200028e06ff */
[----:B------:R-:W-:Y:S01]  /*1cb0*/  IADD3.X R3, PT, PT, RZ, R3, RZ, P0, P1 ;  /* 0x00000003ff037210 */ /* 0x000fe200007e24ff */
[----:B------:R-:W-:Y:S01]  /*1cc0*/  IMAD.WIDE.U32 R24, R12, UR30, RZ ;  /* 0x0000001e0c187c25 */ /* 0x000fe2000f8e00ff */
[----:B------:R-:W-:Y:S02]  /*1cd0*/  IADD3 R2, P5, PT, R47, R42, RZ ;  /* 0x0000002a2f027210 */ /* 0x000fe40007fbe0ff */
[----:B------:R-:W-:Y:S01]  /*1ce0*/  ISETP.GE.U32.AND P1, PT, R44, R14, PT ;  /* 0x0000000e2c00720c */ /* 0x000fe20003f26070 */
[----:B------:R-:W-:Y:S01]  /*1cf0*/  IMAD.IADD R12, R43, 0x1, R49 ;  /* 0x000000012b0c7824 */ /* 0x000fe200078e0231 */
[----:B------:R-:W-:Y:S01]  /*1d00*/  ISETP.GE.U32.AND P0, PT, R2, R42, PT ;  /* 0x0000002a0200720c */ /* 0x000fe20003f06070 */
[----:B------:R-:W-:Y:S01]  /*1d10*/  IMAD.MOV.U32 R6, RZ, RZ, R27 ;  /* 0x000000ffff067224 */ /* 0x000fe200078e001b */
[----:B------:R-:W-:Y:S01]  /*1d20*/  IADD3 RZ, P4, PT, R25, R26, RZ ;  /* 0x0000001a19ff7210 */ /* 0x000fe20007f9e0ff */
[----:B------:R-:W-:Y:S01]  /*1d30*/  IMAD.X R3, R12, 0x1, R3, P5 ;  /* 0x000000010c037824 */ /* 0x000fe200028e0603 */
[----:B------:R-:W-:-:S02]  /*1d40*/  ISETP.GE.U32.AND P3, PT, R42, R44, PT ;  /* 0x0000002c2a00720c */ /* 0x000fc40003f66070 */
[----:B------:R-:W-:Y:S01]  /*1d50*/  ISETP.GE.U32.AND.EX P1, PT, R45, R52, PT, P1 ;  /* 0x000000342d00720c */ /* 0x000fe20003f26110 */
[----:B------:R-:W-:Y:S01]  /*1d60*/  IMAD.WIDE.U32.X R6, R13, UR31, R6, P4 ;  /* 0x0000001f0d067c25 */ /* 0x000fe2000a0e0406 */
[----:B------:R-:W-:Y:S02]  /*1d70*/  ISETP.GE.U32.AND.EX P0, PT, R3, R12, PT, P0 ;  /* 0x0000000c0300720c */ /* 0x000fe40003f06100 */
[----:B------:R-:W-:Y:S02]  /*1d80*/  ISETP.GE.U32.AND.EX P3, PT, R12, R45, PT, P3 ;  /* 0x0000002d0c00720c */ /* 0x000fe40003f66130 */
[----:B------:R-:W-:Y:S02]  /*1d90*/  SEL R13, RZ, 0x1, P0 ;  /* 0x00000001ff0d7807 */ /* 0x000fe40000000000 */
[----:B------:R-:W-:Y:S02]  /*1da0*/  ISETP.NE.AND P0, PT, R0, 0x8, PT ;  /* 0x000000080000780c */ /* 0x000fe40003f05270 */
[----:B------:R-:W-:-:S02]  /*1db0*/  SEL R14, RZ, 0x1, P2 ;  /* 0x00000001ff0e7807 */ /* 0x000fc40001000000 */
[----:B------:R-:W-:Y:S02]  /*1dc0*/  SEL R25, RZ, 0x1, P1 ;  /* 0x00000001ff197807 */ /* 0x000fe40000800000 */
[----:B------:R-:W-:Y:S02]  /*1dd0*/  SEL R12, RZ, 0x1, P3 ;  /* 0x00000001ff0c7807 */ /* 0x000fe40001800000 */
[----:B------:R-:W-:Y:S02]  /*1de0*/  IADD3 R25, P1, P2, R25, R22, R14 ;  /* 0x0000001619197210 */ /* 0x000fe40007a3e00e */
[----:B------:R-:W-:Y:S02]  /*1df0*/  IADD3 R6, P3, P4, R13, R6, R12 ;  /* 0x000000060d067210 */ /* 0x000fe40007c7e00c */
[----:B------:R-:W-:Y:S02]  /*1e00*/  IADD3.X R22, PT, PT, RZ, R23, RZ, P1, P2 ;  /* 0x00000017ff167210 */ /* 0x000fe40000fe44ff */
[----:B------:R-:W-:-:S02]  /*1e10*/  IADD3 R6, P5, PT, R6, R25, RZ ;  /* 0x0000001906067210 */ /* 0x000fc40007fbe0ff */
[----:B------:R-:W-:-:S05]  /*1e20*/  IADD3.X R7, PT, PT, RZ, R7, RZ, P3, P4 ;  /* 0x00000007ff077210 */ /* 0x000fca0001fe84ff */
[----:B------:R-:W-:Y:S01]  /*1e30*/  IMAD.X R7, R7, 0x1, R22, P5 ;  /* 0x0000000107077824 */ /* 0x000fe200028e0616 */
[----:B------:R-:W-:Y:S06]  /*1e40*/  @P0 BRA `(.L_x_2) ;  /* 0xffffffe800b40947 */ /* 0x000fec000383ffff */
[----:B------:R-:W-:Y:S01]  /*1e50*/  ISETP.NE.U32.AND P0, PT, R6, UR30, PT ;  /* 0x0000001e06007c0c */ /* 0x000fe2000bf05070 */
[----:B------:R-:W-:Y:S01]  /*1e60*/  BSSY.RECONVERGENT B1, `(.L_x_3) ;  /* 0x0000080000017945 */ /* 0x000fe20003800200 */
[----:B------:R-:W-:Y:S01]  /*1e70*/  IMAD.U32 R10, RZ, RZ, UR30 ;  /* 0x0000001eff0a7e24 */ /* 0x000fe2000f8e00ff */
[----:B------:R-:W-:Y:S01]  /*1e80*/  UIADD3 UR16, UPT, UPT, UR16, 0x40, URZ ;  /* 0x0000004010107890 */ /* 0x000fe2000fffe0ff */
[----:B------:R-:W-:Y:S01]  /*1e90*/  ISETP.NE.AND.EX P0, PT, R7, UR31, PT, P0 ;  /* 0x0000001f07007c0c */ /* 0x000fe2000bf05300 */
[----:B------:R-:W-:Y:S01]  /*1ea0*/  IMAD.U32 R11, RZ, RZ, UR31 ;  /* 0x0000001fff0b7e24 */ /* 0x000fe2000f8e00ff */
[----:B------:R-:W-:Y:S01]  /*1eb0*/  BSSY.RELIABLE B0, `(.L_x_4) ;  /* 0x0000043000007945 */ /* 0x000fe20003800100 */
[----:B------:R-:W-:Y:S02]  /*1ec0*/  IMAD.U32 R12, RZ, RZ, UR30 ;  /* 0x0000001eff0c7e24 */ /* 0x000fe4000f8e00ff */
[----:B------:R-:W-:Y:S02]  /*1ed0*/  IMAD.U32 R13, RZ, RZ, UR31 ;  /* 0x0000001fff0d7e24 */ /* 0x000fe4000f8e00ff */
[----:B------:R-:W-:-:S02]  /*1ee0*/  IMAD.MOV.U32 R11, RZ, RZ, R6 ;  /* 0x000000ffff0b7224 */ /* 0x000fc400078e0006 */
[----:B------:R-:W-:-:S04]  /*1ef0*/  IMAD.MOV.U32 R0, RZ, RZ, R7 ;  /* 0x000000ffff007224 */ /* 0x000fc800078e0007 */
[----:B------:R-:W-:Y:S05]  /*1f00*/  @P0 BRA `(.L_x_5) ;  /* 0x0000000000e40947 */ /* 0x000fea0003800000 */
[----:B------:R-:W-:Y:S01]  /*1f10*/  ISETP.NE.U32.AND P0, PT, R2, UR28, PT ;  /* 0x0000001c02007c0c */ /* 0x000fe2000bf05070 */
[----:B------:R-:W-:Y:S02]  /*1f20*/  IMAD.U32 R10, RZ, RZ, UR28 ;  /* 0x0000001cff0a7e24 */ /* 0x000fe4000f8e00ff */
[----:B------:R-:W-:Y:S01]  /*1f30*/  IMAD.U32 R11, RZ, RZ, UR29 ;  /* 0x0000001dff0b7e24 */ /* 0x000fe2000f8e00ff */
[----:B------:R-:W-:Y:S01]  /*1f40*/  ISETP.NE.AND.EX P0, PT, R3, UR29, PT, P0 ;  /* 0x0000001d03007c0c */ /* 0x000fe2000bf05300 */
[----:B------:R-:W-:Y:S02]  /*1f50*/  IMAD.U32 R12, RZ, RZ, UR28 ;  /* 0x0000001cff0c7e24 */ /* 0x000fe4000f8e00ff */
[----:B------:R-:W-:Y:S02]  /*1f60*/  IMAD.U32 R13, RZ, RZ, UR29 ;  /* 0x0000001dff0d7e24 */ /* 0x000fe4000f8e00ff */
[----:B------:R-:W-:Y:S02]  /*1f70*/  IMAD.MOV.U32 R11, RZ, RZ, R2 ;  /* 0x000000ffff0b7224 */ /* 0x000fe400078e0002 */
[----:B------:R-:W-:-:S06]  /*1f80*/  IMAD.MOV.U32 R0, RZ, RZ, R3 ;  /* 0x000000ffff007224 */ /* 0x000fcc00078e0003 */
        /* <DEDUP_REMOVED lines=28> */
[----:B------:R-:W-:Y:S01]  /*2150*/  ISETP.NE.U32.AND P0, PT, R20, R106, PT ;  /* 0x0000006a1400720c */ /* 0x000fe20003f05070 */
[----:B------:R-:W-:Y:S02]  /*2160*/  IMAD.MOV.U32 R11, RZ, RZ, R20 ;  /* 0x000000ffff0b7224 */ /* 0x000fe400078e0014 */
[----:B------:R-:W-:Y:S01]  /*2170*/  IMAD.MOV.U32 R0, RZ, RZ, R21 ;  /* 0x000000ffff007224 */ /* 0x000fe200078e0015 */
[----:B------:R-:W-:Y:S01]  /*2180*/  ISETP.NE.AND.EX P0, PT, R21, R107, PT, P0 ;  /* 0x0000006b1500720c */ /* 0x000fe20003f05300 */
[----:B------:R-:W-:Y:S02]  /*2190*/  IMAD.MOV.U32 R10, RZ, RZ, R106 ;  /* 0x000000ffff0a7224 */ /* 0x000fe400078e006a */
[----:B------:R-:W-:-:S10]  /*21a0*/  IMAD.MOV.U32 R13, RZ, RZ, R107 ;  /* 0x000000ffff0d7224 */ /* 0x000fd400078e006b */
        /* <DEDUP_REMOVED lines=8> */
[----:B------:R-:W-:-:S04]  /*2230*/  ISETP.NE.U32.AND P0, PT, R16, R128, PT ;  /* 0x000000801000720c */ /* 0x000fc80003f05070 */
[----:B------:R-:W-:-:S13]  /*2240*/  ISETP.NE.AND.EX P0, PT, R17, R129, PT, P0 ;  /* 0x000000811100720c */ /* 0x000fda0003f05300 */
[----:B------:R-:W-:Y:S05]  /*2250*/  @!P0 BRA `(.L_x_6) ;  /* 0x0000000000208947 */ /* 0x000fea0003800000 */
[----:B------:R-:W-:Y:S02]  /*2260*/  IMAD.MOV.U32 R11, RZ, RZ, R16 ;  /* 0x000000ffff0b7224 */ /* 0x000fe400078e0010 */
[----:B------:R-:W-:Y:S02]  /*2270*/  IMAD.MOV.U32 R0, RZ, RZ, R17 ;  /* 0x000000ffff007224 */ /* 0x000fe400078e0011 */
[----:B------:R-:W-:Y:S02]  /*2280*/  IMAD.MOV.U32 R10, RZ, RZ, R128 ;  /* 0x000000ffff0a7224 */ /* 0x000fe400078e0080 */
[----:B------:R-:W-:-:S07]  /*2290*/  IMAD.MOV.U32 R13, RZ, RZ, R129 ;  /* 0x000000ffff0d7224 */ /* 0x000fce00078e0081 */
.L_x_5:
[----:B------:R-:W-:-:S04]  /*22a0*/  ISETP.GT.U32.AND P0, PT, R11, R10, PT ;  /* 0x0000000a0b00720c */ /* 0x000fc80003f04070 */
[----:B------:R-:W-:-:S13]  /*22b0*/  ISETP.GT.U32.AND.EX P0, PT, R0, R13, PT, P0 ;  /* 0x0000000d0000720c */ /* 0x000fda0003f04100 */
[----:B------:R-:W-:Y:S05]  /*22c0*/  @!P0 BREAK.RELIABLE B0 ;  /* 0x0000000000008942 */ /* 0x000fea0003800100 */
[----:B------:R-:W-:Y:S05]  /*22d0*/  @!P0 BRA `(.L_x_7) ;  /* 0x0000000000e08947 */ /* 0x000fea0003800000 */
.L_x_6:
[----:B------:R-:W-:Y:S05]  /*22e0*/  BSYNC.RELIABLE B0 ;  /* 0x0000000000007941 */ /* 0x000fea0003800100 */
.L_x_4:
[----:B------:R-:W-:Y:S01]  /*22f0*/  ISETP.GE.U32.AND P2, PT, R16, R128, PT ;  /* 0x000000801000720c */ /* 0x000fe20003f46070 */
[----:B------:R-:W-:Y:S01]  /*2300*/  IMAD.U32 R10, RZ, RZ, UR23 ;  /* 0x00000017ff0a7e24 */ /* 0x000fe2000f8e00ff */
[CC--:B------:R-:W-:Y:S01]  /*2310*/  ISETP.EQ.U32.AND P1, PT, R18.reuse, R124.reuse, PT ;  /* 0x0000007c1200720c */ /* 0x0c0fe20003f22070 */
[----:B------:R-:W-:Y:S01]  /*2320*/  IMAD.U32 R12, RZ, RZ, UR27 ;  /* 0x0000001bff0c7e24 */ /* 0x000fe2000f8e00ff */
[----:B------:R-:W-:Y:S02]  /*2330*/  ISETP.GE.U32.AND.EX P2, PT, R17, R129, PT, P2 ;  /* 0x000000811100720c */ /* 0x000fe40003f46120 */
[----:B------:R-:W-:Y:S02]  /*2340*/  ISETP.LT.U32.AND P0, PT, R18, R124, PT ;  /* 0x0000007c1200720c */ /* 0x000fe40003f01070 */
[----:B------:R-:W-:Y:S02]  /*2350*/  ISETP.EQ.AND.EX P1, PT, R19, R125, !P2, P1 ;  /* 0x0000007d1300720c */ /* 0x000fe40005722310 */
[----:B------:R-:W-:-:S02]  /*2360*/  ISETP.EQ.U32.AND P3, PT, R20, R106, PT ;  /* 0x0000006a1400720c */ /* 0x000fc40003f62070 */
[----:B------:R-:W-:Y:S02]  /*2370*/  ISETP.LT.U32.OR.EX P1, PT, R19, R125, P1, P0 ;  /* 0x0000007d1300720c */ /* 0x000fe40000f21500 */
[----:B------:R-:W-:Y:S02]  /*2380*/  ISETP.LT.U32.AND P0, PT, R20, R106, PT ;  /* 0x0000006a1400720c */ /* 0x000fe40003f01070 */
[-C--:B------:R-:W-:Y:S02]  /*2390*/  ISETP.EQ.AND.EX P3, PT, R21, R107.reuse, P1, P3 ;  /* 0x0000006b1500720c */ /* 0x080fe40000f62330 */
[----:B------:R-:W-:Y:S02]  /*23a0*/  ISETP.EQ.U32.AND P4, PT, R57, UR22, PT ;  /* 0x0000001639007c0c */ /* 0x000fe4000bf82070 */
[----:B------:R-:W-:Y:S02]  /*23b0*/  ISETP.LT.U32.OR.EX P3, PT, R21, R107, P3, P0 ;  /* 0x0000006b1500720c */ /* 0x000fe40001f61500 */
[----:B------:R-:W-:-:S02]  /*23c0*/  ISETP.LT.U32.AND P5, PT, R57, UR22, PT ;  /* 0x0000001639007c0c */ /* 0x000fc4000bfa1070 */
[C---:B------:R-:W-:Y:S02]  /*23d0*/  ISETP.EQ.AND.EX P0, PT, R15.reuse, UR23, P3, P4 ;  /* 0x000000170f007c0c */ /* 0x040fe40009f02340 */
[C---:B------:R-:W-:Y:S02]  /*23e0*/  ISETP.EQ.U32.AND P4, PT, R4.reuse, UR24, PT ;  /* 0x0000001804007c0c */ /* 0x040fe4000bf82070 */
[----:B------:R-:W-:Y:S02]  /*23f0*/  ISETP.LT.U32.OR.EX P0, PT, R15, UR23, P0, P5 ;  /* 0x000000170f007c0c */ /* 0x000fe40008701550 */
[----:B------:R-:W-:Y:S02]  /*2400*/  SEL R0, RZ, 0x1, !P3 ;  /* 0x00000001ff007807 */ /* 0x000fe40005800000 */
[----:B------:R-:W-:Y:S02]  /*2410*/  ISETP.LT.U32.AND P3, PT, R4, UR24, PT ;  /* 0x0000001804007c0c */ /* 0x000fe4000bf61070 */
[----:B------:R-:W-:-:S02]  /*2420*/  ISETP.EQ.AND.EX P4, PT, R9, UR25, P0, P4 ;  /* 0x0000001909007c0c */ /* 0x000fc40008782340 */
[----:B------:R-:W-:Y:S02]  /*2430*/  IADD3 R0, P5, P6, R57, -UR22, -R0 ;  /* 0x8000001639007c10 */ /* 0x000fe4000febe800 */
[----:B------:R-:W-:Y:S02]  /*2440*/  ISETP.LT.U32.OR.EX P3, PT, R9, UR25, P4, P3 ;  /* 0x0000001909007c0c */ /* 0x000fe4000a761530 */
[C---:B------:R-:W-:Y:S01]  /*2450*/  ISETP.EQ.U32.AND P4, PT, R8.reuse, UR26, PT ;  /* 0x0000001a08007c0c */ /* 0x040fe2000bf82070 */
[----:B------:R-:W-:Y:S01]  /*2460*/  IMAD.MOV.U32 R57, RZ, RZ, R0 ;  /* 0x000000ffff397224 */ /* 0x000fe200078e0000 */
[----:B------:R-:W-:Y:S01]  /*2470*/  IADD3.X R15, PT, PT, R15, -0x1, ~R10, P5, P6 ;  /* 0xffffffff0f0f7810 */ /* 0x000fe20002fecc0a */
[----:B------:R-:W-:Y:S01]  /*2480*/  IMAD.U32 R10, RZ, RZ, UR25 ;  /* 0x00000019ff0a7e24 */ /* 0x000fe2000f8e00ff */
[----:B------:R-:W-:Y:S02]  /*2490*/  ISETP.LT.U32.AND P5, PT, R8, UR26, PT ;  /* 0x0000001a08007c0c */ /* 0x000fe4000bfa1070 */
[----:B------:R-:W-:-:S02]  /*24a0*/  ISETP.EQ.AND.EX P6, PT, R5, UR27, P3, P4 ;  /* 0x0000001b05007c0c */ /* 0x000fc40009fc2340 */
[C---:B------:R-:W-:Y:S02]  /*24b0*/  ISETP.EQ.U32.AND P4, PT, R2.reuse, UR28, PT ;  /* 0x0000001c02007c0c */ /* 0x040fe4000bf82070 */
[----:B------:R-:W-:Y:S02]  /*24c0*/  ISETP.LT.U32.OR.EX P5, PT, R5, UR27, P6, P5 ;  /* 0x0000001b05007c0c */ /* 0x000fe4000b7a1550 */
[----:B------:R-:W-:Y:S02]  /*24d0*/  SEL R13, RZ, 0x1, !P0 ;  /* 0x00000001ff0d7807 */ /* 0x000fe40004000000 */
[----:B------:R-:W-:Y:S02]  /*24e0*/  ISETP.LT.U32.AND P0, PT, R2, UR28, PT ;  /* 0x0000001c02007c0c */ /* 0x000fe4000bf01070 */
[----:B------:R-:W-:Y:S02]  /*24f0*/  ISETP.EQ.AND.EX P4, PT, R3, UR29, P5, P4 ;  /* 0x0000001d03007c0c */ /* 0x000fe4000af82340 */
[----:B------:R-:W-:-:S02]  /*2500*/  SEL R11, RZ, 0x1, !P3 ;  /* 0x00000001ff0b7807 */ /* 0x000fc40005800000 */
[----:B------:R-:W-:Y:S02]  /*2510*/  SEL R23, RZ, 0x1, P2 ;  /* 0x00000001ff177807 */ /* 0x000fe40001000000 */
[----:B------:R-:W-:Y:S02]  /*2520*/  ISETP.LT.U32.OR.EX P0, PT, R3, UR29, P4, P0 ;  /* 0x0000001d03007c0c */ /* 0x000fe4000a701500 */
[----:B------:R-:W-:Y:S02]  /*2530*/  IADD3 R4, P2, P3, R4, -UR24, -R13 ;  /* 0x8000001804047c10 */ /* 0x000fe4000fb5e80d */
[----:B------:R-:W-:Y:S02]  /*2540*/  SEL R13, RZ, 0x1, !P5 ;  /* 0x00000001ff0d7807 */ /* 0x000fe40006800000 */
[----:B------:R-:W-:Y:S02]  /*2550*/  IADD3 R8, P4, P5, R8, -UR26, -R11 ;  /* 0x8000001a08087c10 */ /* 0x000fe4000fd9e80b */
[----:B------:R-:W-:-:S02]  /*2560*/  SEL R11, RZ, 0x1, !P0 ;  /* 0x00000001ff0b7807 */ /* 0x000fc40004000000 */
[----:B------:R-:W-:Y:S01]  /*2570*/  IADD3.X R9, PT, PT, R9, -0x1, ~R10, P2, P3 ;  /* 0xffffffff09097810 */ /* 0x000fe200017e6c0a */
[----:B------:R-:W-:Y:S01]  /*2580*/  IMAD.U32 R10, RZ, RZ, UR29 ;  /* 0x0000001dff0a7e24 */ /* 0x000fe2000f8e00ff */
[----:B------:R-:W-:Y:S01]  /*2590*/  IADD3.X R5, PT, PT, R5, -0x1, ~R12, P4, P5 ;  /* 0xffffffff05057810 */ /* 0x000fe200027eac0c */
[----:B------:R-:W-:Y:S01]  /*25a0*/  IMAD.U32 R12, RZ, RZ, UR31 ;  /* 0x0000001fff0c7e24 */ /* 0x000fe2000f8e00ff */
[----:B------:R-:W-:Y:S02]  /*25b0*/  IADD3 R2, P4, P5, R2, -UR28, -R13 ;  /* 0x8000001c02027c10 */ /* 0x000fe4000fd9e80d */
[----:B------:R-:W-:Y:S02]  /*25c0*/  IADD3 R6, P3, P2, R6, -UR30, -R11 ;  /* 0x8000001e06067c10 */ /* 0x000fe4000fa7e80b */
[----:B------:R-:W-:Y:S02]  /*25d0*/  SEL R11, RZ, 0x1, !P1 ;  /* 0x00000001ff0b7807 */ /* 0x000fe40004800000 */
[----:B------:R-:W-:-:S02]  /*25e0*/  IADD3 R16, P1, PT, -R128, R16, RZ ;  /* 0x0000001080107210 */ /* 0x000fc40007f3e1ff */
[----:B------:R-:W-:Y:S02]  /*25f0*/  IADD3.X R3, PT, PT, R3, -0x1, ~R10, P4, P5 ;  /* 0xffffffff03037810 */ /* 0x000fe400027eac0a */
[----:B------:R-:W-:Y:S01]  /*2600*/  IADD3 R18, P0, P6, R18, -R124, -R23 ;  /* 0x8000007c12127210 */ /* 0x000fe20007e1e817 */
[----:B------:R-:W-:Y:S01]  /*2610*/  IMAD.X R17, R17, 0x1, ~R129, P1 ;  /* 0x0000000111117824 */ /* 0x000fe200008e0e81 */
[----:B------:R-:W-:Y:S02]  /*2620*/  IADD3 R20, P4, P5, R20, -R106, -R11 ;  /* 0x8000006a14147210 */ /* 0x000fe40007d9e80b */
[----:B------:R-:W-:Y:S02]  /*2630*/  IADD3.X R7, PT, PT, R7, -0x1, ~R12, P3, P2 ;  /* 0xffffffff07077810 */ /* 0x000fe40001fe4c0c */
[----:B------:R-:W-:Y:S02]  /*2640*/  IADD3.X R19, PT, PT, R19, -0x1, ~R125, P0, P6 ;  /* 0xffffffff13137810 */ /* 0x000fe400007ecc7d */
[----:B------:R-:W-:-:S07]  /*2650*/  IADD3.X R21, PT, PT, R21, -0x1, ~R107, P4, P5 ;  /* 0xffffffff15157810 */ /* 0x000fce00027eac6b */
.L_x_7:
[----:B------:R-:W-:Y:S05]  /*2660*/  BSYNC.RECONVERGENT B1 ;  /* 0x0000000000017941 */ /* 0x000fea0003800200 */
.L_x_3:
[----:B------:R-:W-:Y:S05]  /*2670*/  WARPSYNC.ALL ;  /* 0x0000000000007948 */ /* 0x000fea0003800000 */
[----:B------:R-:W-:Y:S01]  /*2680*/  IMAD.MOV.U32 R10, RZ, RZ, R8 ;  /* 0x000000ffff0a7224 */ /* 0x000fe200078e0008 */
[----:B------:R0:W-:Y:S01]  /*2690*/  STL.128 [R1+0x40], R16 ;  /* 0x0000401001007387 */ /* 0x0001e20000100c00 */
[----:B------:R-:W-:Y:S02]  /*26a0*/  IMAD.MOV.U32 R11, RZ, RZ, R5 ;  /* 0x000000ffff0b7224 */ /* 0x000fe400078e0005 */
[----:B------:R-:W-:Y:S02]  /*26b0*/  IMAD.MOV.U32 R8, RZ, RZ, R4 ;  /* 0x000000ffff087224 */ /* 0x000fe400078e0004 */
[----:B------:R-:W-:-:S02]  /*26c0*/  IMAD.MOV.U32 R14, RZ, RZ, R57 ;  /* 0x000000ffff0e7224 */ /* 0x000fc400078e0039 */
[----:B------:R-:W-:Y:S01]  /*26d0*/  IMAD.MOV.U32 R12, RZ, RZ, R20 ;  /* 0x000000ffff0c7224 */ /* 0x000fe200078e0014 */
[----:B------:R0:W-:Y:S01]  /*26e0*/  STL.128 [R1+0x60], R8 ;  /* 0x0000600801007387 */ /* 0x0001e20000100c00 */
[----:B------:R-:W-:Y:S02]  /*26f0*/  IMAD.MOV.U32 R13, RZ, RZ, R21 ;  /* 0x000000ffff0d7224 */ /* 0x000fe400078e0015 */
[----:B------:R-:W-:Y:S02]  /*2700*/  IMAD.MOV.U32 R4, RZ, RZ, R2 ;  /* 0x000000ffff047224 */ /* 0x000fe400078e0002 */
[----:B------:R-:W-:Y:S01]  /*2710*/  IMAD.MOV.U32 R5, RZ, RZ, R3 ;  /* 0x000000ffff057224 */ /* 0x000fe200078e0003 */
[----:B------:R0:W-:Y:S04]  /*2720*/  STL.128 [R1+0x50], R12 ;  /* 0x0000500c01007387 */ /* 0x0001e80000100c00 */
[----:B------:R0:W-:Y:S01]  /*2730*/  STL.128 [R1+0x70], R4 ;  /* 0x0000700401007387 */ /* 0x0001e20000100c00 */
[----:B------:R-:W-:Y:S05]  /*2740*/  BRA.U !UP0, `(.L_x_8) ;  /* 0x0000001508207547 */ /* 0x000fea000b800000 */
[----:B------:R-:W1:Y:S01]  /*2750*/  LDCU.128 UR4, c[0x3][0x190] ;  /* 0x00c03200ff0477ac */ /* 0x000e620008000c00 */
[----:B0-----:R-:W0:Y:S01]  /*2760*/  LDC.64 R4, c[0x3][0x1f8] ;  /* 0x00c07e00ff047b82 */ /* 0x001e220000000a00 */
[----:B------:R-:W2:Y:S01]  /*2770*/  LDCU.128 UR8, c[0x3][0x1a0] ;  /* 0x00c03400ff0877ac */ /* 0x000ea20008000c00 */
[----:B------:R-:W3:Y:S06]  /*2780*/  LDCU.U16 UR77, c[0x3][0x190] ;  /* 0x00c03200ff4d77ac */ /* 0x000eec0008000400 */
[----:B------:R-:W4:Y:S01]  /*2790*/  LDC.64 R6, c[0x3][0x1c0] ;  /* 0x00c07000ff067b82 */ /* 0x000f220000000a00 */
[----:B------:R-:W5:Y:S01]  /*27a0*/  LDCU.128 UR12, c[0x3][0x1d0] ;  /* 0x00c03a00ff0c77ac */ /* 0x000f620008000c00 */
[----:B------:R-:W2:Y:S06]  /*27b0*/  LDCU.U16 UR75, c[0x3][0x1d0] ;  /* 0x00c03a00ff4b77ac */ /* 0x000eac0008000400 */
[----:B------:R-:W5:Y:S01]  /*27c0*/  LDC.64 R8, c[0x3][0x200] ;  /* 0x00c08000ff087b82 */ /* 0x000f620000000a00 */
[----:B-1----:R-:W-:-:S02]  /*27d0*/  USHF.R.U32.HI UR35, URZ, 0x18, UR5 ;  /* 0x00000018ff237899 */ /* 0x002fc40008011605 */
[----:B------:R-:W-:Y:S02]  /*27e0*/  USHF.R.U32.HI UR32, URZ, 0x10, UR5 ;  /* 0x00000010ff207899 */ /* 0x000fe40008011605 */
[----:B------:R-:W-:-:S03]  /*27f0*/  USHF.R.U32.HI UR33, URZ, 0x8, UR5 ;  /* 0x00000008ff217899 */ /* 0x000fc60008011605 */
[----:B------:R-:W1:Y:S01]  /*2800*/  LDC.64 R10, c[0x3][0x1c8] ;  /* 0x00c07200ff0a7b82 */ /* 0x000e620000000a00 */
[----:B------:R-:W-:Y:S01]  /*2810*/  USHF.R.U64 UR34, UR4, 0x18, UR5 ;  /* 0x0000001804227899 */ /* 0x000fe20008001205 */
[----:B---3--:R-:W-:Y:S01]  /*2820*/  IMAD.U32 R0, RZ, RZ, UR77 ;  /* 0x0000004dff007e24 */ /* 0x008fe2000f8e00ff */
[----:B------:R-:W-:Y:S01]  /*2830*/  USHF.R.U64 UR19, UR4, 0x10, UR5 ;  /* 0x0000001004137899 */ /* 0x000fe20008001205 */
[C-C-:B0-----:R-:W-:Y:S01]  /*2840*/  SHF.R.U64 R64, R4.reuse, 0x18, R5.reuse ;  /* 0x0000001804407819 */ /* 0x141fe20000001205 */
[----:B------:R-:W-:Y:S01]  /*2850*/  USHF.R.U64 UR17, UR4, 0x8, UR5 ;  /* 0x0000000804117899 */ /* 0x000fe20008001205 */
[C-C-:B------:R-:W-:Y:S01]  /*2860*/  SHF.R.U64 R63, R4.reuse, 0x10, R5.reuse ;  /* 0x00000010043f7819 */ /* 0x140fe20000001205 */
[----:B------:R-:W-:Y:S01]  /*2870*/  USHF.R.U32.HI UR36, URZ, 0x18, UR7 ;  /* 0x00000018ff247899 */ /* 0x000fe20008011607 */
[----:B------:R0:W-:Y:S01]  /*2880*/  STL [R1+0x1f0], R0 ;  /* 0x0001f00001007387 */ /* 0x0001e20000100800 */
[----:B------:R-:W-:Y:S01]  /*2890*/  USHF.R.U32.HI UR40, URZ, 0x10, UR7 ;  /* 0x00000010ff287899 */ /* 0x000fe20008011607 */
[----:B--2---:R-:W-:Y:S01]  /*28a0*/  IMAD.U32 R91, RZ, RZ, UR75 ;  /* 0x0000004bff5b7e24 */ /* 0x004fe2000f8e00ff */
[----:B------:R-:W-:Y:S01]  /*28b0*/  USHF.R.U32.HI UR39, URZ, 0x8, UR7 ;  /* 0x00000008ff277899 */ /* 0x000fe20008011607 */
[----:B------:R-:W2:Y:S01]  /*28c0*/  LDC.64 R12, c[0x3][0x208] ;  /* 0x00c08200ff0c7b82 */ /* 0x000ea20000000a00 */
[----:B------:R-:W-:Y:S01]  /*28d0*/  USHF.R.U64 UR38, UR6, 0x18, UR7 ;  /* 0x0000001806267899 */ /* 0x000fe20008001207 */
[--C-:B------:R-:W-:Y:S01]  /*28e0*/  SHF.R.U64 R62, R4, 0x8, R5.reuse ;  /* 0x00000008043e7819 */ /* 0x100fe20000001205 */
[----:B------:R-:W-:Y:S01]  /*28f0*/  USHF.R.U64 UR37, UR6, 0x10, UR7 ;  /* 0x0000001006257899 */ /* 0x000fe20008001207 */
[--C-:B------:R-:W-:Y:S01]  /*2900*/  SHF.R.U32.HI R67, RZ, 0x18, R5.reuse ;  /* 0x00000018ff437819 */ /* 0x100fe20000011605 */
[----:B------:R-:W-:Y:S01]  /*2910*/  USHF.R.U64 UR18, UR6, 0x8, UR7 ;  /* 0x0000000806127899 */ /* 0x000fe20008001207 */
[--C-:B------:R-:W-:Y:S01]  /*2920*/  SHF.R.U32.HI R66, RZ, 0x10, R5.reuse ;  /* 0x00000010ff427819 */ /* 0x100fe20000011605 */
[----:B------:R-:W3:Y:S01]  /*2930*/  LDCU.128 UR4, c[0x3][0x1e0] ;  /* 0x00c03c00ff0477ac */ /* 0x000ee20008000c00 */
[----:B------:R-:W-:Y:S01]  /*2940*/  SHF.R.U32.HI R65, RZ, 0x8, R5 ;  /* 0x00000008ff417819 */ /* 0x000fe20000011605 */
[----:B------:R-:W-:Y:S01]  /*2950*/  IMAD.U32 R4, RZ, RZ, UR35 ;  /* 0x00000023ff047e24 */ /* 0x000fe2000f8e00ff */
[C-C-:B----4-:R-:W-:Y:S01]  /*2960*/  SHF.R.U64 R61, R6.reuse, 0x18, R7.reuse ;  /* 0x00000018063d7819 */ /* 0x150fe20000001207 */
[----:B------:R-:W-:Y:S01]  /*2970*/  USHF.R.U64 UR55, UR10, 0x18, UR11 ;  /* 0x000000180a377899 */ /* 0x000fe2000800120b */
[C-C-:B------:R-:W-:Y:S01]  /*2980*/  SHF.R.U64 R60, R6.reuse, 0x10, R7.reuse ;  /* 0x00000010063c7819 */ /* 0x140fe20000001207 */
[----:B------:R-:W-:Y:S01]  /*2990*/  USHF.R.U64 UR54, UR10, 0x10, UR11 ;  /* 0x000000100a367899 */ /* 0x000fe2000800120b */
[----:B------:R-:W-:Y:S01]  /*29a0*/  SHF.R.U64 R59, R6, 0x8, R7 ;  /* 0x00000008063b7819 */ /* 0x000fe20000001207 */
[----:B------:R-:W-:Y:S01]  /*29b0*/  USHF.R.U32.HI UR58, URZ, 0x18, UR11 ;  /* 0x00000018ff3a7899 */ /* 0x000fe2000801160b */
[C-C-:B-----5:R-:W-:Y:S01]  /*29c0*/  SHF.R.U64 R55, R8.reuse, 0x18, R9.reuse ;  /* 0x0000001808377819 */ /* 0x160fe20000001209 */
[----:B------:R-:W-:Y:S01]  /*29d0*/  USHF.R.U32.HI UR57, URZ, 0x10, UR11 ;  /* 0x00000010ff397899 */ /* 0x000fe2000801160b */
[C-C-:B------:R-:W-:Y:S01]  /*29e0*/  SHF.R.U64 R54, R8.reuse, 0x10, R9.reuse ;  /* 0x0000001008367819 */ /* 0x140fe20000001209 */
[----:B------:R-:W-:Y:S01]  /*29f0*/  USHF.R.U32.HI UR56, URZ, 0x8, UR11 ;  /* 0x00000008ff387899 */ /* 0x000fe2000801160b */
[--C-:B------:R-:W-:Y:S01]  /*2a00*/  SHF.R.U64 R53, R8, 0x8, R9.reuse ;  /* 0x0000000808357819 */ /* 0x100fe20000001209 */
[----:B------:R-:W-:Y:S01]  /*2a10*/  USHF.R.U64 UR10, UR10, 0x8, UR11 ;  /* 0x000000080a0a7899 */ /* 0x000fe2000800120b */
[--C-:B------:R-:W-:Y:S01]  /*2a20*/  SHF.R.U32.HI R58, RZ, 0x18, R9.reuse ;  /* 0x00000018ff3a7819 */ /* 0x100fe20000011609 */
[----:B------:R-:W4:Y:S01]  /*2a30*/  LDCU.U16 UR70, c[0x3][0x19c] ;  /* 0x00c03380ff4677ac */ /* 0x000f220008000400 */
[--C-:B------:R-:W-:Y:S01]  /*2a40*/  SHF.R.U32.HI R57, RZ, 0x10, R9.reuse ;  /* 0x00000010ff397819 */ /* 0x100fe20000011609 */
[----:B------:R-:W-:Y:S01]  /*2a50*/  IMAD.U32 R5, RZ, RZ, UR32 ;  /* 0x00000020ff057e24 */ /* 0x000fe2000f8e00ff */
[----:B------:R-:W-:Y:S01]  /*2a60*/  SHF.R.U32.HI R56, RZ, 0x8, R9 ;  /* 0x00000008ff387819 */ /* 0x000fe20000011609 */
[----:B---3--:R-:W-:Y:S01]  /*2a70*/  USHF.R.U32.HI UR68, URZ, 0x18, UR7 ;  /* 0x00000018ff447899 */ /* 0x008fe20008011607 */
[C-C-:B-1----:R-:W-:Y:S01]  /*2a80*/  SHF.R.U64 R49, R10.reuse, 0x18, R11.reuse ;  /* 0x000000180a317819 */ /* 0x142fe2000000120b */
[----:B------:R-:W-:Y:S01]  /*2a90*/  USHF.R.U32.HI UR67, URZ, 0x10, UR7 ;  /* 0x00000010ff437899 */ /* 0x000fe20008011607 */
[C-C-:B------:R-:W-:Y:S01]  /*2aa0*/  SHF.R.U64 R48, R10.reuse, 0x10, R11.reuse ;  /* 0x000000100a307819 */ /* 0x140fe2000000120b */
[----:B------:R-:W-:Y:S01]  /*2ab0*/  USHF.R.U32.HI UR66, URZ, 0x8, UR7 ;  /* 0x00000008ff427899 */ /* 0x000fe20008011607 */
[--C-:B------:R-:W-:Y:S01]  /*2ac0*/  SHF.R.U64 R47, R10, 0x8, R11.reuse ;  /* 0x000000080a2f7819 */ /* 0x100fe2000000120b */
[----:B------:R-:W-:Y:S01]  /*2ad0*/  USHF.R.U64 UR65, UR6, 0x18, UR7 ;  /* 0x0000001806417899 */ /* 0x000fe20008001207 */
[--C-:B------:R-:W-:Y:S01]  /*2ae0*/  SHF.R.U32.HI R52, RZ, 0x18, R11.reuse ;  /* 0x00000018ff347819 */ /* 0x100fe2000001160b */
[----:B------:R-:W-:Y:S01]  /*2af0*/  USHF.R.U64 UR64, UR6, 0x10, UR7 ;  /* 0x0000001006407899 */ /* 0x000fe20008001207 */
[--C-:B------:R-:W-:Y:S01]  /*2b00*/  SHF.R.U32.HI R51, RZ, 0x10, R11.reuse ;  /* 0x00000010ff337819 */ /* 0x100fe2000001160b */
[----:B------:R-:W-:Y:S01]  /*2b10*/  USHF.R.U64 UR11, UR6, 0x8, UR7 ;  /* 0x00000008060b7899 */ /* 0x000fe20008001207 */
[----:B------:R-:W-:Y:S01]  /*2b20*/  SHF.R.U32.HI R50, RZ, 0x8, R11 ;  /* 0x00000008ff327819 */ /* 0x000fe2000001160b */
[----:B------:R-:W1:Y:S01]  /*2b30*/  LDCU.U16 UR7, c[0x3][0x194] ;  /* 0x00c03280ff0777ac */ /* 0x000e620008000400 */
[C-C-:B--2---:R-:W-:Y:S01]  /*2b40*/  SHF.R.U64 R43, R12.reuse, 0x18, R13.reuse ;  /* 0x000000180c2b7819 */ /* 0x144fe2000000120d */
[----:B------:R-:W-:Y:S01]  /*2b50*/  IMAD.U32 R6, RZ, RZ, UR33 ;  /* 0x00000021ff067e24 */ /* 0x000fe2000f8e00ff */
[C-C-:B------:R-:W-:Y:S01]  /*2b60*/  SHF.R.U64 R42, R12.reuse, 0x10, R13.reuse ;  /* 0x000000100c2a7819 */ /* 0x140fe2000000120d */
[----:B------:R-:W0:Y:S01]  /*2b70*/  LDCU.U16 UR69, c[0x3][0x198] ;  /* 0x00c03300ff4577ac */ /* 0x000e220008000400 */
[--C-:B------:R-:W-:Y:S01]  /*2b80*/  SHF.R.U64 R41, R12, 0x8, R13.reuse ;  /* 0x000000080c297819 */ /* 0x100fe2000000120d */
[----:B------:R-:W-:Y:S01]  /*2b90*/  IMAD.U32 R8, RZ, RZ, UR19 ;  /* 0x00000013ff087e24 */ /* 0x000fe2000f8e00ff */
[--C-:B------:R-:W-:Y:S01]  /*2ba0*/  SHF.R.U32.HI R46, RZ, 0x18, R13.reuse ;  /* 0x00000018ff2e7819 */ /* 0x100fe2000001160d */
[----:B------:R-:W2:Y:S01]  /*2bb0*/  LDCU.U16 UR76, c[0x3][0x1d4] ;  /* 0x00c03a80ff4c77ac */ /* 0x000ea20008000400 */
[--C-:B------:R-:W-:Y:S01]  /*2bc0*/  SHF.R.U32.HI R45, RZ, 0x10, R13.reuse ;  /* 0x00000010ff2d7819 */ /* 0x100fe2000001160d */
[----:B------:R-:W-:Y:S01]  /*2bd0*/  IMAD.U32 R9, RZ, RZ, UR17 ;  /* 0x00000011ff097e24 */ /* 0x000fe2000f8e00ff */
[----:B------:R-:W-:Y:S01]  /*2be0*/  SHF.R.U32.HI R44, RZ, 0x8, R13 ;  /* 0x00000008ff2c7819 */ /* 0x000fe2000001160d */
[----:B------:R-:W3:Y:S01]  /*2bf0*/  LDCU.U16 UR72, c[0x3][0x1dc] ;  /* 0x00c03b80ff4877ac */ /* 0x000ee20008000400 */
[----:B------:R-:W-:Y:S01]  /*2c00*/  IMAD.U32 R10, RZ, RZ, UR36 ;  /* 0x00000024ff0a7e24 */ /* 0x000fe2000f8e00ff */
[----:B------:R-:W-:Y:S01]  /*2c10*/  PRMT R156, R4, 0x7610, R156 ;  /* 0x00007610049c7816 */ /* 0x000fe2000000009c */
[----:B------:R-:W-:Y:S01]  /*2c20*/  IMAD.U32 R11, RZ, RZ, UR40 ;  /* 0x00000028ff0b7e24 */ /* 0x000fe2000f8e00ff */
[----:B------:R-:W5:Y:S01]  /*2c30*/  LDCU.U16 UR71, c[0x3][0x1d8] ;  /* 0x00c03b00ff4777ac */ /* 0x000f620008000400 */
[----:B------:R-:W-:Y:S01]  /*2c40*/  IMAD.U32 R12, RZ, RZ, UR39 ;  /* 0x00000027ff0c7e24 */ /* 0x000fe2000f8e00ff */
[----:B------:R-:W-:Y:S01]  /*2c50*/  PRMT R155, R5, 0x7610, R155 ;  /* 0x00007610059b7816 */ /* 0x000fe2000000009b */
[----:B-1----:R-:W-:Y:S01]  /*2c60*/  IMAD.U32 R2, RZ, RZ, UR7 ;  /* 0x00000007ff027e24 */ /* 0x002fe2000f8e00ff */
[----:B------:R-:W1:Y:S01]  /*2c70*/  LDCU.U16 UR74, c[0x3][0x1a4] ;  /* 0x00c03480ff4a77ac */ /* 0x000e620008000400 */
[----:B------:R-:W-:Y:S01]  /*2c80*/  IMAD.U32 R13, RZ, RZ, UR38 ;  /* 0x00000026ff0d7e24 */ /* 0x000fe2000f8e00ff */
[----:B------:R-:W-:Y:S01]  /*2c90*/  PRMT R154, R6, 0x7610, R154 ;  /* 0x00007610069a7816 */ /* 0x000fe2000000009a */
[----:B0-----:R-:W-:Y:S01]  /*2ca0*/  IMAD.U32 R0, RZ, RZ, UR69 ;  /* 0x00000045ff007e24 */ /* 0x001fe2000f8e00ff */
[----:B------:R-:W0:Y:S01]  /*2cb0*/  LDCU.U16 UR73, c[0x3][0x1a0] ;  /* 0x00c03400ff4977ac */ /* 0x000e220008000400 */
[----:B------:R4:W-:Y:S01]  /*2cc0*/  STL [R1+0x200], R2 ;  /* 0x0002000201007387 */ /* 0x0009e20000100800 */
[----:B--2---:R-:W-:Y:S01]  /*2cd0*/  IMAD.U32 R92, RZ, RZ, UR76 ;  /* 0x0000004cff5c7e24 */ /* 0x004fe2000f8e00ff */
[----:B------:R-:W-:Y:S01]  /*2ce0*/  PRMT R152, R8, 0x7610, R152 ;  /* 0x0000761008987816 */ /* 0x000fe20000000098 */
[----:B------:R-:W2:Y:S01]  /*2cf0*/  LDCU.U16 UR6, c[0x3][0x1ac] ;  /* 0x00c03580ff0677ac */ /* 0x000ea20008000400 */
[----:B------:R0:W-:Y:S01]  /*2d00*/  STL [R1+0x1d0], R0 ;  /* 0x0001d00001007387 */ /* 0x0001e20000100800 */
[----:B---3--:R-:W-:Y:S01]  /*2d10*/  IMAD.U32 R90, RZ, RZ, UR72 ;  /* 0x00000048ff5a7e24 */ /* 0x008fe2000f8e00ff */
[----:B------:R-:W-:Y:S01]  /*2d20*/  PRMT R151, R9, 0x7610, R151 ;  /* 0x0000761009977816 */ /* 0x000fe20000000097 */
[----:B------:R-:W3:Y:S01]  /*2d30*/  LDCU.U16 UR7, c[0x3][0x1a8] ;  /* 0x00c03500ff0777ac */ /* 0x000ee20008000400 */
[----:B------:R-:W-:Y:S01]  /*2d40*/  IMAD.U32 R14, RZ, RZ, UR37 ;  /* 0x00000025ff0e7e24 */ /* 0x000fe2000f8e00ff */
[----:B------:R-:W-:Y:S01]  /*2d50*/  PRMT R150, R10, 0x7610, R150 ;  /* 0x000076100a967816 */ /* 0x000fe20000000096 */
[----:B----4-:R-:W-:Y:S01]  /*2d60*/  IMAD.U32 R2, RZ, RZ, UR70 ;  /* 0x00000046ff027e24 */ /* 0x010fe2000f8e00ff */
[----:B------:R-:W-:Y:S01]  /*2d70*/  USHF.R.U64 UR43, UR12, 0x18, UR13 ;  /* 0x000000180c2b7899 */ /* 0x000fe2000800120d */
[----:B-----5:R-:W-:Y:S01]  /*2d80*/  IMAD.U32 R89, RZ, RZ, UR71 ;  /* 0x00000047ff597e24 */ /* 0x020fe2000f8e00ff */
[----:B------:R-:W-:Y:S01]  /*2d90*/  USHF.R.U64 UR41, UR12, 0x10, UR13 ;  /* 0x000000100c297899 */ /* 0x000fe2000800120d */
[----:B------:R-:W-:Y:S01]  /*2da0*/  IMAD.U32 R15, RZ, RZ, UR18 ;  /* 0x00000012ff0f7e24 */ /* 0x000fe2000f8e00ff */
[----:B------:R-:W-:Y:S01]  /*2db0*/  USHF.R.U32.HI UR44, URZ, 0x18, UR13 ;  /* 0x00000018ff2c7899 */ /* 0x000fe2000801160d */
[----:B------:R1:W-:Y:S01]  /*2dc0*/  STL [R1+0x1e0], R2 ;  /* 0x0001e00201007387 */ /* 0x0003e20000100800 */
[----:B------:R-:W-:Y:S01]  /*2dd0*/  USHF.R.U32.HI UR45, URZ, 0x10, UR13 ;  /* 0x00000010ff2d7899 */ /* 0x000fe2000801160d */
[----:B0-----:R-:W-:Y:S01]  /*2de0*/  IMAD.U32 R0, RZ, RZ, UR73 ;  /* 0x00000049ff007e24 */ /* 0x001fe2000f8e00ff */
[----:B------:R-:W-:Y:S01]  /*2df0*/  USHF.R.U32.HI UR42, URZ, 0x8, UR13 ;  /* 0x00000008ff2a7899 */ /* 0x000fe2000801160d */
[----:B------:R-:W-:Y:S01]  /*2e00*/  IMAD.U32 R22, RZ, RZ, UR58 ;  /* 0x0000003aff167e24 */ /* 0x000fe2000f8e00ff */
[----:B------:R-:W-:Y:S01]  /*2e10*/  USHF.R.U64 UR12, UR12, 0x8, UR13 ;  /* 0x000000080c0c7899 */ /* 0x000fe2000800120d */
[----:B------:R-:W-:Y:S01]  /*2e20*/  IMAD.U32 R110, RZ, RZ, UR56 ;  /* 0x00000038ff6e7e24 */ /* 0x000fe2000f8e00ff */
[----:B------:R-:W0:Y:S01]  /*2e30*/  LDCU.U16 UR75, c[0x3][0x1b4] ;  /* 0x00c03680ff4b77ac */ /* 0x000e220008000400 */
[----:B------:R3:W-:Y:S01]  /*2e40*/  STL [R1+0x1b0], R0 ;  /* 0x0001b00001007387 */ /* 0x0007e20000100800 */
[----:B------:R-:W-:Y:S01]  /*2e50*/  IMAD.U32 R111, RZ, RZ, UR55 ;  /* 0x00000037ff6f7e24 */ /* 0x000fe2000f8e00ff */
[----:B------:R-:W-:Y:S01]  /*2e60*/  PRMT R149, R11, 0x7610, R149 ;  /* 0x000076100b957816 */ /* 0x000fe20000000095 */
[----:B------:R-:W4:Y:S01]  /*2e70*/  LDCU.U16 UR70, c[0x3][0x1b0] ;  /* 0x00c03600ff4677ac */ /* 0x000f220008000400 */
[----:B-1----:R-:W-:Y:S01]  /*2e80*/  IMAD.U32 R2, RZ, RZ, UR74 ;  /* 0x0000004aff027e24 */ /* 0x002fe2000f8e00ff */
[----:B------:R-:W-:Y:S01]  /*2e90*/  PRMT R148, R12, 0x7610, R148 ;  /* 0x000076100c947816 */ /* 0x000fe20000000094 */
[----:B------:R-:W-:Y:S01]  /*2ea0*/  IMAD.U32 R112, RZ, RZ, UR54 ;  /* 0x00000036ff707e24 */ /* 0x000fe2000f8e00ff */
[----:B------:R-:W-:Y:S01]  /*2eb0*/  USHF.R.U64 UR46, UR14, 0x18, UR15 ;  /* 0x000000180e2e7899 */ /* 0x000fe2000800120f */
[----:B------:R-:W-:Y:S01]  /*2ec0*/  IMAD.U32 R113, RZ, RZ, UR10 ;  /* 0x0000000aff717e24 */ /* 0x000fe2000f8e00ff */
[----:B------:R-:W-:Y:S01]  /*2ed0*/  USHF.R.U64 UR13, UR14, 0x10, UR15 ;  /* 0x000000100e0d7899 */ /* 0x000fe2000800120f */
[----:B------:R2:W-:Y:S01]  /*2ee0*/  STL [R1+0x1c0], R2 ;  /* 0x0001c00201007387 */ /* 0x0005e20000100800 */
[----:B------:R-:W-:Y:S01]  /*2ef0*/  USHF.R.U32.HI UR49, URZ, 0x18, UR15 ;  /* 0x00000018ff317899 */ /* 0x000fe2000801160f */
[----:B---3--:R-:W-:Y:S01]  /*2f00*/  IMAD.U32 R0, RZ, RZ, UR7 ;  /* 0x00000007ff007e24 */ /* 0x008fe2000f8e00ff */
[----:B------:R-:W-:Y:S01]  /*2f10*/  USHF.R.U32.HI UR48, URZ, 0x10, UR15 ;  /* 0x00000010ff307899 */ /* 0x000fe2000801160f */
[----:B------:R-:W-:Y:S01]  /*2f20*/  PRMT R147, R13, 0x7610, R147 ;  /* 0x000076100d937816 */ /* 0x000fe20000000093 */
[----:B------:R-:W-:Y:S01]  /*2f30*/  USHF.R.U32.HI UR47, URZ, 0x8, UR15 ;  /* 0x00000008ff2f7899 */ /* 0x000fe2000801160f */
[----:B------:R-:W-:Y:S01]  /*2f40*/  PRMT R146, R14, 0x7610, R146 ;  /* 0x000076100e927816 */ /* 0x000fe20000000092 */
[----:B------:R-:W-:Y:S01]  /*2f50*/  USHF.R.U64 UR14, UR14, 0x8, UR15 ;  /* 0x000000080e0e7899 */ /* 0x000fe2000800120f */
[----:B------:R4:W-:Y:S01]  /*2f60*/  STL [R1+0x190], R0 ;  /* 0x0001900001007387 */ /* 0x0009e20000100800 */
[----:B------:R-:W-:Y:S01]  /*2f70*/  USHF.R.U64 UR50, UR8, 0x18, UR9 ;  /* 0x0000001808327899 */ /* 0x000fe20008001209 */
[----:B--2---:R-:W-:Y:S01]  /*2f80*/  IMAD.U32 R2, RZ, RZ, UR6 ;  /* 0x00000006ff027e24 */ /* 0x004fe2000f8e00ff */
[----:B------:R-:W-:Y:S01]  /*2f90*/  USHF.R.U64 UR15, UR8, 0x10, UR9 ;  /* 0x00000010080f7899 */ /* 0x000fe20008001209 */
[----:B------:R-:W-:Y:S01]  /*2fa0*/  PRMT R145, R15, 0x7610, R145 ;  /* 0x000076100f917816 */ /* 0x000fe20000000091 */
[----:B------:R-:W-:Y:S01]  /*2fb0*/  USHF.R.U32.HI UR53, URZ, 0x18, UR9 ;  /* 0x00000018ff357899 */ /* 0x000fe20008011609 */
[----:B------:R-:W-:Y:S01]  /*2fc0*/  IMAD.U32 R93, RZ, RZ, UR57 ;  /* 0x00000039ff5d7e24 */ /* 0x000fe2000f8e00ff */
[----:B------:R-:W-:Y:S01]  /*2fd0*/  USHF.R.U32.HI UR52, URZ, 0x10, UR9 ;  /* 0x00000010ff347899 */ /* 0x000fe20008011609 */
[----:B------:R0:W-:Y:S01]  /*2fe0*/  STL [R1+0x1a0], R2 ;  /* 0x0001a00201007387 */ /* 0x0001e20000100800 */
[----:B------:R-:W-:Y:S01]  /*2ff0*/  USHF.R.U32.HI UR51, URZ, 0x8, UR9 ;  /* 0x00000008ff337899 */ /* 0x000fe20008011609 */
[----:B----4-:R-:W-:Y:S01]  /*3000*/  IMAD.U32 R0, RZ, RZ, UR70 ;  /* 0x00000046ff007e24 */ /* 0x010fe2000f8e00ff */
[----:B------:R-:W-:Y:S01]  /*3010*/  USHF.R.U64 UR8, UR8, 0x8, UR9 ;  /* 0x0000000808087899 */ /* 0x000fe20008001209 */
[----:B------:R-:W-:Y:S01]  /*3020*/  IMAD.U32 R16, RZ, RZ, UR53 ;  /* 0x00000035ff107e24 */ /* 0x000fe2000f8e00ff */
[----:B------:R-:W-:Y:S01]  /*3030*/  USHF.R.U32.HI UR63, URZ, 0x18, UR5 ;  /* 0x00000018ff3f7899 */ /* 0x000fe20008011605 */
[----:B------:R-:W-:Y:S01]  /*3040*/  IMAD.U32 R17, RZ, RZ, UR52 ;  /* 0x00000034ff117e24 */ /* 0x000fe2000f8e00ff */
[----:B------:R-:W-:Y:S01]  /*3050*/  USHF.R.U32.HI UR62, URZ, 0x10, UR5 ;  /* 0x00000010ff3e7899 */ /* 0x000fe20008011605 */
[----:B------:R-:W-:Y:S01]  /*3060*/  STL [R1+0xb0], R0 ;  /* 0x0000b00001007387 */ /* 0x000fe20000100800 */
[----:B------:R-:W-:Y:S01]  /*3070*/  USHF.R.U32.HI UR61, URZ, 0x8, UR5 ;  /* 0x00000008ff3d7899 */ /* 0x000fe20008011605 */
[----:B0-----:R-:W-:Y:S01]  /*3080*/  IMAD.U32 R2, RZ, RZ, UR75 ;  /* 0x0000004bff027e24 */ /* 0x001fe2000f8e00ff */
[----:B------:R-:W-:Y:S01]  /*3090*/  USHF.R.U64 UR60, UR4, 0x18, UR5 ;  /* 0x00000018043c7899 */ /* 0x000fe20008001205 */
[----:B------:R-:W-:Y:S01]  /*30a0*/  IMAD.U32 R18, RZ, RZ, UR51 ;  /* 0x00000033ff127e24 */ /* 0x000fe2000f8e00ff */
[----:B------:R-:W-:Y:S01]  /*30b0*/  USHF.R.U64 UR59, UR4, 0x10, UR5 ;  /* 0x00000010043b7899 */ /* 0x000fe20008001205 */
[----:B------:R-:W-:Y:S01]  /*30c0*/  IMAD.U32 R19, RZ, RZ, UR50 ;  /* 0x00000032ff137e24 */ /* 0x000fe2000f8e00ff */
[----:B------:R-:W-:Y:S01]  /*30d0*/  USHF.R.U64 UR9, UR4, 0x8, UR5 ;  /* 0x0000000804097899 */ /* 0x000fe20008001205 */
[----:B------:R0:W-:Y:S01]  /*30e0*/  STL [R1+0xc0], R2 ;  /* 0x0000c00201007387 */ /* 0x0001e20000100800 */
[----:B------:R-:W1:Y:S01]  /*30f0*/  LDCU.U16 UR4, c[0x3][0x1e4] ;  /* 0x00c03c80ff0477ac */ /* 0x000e620008000400 */
[----:B------:R-:W-:Y:S01]  /*3100*/  IMAD.U32 R20, RZ, RZ, UR15 ;  /* 0x0000000fff147e24 */ /* 0x000fe2000f8e00ff */
[----:B------:R-:W-:Y:S01]  /*3110*/  PRMT R144, R16, 0x7610, R144 ;  /* 0x0000761010907816 */ /* 0x000fe20000000090 */
[----:B------:R-:W-:Y:S01]  /*3120*/  IMAD.U32 R21, RZ, RZ, UR8 ;  /* 0x00000008ff157e24 */ /* 0x000fe2000f8e00ff */
[----:B------:R-:W2:Y:S01]  /*3130*/  LDCU.U16 UR5, c[0x3][0x1e0] ;  /* 0x00c03c00ff0577ac */ /* 0x000ea20008000400 */
[----:B------:R-:W-:Y:S01]  /*3140*/  PRMT R143, R17, 0x7610, R143 ;  /* 0x00007610118f7816 */ /* 0x000fe2000000008f */
[----:B------:R-:W-:Y:S01]  /*3150*/  STL.S16 [R1+0x20c], R156 ;  /* 0x00020c9c01007387 */ /* 0x000fe20000100600 */
[----:B------:R-:W-:Y:S01]  /*3160*/  PRMT R142, R18, 0x7610, R142 ;  /* 0x00007610128e7816 */ /* 0x000fe2000000008e */
[----:B------:R-:W3:Y:S01]  /*3170*/  LDCU.U16 UR77, c[0x3][0x1ec] ;  /* 0x00c03d80ff4d77ac */ /* 0x000ee20008000400 */
[----:B0-----:R-:W0:Y:S01]  /*3180*/  LDC.64 R2, c[0x3][0x1f0] ;  /* 0x00c07c00ff027b82 */ /* 0x001e220000000a00 */
[----:B------:R-:W-:Y:S01]  /*3190*/  PRMT R141, R19, 0x7610, R141 ;  /* 0x00007610138d7816 */ /* 0x000fe2000000008d */
[----:B------:R-:W-:Y:S01]  /*31a0*/  STL.S16 [R1+0x208], R155 ;  /* 0x0002089b01007387 */ /* 0x000fe20000100600 */
[----:B------:R-:W4:Y:S01]  /*31b0*/  LDCU.U16 UR76, c[0x3][0x1e8] ;  /* 0x00c03d00ff4c77ac */ /* 0x000f220008000400 */
[----:B------:R-:W-:Y:S01]  /*31c0*/  PRMT R140, R20, 0x7610, R140 ;  /* 0x00007610148c7816 */ /* 0x000fe2000000008c */
[----:B------:R-:W-:Y:S01]  /*31d0*/  IMAD.U32 R114, RZ, RZ, UR68 ;  /* 0x00000044ff727e24 */ /* 0x000fe2000f8e00ff */
[----:B------:R-:W-:Y:S01]  /*31e0*/  PRMT R139, R21, 0x7610, R139 ;  /* 0x00007610158b7816 */ /* 0x000fe2000000008b */
[----:B------:R-:W5:Y:S01]  /*31f0*/  LDCU.U16 UR69, c[0x3][0x1f4] ;  /* 0x00c03e80ff4577ac */ /* 0x000f620008000400 */
[----:B------:R-:W-:Y:S01]  /*3200*/  PRMT R138, R22, 0x7610, R138 ;  /* 0x00007610168a7816 */ /* 0x000fe2000000008a */
[----:B-1----:R-:W-:Y:S01]  /*3210*/  IMAD.U32 R88, RZ, RZ, UR4 ;  /* 0x00000004ff587e24 */ /* 0x002fe2000f8e00ff */
[----:B------:R-:W-:Y:S01]  /*3220*/  PRMT R16, R110, 0x7610, R16 ;  /* 0x000076106e107816 */ /* 0x000fe20000000010 */
[----:B------:R-:W1:Y:S01]  /*3230*/  LDCU.U16 UR72, c[0x3][0x1f0] ;  /* 0x00c03e00ff4877ac */ /* 0x000e620008000400 */
[----:B------:R-:W-:Y:S01]  /*3240*/  PRMT R15, R111, 0x7610, R15 ;  /* 0x000076106f0f7816 */ /* 0x000fe2000000000f */
[----:B--2---:R-:W-:Y:S01]  /*3250*/  IMAD.U32 R87, RZ, RZ, UR5 ;  /* 0x00000005ff577e24 */ /* 0x004fe2000f8e00ff */
[----:B------:R-:W-:Y:S01]  /*3260*/  PRMT R14, R112, 0x7610, R14 ;  /* 0x00007610700e7816 */ /* 0x000fe2000000000e */
[----:B------:R-:W2:Y:S01]  /*3270*/  LDCU.U16 UR71, c[0x3][0x1bc] ;  /* 0x00c03780ff4777ac */ /* 0x000ea20008000400 */
[----:B------:R-:W-:Y:S01]  /*3280*/  PRMT R13, R113, 0x7610, R13 ;  /* 0x00007610710d7816 */ /* 0x000fe2000000000d */
[----:B---3--:R-:W-:Y:S01]  /*3290*/  IMAD.U32 R86, RZ, RZ, UR77 ;  /* 0x0000004dff567e24 */ /* 0x008fe2000f8e00ff */
[----:B------:R-:W-:Y:S01]  /*32a0*/  STL.S16 [R1+0x204], R154 ;  /* 0x0002049a01007387 */ /* 0x000fe20000100600 */
[----:B------:R-:W3:Y:S01]  /*32b0*/  LDCU.U16 UR74, c[0x3][0x1b8] ;  /* 0x00c03700ff4a77ac */ /* 0x000ee20008000400 */
[----:B------:R-:W-:Y:S01]  /*32c0*/  IMAD.U32 R115, RZ, RZ, UR67 ;  /* 0x00000043ff737e24 */ /* 0x000fe2000f8e00ff */
[----:B------:R-:W-:Y:S01]  /*32d0*/  PRMT R22, R114, 0x7610, R22 ;  /* 0x0000761072167816 */ /* 0x000fe20000000016 */
[----:B----4-:R-:W-:Y:S01]  /*32e0*/  IMAD.U32 R85, RZ, RZ, UR76 ;  /* 0x0000004cff557e24 */ /* 0x010fe2000f8e00ff */
[----:B------:R-:W4:Y:S01]  /*32f0*/  LDCU.U16 UR73, c[0x3][0x1fc] ;  /* 0x00c03f80ff4977ac */ /* 0x000f220008000400 */
[C-C-:B0-----:R-:W-:Y:S01]  /*3300*/  SHF.R.U64 R70, R2.reuse, 0x18, R3.reuse ;  /* 0x0000001802467819 */ /* 0x141fe20000001203 */
[----:B-----5:R-:W-:Y:S01]  /*3310*/  IMAD.U32 R84, RZ, RZ, UR69 ;  /* 0x00000045ff547e24 */ /* 0x020fe2000f8e00ff */
[C-C-:B------:R-:W-:Y:S01]  /*3320*/  SHF.R.U64 R69, R2.reuse, 0x10, R3.reuse ;  /* 0x0000001002457819 */ /* 0x140fe20000001203 */
[----:B------:R-:W0:Y:S01]  /*3330*/  LDCU.U16 UR75, c[0x3][0x1c0] ;  /* 0x00c03800ff4b77ac */ /* 0x000e220008000400 */
[--C-:B------:R-:W-:Y:S01]  /*3340*/  SHF.R.U64 R68, R2, 0x8, R3.reuse ;  /* 0x0000000802447819 */ /* 0x100fe20000001203 */
[----:B-1----:R-:W-:Y:S01]  /*3350*/  IMAD.U32 R83, RZ, RZ, UR72 ;  /* 0x00000048ff537e24 */ /* 0x002fe2000f8e00ff */
[--C-:B------:R-:W-:Y:S01]  /*3360*/  SHF.R.U32.HI R73, RZ, 0x18, R3.reuse ;  /* 0x00000018ff497819 */ /* 0x100fe20000011603 */
[----:B------:R-:W1:Y:S01]  /*3370*/  LDCU.U16 UR70, c[0x3][0x204] ;  /* 0x00c04080ff4677ac */ /* 0x000e620008000400 */
[--C-:B------:R-:W-:Y:S01]  /*3380*/  SHF.R.U32.HI R72, RZ, 0x10, R3.reuse ;  /* 0x00000010ff487819 */ /* 0x100fe20000011603 */
[----:B--2---:R-:W-:Y:S01]  /*3390*/  IMAD.U32 R0, RZ, RZ, UR71 ;  /* 0x00000047ff007e24 */ /* 0x004fe2000f8e00ff */
[----:B------:R-:W-:Y:S01]  /*33a0*/  SHF.R.U32.HI R71, RZ, 0x8, R3 ;  /* 0x00000008ff477819 */ /* 0x000fe20000011603 */
[----:B------:R-:W2:Y:S01]  /*33b0*/  LDCU.128 UR4, c[0x3][0x1b0] ;  /* 0x00c03600ff0477ac */ /* 0x000ea20008000c00 */
[--C-:B------:R-:W-:Y:S01]  /*33c0*/  SHF.R.U32.HI R3, RZ, 0x18, R7.reuse ;  /* 0x00000018ff037819 */ /* 0x100fe20000011607 */
[----:B------:R-:W-:Y:S01]  /*33d0*/  STL.S16 [R1+0x1f8], R152 ;  /* 0x0001f89801007387 */ /* 0x000fe20000100600 */
[----:B------:R-:W-:Y:S01]  /*33e0*/  SHF.R.U32.HI R2, RZ, 0x10, R7 ;  /* 0x00000010ff027819 */ /* 0x000fe20000011607 */
[----:B------:R-:W5:Y:S01]  /*33f0*/  LDCU.U16 UR77, c[0x3][0x1f8] ;  /* 0x00c03f00ff4d77ac */ /* 0x000f620008000400 */
[----:B------:R-:W-:Y:S01]  /*3400*/  PRMT R159, R3, 0x7610, R159 ;  /* 0x00007610039f7816 */ /* 0x000fe2000000009f */
[----:B------:R3:W-:Y:S01]  /*3410*/  STL [R1+0xa0], R0 ;  /* 0x0000a00001007387 */ /* 0x0007e20000100800 */
[----:B----4-:R-:W-:Y:S01]  /*3420*/  IMAD.U32 R82, RZ, RZ, UR73 ;  /* 0x00000049ff527e24 */ /* 0x010fe2000f8e00ff */
[----:B------:R-:W4:Y:S01]  /*3430*/  LDCU.U16 UR76, c[0x3][0x1c4] ;  /* 0x00c03880ff4c77ac */ /* 0x000f220008000400 */
[----:B------:R-:W-:Y:S01]  /*3440*/  PRMT R158, R2, 0x7610, R158 ;  /* 0x00007610029e7816 */ /* 0x000fe2000000009e */
[----:B0-----:R-:W-:Y:S01]  /*3450*/  IMAD.U32 R80, RZ, RZ, UR75 ;  /* 0x0000004bff507e24 */ /* 0x001fe2000f8e00ff */
[----:B------:R-:W-:Y:S01]  /*3460*/  STL.S16 [R1+0x8c], R159 ;  /* 0x00008c9f01007387 */ /* 0x000fe20000100600 */
[----:B------:R-:W0:Y:S01]  /*3470*/  LDCU.U16 UR69, c[0x3][0x200] ;  /* 0x00c04000ff4577ac */ /* 0x000e220008000400 */
[----:B------:R-:W-:Y:S01]  /*3480*/  IMAD.U32 R116, RZ, RZ, UR66 ;  /* 0x00000042ff747e24 */ /* 0x000fe2000f8e00ff */
[----:B------:R-:W-:Y:S01]  /*3490*/  PRMT R21, R115, 0x7610, R21 ;  /* 0x0000761073157816 */ /* 0x000fe20000000015 */
[----:B-1----:R-:W-:Y:S01]  /*34a0*/  IMAD.U32 R79, RZ, RZ, UR70 ;  /* 0x00000046ff4f7e24 */ /* 0x002fe2000f8e00ff */
[----:B------:R-:W1:Y:S01]  /*34b0*/  LDCU.U16 UR72, c[0x3][0x1cc] ;  /* 0x00c03980ff4877ac */ /* 0x000e620008000400 */
[----:B---3--:R-:W-:Y:S01]  /*34c0*/  IMAD.U32 R0, RZ, RZ, UR74 ;  /* 0x0000004aff007e24 */ /* 0x008fe2000f8e00ff */
[----:B------:R-:W-:Y:S01]  /*34d0*/  STL.S16 [R1+0x88], R158 ;  /* 0x0000889e01007387 */ /* 0x000fe20000100600 */
[----:B------:R-:W-:Y:S01]  /*34e0*/  IMAD.U32 R117, RZ, RZ, UR65 ;  /* 0x00000041ff757e24 */ /* 0x000fe2000f8e00ff */
[----:B------:R-:W3:Y:S01]  /*34f0*/  LDCU.U16 UR71, c[0x3][0x1c8] ;  /* 0x00c03900ff4777ac */ /* 0x000ee20008000400 */
[----:B------:R-:W-:Y:S01]  /*3500*/  IMAD.U32 R118, RZ, RZ, UR64 ;  /* 0x00000040ff767e24 */ /* 0x000fe2000f8e00ff */
[----:B------:R4:W-:Y:S01]  /*3510*/  STL [R1+0x90], R0 ;  /* 0x0000900001007387 */ /* 0x0009e20000100800 */
[----:B-----5:R-:W-:Y:S01]  /*3520*/  IMAD.U32 R81, RZ, RZ, UR77 ;  /* 0x0000004dff517e24 */ /* 0x020fe2000f8e00ff */
[----:B--2---:R-:W-:Y:S01]  /*3530*/  USHF.R.U64 UR74, UR4, 0x18, UR5 ;  /* 0x00000018044a7899 */ /* 0x004fe20008001205 */
[----:B------:R-:W-:Y:S01]  /*3540*/  IMAD.U32 R119, RZ, RZ, UR11 ;  /* 0x0000000bff777e24 */ /* 0x000fe2000f8e00ff */
[----:B------:R-:W-:Y:S01]  /*3550*/  USHF.R.U64 UR73, UR4, 0x10, UR5 ;  /* 0x0000001004497899 */ /* 0x000fe20008001205 */
[----:B------:R-:W-:Y:S01]  /*3560*/  STL.S16 [R1+0x1f4], R151 ;  /* 0x0001f49701007387 */ /* 0x000fe20000100600 */
[----:B------:R-:W-:Y:S01]  /*3570*/  USHF.R.U64 UR75, UR6, 0x18, UR7 ;  /* 0x00000018064b7899 */ /* 0x000fe20008001207 */
[----:B------:R-:W-:Y:S01]  /*3580*/  IMAD.U32 R40, RZ, RZ, UR44 ;  /* 0x0000002cff287e24 */ /* 0x000fe2000f8e00ff */
[----:B------:R-:W-:Y:S01]  /*3590*/  USHF.R.U64 UR70, UR6, 0x10, UR7 ;  /* 0x0000001006467899 */ /* 0x000fe20008001207 */
[----:B0-----:R-:W-:Y:S01]  /*35a0*/  IMAD.U32 R78, RZ, RZ, UR69 ;  /* 0x00000045ff4e7e24 */ /* 0x001fe2000f8e00ff */
[----:B------:R-:W-:Y:S01]  /*35b0*/  USHF.R.U64 UR4, UR4, 0x8, UR5 ;  /* 0x0000000804047899 */ /* 0x000fe20008001205 */
[----:B----4-:R-:W-:Y:S01]  /*35c0*/  IMAD.U32 R0, RZ, RZ, UR76 ;  /* 0x0000004cff007e24 */ /* 0x010fe2000f8e00ff */
[----:B------:R-:W-:Y:S01]  /*35d0*/  USHF.R.U32.HI UR77, URZ, 0x18, UR5 ;  /* 0x00000018ff4d7899 */ /* 0x000fe20008011605 */
[----:B-1----:R-:W-:Y:S01]  /*35e0*/  IMAD.U32 R77, RZ, RZ, UR72 ;  /* 0x00000048ff4d7e24 */ /* 0x002fe2000f8e00ff */
[----:B------:R-:W-:Y:S01]  /*35f0*/  USHF.R.U32.HI UR76, URZ, 0x10, UR5 ;  /* 0x00000010ff4c7899 */ /* 0x000fe20008011605 */
[----:B------:R-:W-:Y:S01]  /*3600*/  IMAD.U32 R123, RZ, RZ, UR74 ;  /* 0x0000004aff7b7e24 */ /* 0x000fe2000f8e00ff */
[----:B------:R-:W-:Y:S01]  /*3610*/  USHF.R.U64 UR6, UR6, 0x8, UR7 ;  /* 0x0000000806067899 */ /* 0x000fe20008001207 */
[----:B---3--:R-:W-:Y:S01]  /*3620*/  IMAD.U32 R76, RZ, RZ, UR71 ;  /* 0x00000047ff4c7e24 */ /* 0x008fe2000f8e00ff */
[----:B------:R-:W-:Y:S01]  /*3630*/  USHF.R.U32.HI UR69, URZ, 0x18, UR7 ;  /* 0x00000018ff457899 */ /* 0x000fe20008011607 */
[----:B------:R0:W-:Y:S01]  /*3640*/  STL [R1+0x80], R0 ;  /* 0x0000800001007387 */ /* 0x0001e20000100800 */
[----:B------:R-:W-:Y:S01]  /*3650*/  USHF.R.U32.HI UR72, URZ, 0x10, UR7 ;  /* 0x00000010ff487899 */ /* 0x000fe20008011607 */
[----:B------:R-:W-:Y:S01]  /*3660*/  IMAD.U32 R120, RZ, RZ, UR77 ;  /* 0x0000004dff787e24 */ /* 0x000fe2000f8e00ff */
[----:B------:R-:W1:Y:S01]  /*3670*/  LDCU.U16 UR71, c[0x3][0x20c] ;  /* 0x00c04180ff4777ac */ /* 0x000e620008000400 */
[----:B------:R-:W-:Y:S01]  /*3680*/  IMAD.U32 R121, RZ, RZ, UR76 ;  /* 0x0000004cff797e24 */ /* 0x000fe2000f8e00ff */
[----:B------:R-:W-:Y:S01]  /*3690*/  PRMT R9, R123, 0x7610, R9 ;  /* 0x000076107b097816 */ /* 0x000fe20000000009 */
[----:B------:R-:W-:Y:S01]  /*36a0*/  IMAD.U32 R130, RZ, RZ, UR73 ;  /* 0x00000049ff827e24 */ /* 0x000fe2000f8e00ff */
[----:B------:R-:W-:Y:S01]  /*36b0*/  USHF.R.U32.HI UR5, URZ, 0x8, UR5 ;  /* 0x00000008ff057899 */ /* 0x000fe20008011605 */
[----:B------:R-:W-:Y:S01]  /*36c0*/  IMAD.U32 R131, RZ, RZ, UR4 ;  /* 0x00000004ff837e24 */ /* 0x000fe2000f8e00ff */
[----:B------:R-:W-:Y:S01]  /*36d0*/  USHF.R.U32.HI UR7, URZ, 0x8, UR7 ;  /* 0x00000008ff077899 */ /* 0x000fe20008011607 */
[----:B0-----:R-:W-:Y:S01]  /*36e0*/  SHF.R.U32.HI R0, RZ, 0x8, R7 ;  /* 0x00000008ff007819 */ /* 0x001fe20000011607 */
[----:B------:R-:W-:Y:S01]  /*36f0*/  IMAD.U32 R7, RZ, RZ, UR34 ;  /* 0x00000022ff077e24 */ /* 0x000fe2000f8e00ff */
[----:B------:R-:W-:Y:S01]  /*3700*/  PRMT R12, R120, 0x7610, R12 ;  /* 0x00007610780c7816 */ /* 0x000fe2000000000c */
        /* <DEDUP_REMOVED lines=14> */
[----:B------:R0:W-:Y:S01]  /*37f0*/  STL.S16 [R1+0x84], R157 ;  /* 0x0000849d01007387 */ /* 0x0001e20000100600 */
[----:B------:R-:W-:Y:S01]  /*3800*/  PRMT R5, R133, 0x7610, R5 ;  /* 0x0000761085057816 */ /* 0x000fe20000000005 */
[----:B-1----:R-:W-:Y:S01]  /*3810*/  IMAD.U32 R75, RZ, RZ, UR71 ;  /* 0x00000047ff4b7e24 */ /* 0x002fe2000f8e00ff */
[----:B------:R-:W-:Y:S01]  /*3820*/  PRMT R4, R134, 0x7610, R4 ;  /* 0x0000761086047816 */ /* 0x000fe20000000004 */
[----:B------:R0:W-:Y:S01]  /*3830*/  STL.S16 [R1+0x1fc], R153 ;  /* 0x0001fc9901007387 */ /* 0x0001e20000100600 */
[----:B------:R-:W-:Y:S01]  /*3840*/  PRMT R3, R135, 0x7610, R3 ;  /* 0x0000761087037816 */ /* 0x000fe20000000003 */
[----:B------:R-:W1:Y:S01]  /*3850*/  LDCU.U16 UR71, c[0x3][0x208] ;  /* 0x00c04100ff4777ac */ /* 0x000e620008000400 */
[----:B------:R-:W-:Y:S01]  /*3860*/  PRMT R2, R136, 0x7610, R2 ;  /* 0x0000761088027816 */ /* 0x000fe20000000002 */
[----:B------:R0:W-:Y:S01]  /*3870*/  STL.S16 [R1+0x1ec], R150 ;  /* 0x0001ec9601007387 */ /* 0x0001e20000100600 */
[----:B------:R-:W-:Y:S01]  /*3880*/  PRMT R0, R137, 0x7610, R0 ;  /* 0x0000761089007816 */ /* 0x000fe20000000000 */
[----:B------:R-:W-:Y:S01]  /*3890*/  IMAD.U32 R39, RZ, RZ, UR45 ;  /* 0x0000002dff277e24 */ /* 0x000fe2000f8e00ff */
[----:B------:R-:W-:Y:S01]  /*38a0*/  PRMT R20, R116, 0x7610, R20 ;  /* 0x0000761074147816 */ /* 0x000fe20000000014 */
[----:B------:R0:W-:Y:S01]  /*38b0*/  STL.S16 [R1+0x1e8], R149 ;  /* 0x0001e89501007387 */ /* 0x0001e20000100600 */
[----:B------:R-:W-:Y:S01]  /*38c0*/  IMAD.U32 R38, RZ, RZ, UR42 ;  /* 0x0000002aff267e24 */ /* 0x000fe2000f8e00ff */
[----:B------:R-:W-:Y:S01]  /*38d0*/  PRMT R19, R117, 0x7610, R19 ;  /* 0x0000761075137816 */ /* 0x000fe20000000013 */
[----:B------:R-:W-:Y:S01]  /*38e0*/  IMAD.U32 R37, RZ, RZ, UR43 ;  /* 0x0000002bff257e24 */ /* 0x000fe2000f8e00ff */
        /* <DEDUP_REMOVED lines=9> */
[----:B-1----:R-:W-:-:S02]  /*3980*/  IMAD.U32 R74, RZ, RZ, UR71 ;  /* 0x00000047ff4a7e24 */ /* 0x002fc4000f8e00ff */
[----:B------:R-:W-:Y:S01]  /*3990*/  IMAD.U32 R32, RZ, RZ, UR47 ;  /* 0x0000002fff207e24 */ /* 0x000fe2000f8e00ff */
[----:B------:R0:W-:Y:S01]  /*39a0*/  STL.S16 [R1+0x1d4], R145 ;  /* 0x0001d49101007387 */ /* 0x0001e20000100600 */
[----:B------:R-:W-:Y:S02]  /*39b0*/  IMAD.U32 R31, RZ, RZ, UR46 ;  /* 0x0000002eff1f7e24 */ /* 0x000fe4000f8e00ff */
[----:B------:R-:W-:Y:S01]  /*39c0*/  IMAD.U32 R30, RZ, RZ, UR13 ;  /* 0x0000000dff1e7e24 */ /* 0x000fe2000f8e00ff */
[----:B------:R0:W-:Y:S01]  /*39d0*/  STL.S16 [R1+0x1cc], R144 ;  /* 0x0001cc9001007387 */ /* 0x0001e20000100600 */
[----:B------:R-:W-:Y:S02]  /*39e0*/  IMAD.U32 R29, RZ, RZ, UR14 ;  /* 0x0000000eff1d7e24 */ /* 0x000fe4000f8e00ff */
[----:B------:R-:W-:Y:S01]  /*39f0*/  IMAD.U32 R28, RZ, RZ, UR63 ;  /* 0x0000003fff1c7e24 */ /* 0x000fe2000f8e00ff */
[----:B------:R0:W-:Y:S01]  /*3a00*/  STL.S16 [R1+0x1c8], R143 ;  /* 0x0001c88f01007387 */ /* 0x0001e20000100600 */
[----:B------:R-:W-:-:S02]  /*3a10*/  IMAD.U32 R27, RZ, RZ, UR62 ;  /* 0x0000003eff1b7e24 */ /* 0x000fc4000f8e00ff */
[----:B------:R-:W-:Y:S01]  /*3a20*/  IMAD.U32 R26, RZ, RZ, UR61 ;  /* 0x0000003dff1a7e24 */ /* 0x000fe2000f8e00ff */
[----:B------:R0:W-:Y:S01]  /*3a30*/  STL.S16 [R1+0x1c4], R142 ;  /* 0x0001c48e01007387 */ /* 0x0001e20000100600 */
[----:B------:R-:W-:Y:S02]  /*3a40*/  IMAD.U32 R25, RZ, RZ, UR60 ;  /* 0x0000003cff197e24 */ /* 0x000fe4000f8e00ff */
[----:B------:R-:W-:Y:S01]  /*3a50*/  IMAD.U32 R24, RZ, RZ, UR59 ;  /* 0x0000003bff187e24 */ /* 0x000fe2000f8e00ff */
[----:B------:R0:W-:Y:S01]  /*3a60*/  STL.S16 [R1+0x1bc], R141 ;  /* 0x0001bc8d01007387 */ /* 0x0001e20000100600 */
[----:B------:R-:W-:-:S03]  /*3a70*/  IMAD.U32 R23, RZ, RZ, UR9 ;  /* 0x00000009ff177e24 */ /* 0x000fc6000f8e00ff */
[----:B------:R0:W-:Y:S04]  /*3a80*/  STL.S16 [R1+0x1b8], R140 ;  /* 0x0001b88c01007387 */ /* 0x0001e80000100600 */
        /* <DEDUP_REMOVED lines=18> */
[----:B------:R0:W-:Y:S01]  /*3bb0*/  STL.S16 [R1+0x98], R2 ;  /* 0x0000980201007387 */ /* 0x0001e20000100600 */
[----:B------:R-:W-:Y:S05]  /*3bc0*/  BRA `(.L_x_9) ;  /* 0x0000000800d87947 */ /* 0x000fea0003800000 */
.L_x_8:
[----:B0-----:R-:W0:Y:S08]  /*3bd0*/  LDC.64 R4, c[0x0][0x3b0] ;  /* 0x0000ec00ff047b82 */ /* 0x001e300000000a00 */
[----:B------:R-:W1:Y:S01]  /*3be0*/  LDC.64 R2, c[0x0][0x3b8] ;  /* 0x0000ee00ff027b82 */ /* 0x000e620000000a00 */
[----:B0-----:R-:W2:Y:S04]  /*3bf0*/  LDG.E.U8.CONSTANT R25, desc[UR20][R4.64] ;  /* 0x0000001404197981 */ /* 0x001ea8000c1e9100 */
[----:B------:R-:W3:Y:S04]  /*3c00*/  LDG.E.U8.CONSTANT R24, desc[UR20][R4.64+0x1] ;  /* 0x0000011404187981 */ /* 0x000ee8000c1e9100 */
[----:B------:R-:W4:Y:S04]  /*3c10*/  LDG.E.U8.CONSTANT R23, desc[UR20][R4.64+0x2] ;  /* 0x0000021404177981 */ /* 0x000f28000c1e9100 */
        /* <DEDUP_REMOVED lines=28> */
[----:B------:R0:W5:Y:S04]  /*3de0*/  LDG.E.U8.CONSTANT R61, desc[UR20][R4.64+0x34] ;  /* 0x00003414043d7981 */ /* 0x000168000c1e9100 */
        /* <DEDUP_REMOVED lines=11> */
[----:B-1----:R0:W5:Y:S04]  /*3ea0*/  LDG.E.U8.CONSTANT R40, desc[UR20][R2.64] ;  /* 0x0000001402287981 */ /* 0x002168000c1e9100 */
        /* <DEDUP_REMOVED lines=31> */
[----:B--2---:R1:W-:Y:S04]  /*40a0*/  STL [R1+0x20c], R25 ;  /* 0x00020c1901007387 */ /* 0x0043e80000100800 */
[----:B---3--:R2:W-:Y:S04]  /*40b0*/  STL [R1+0x208], R24 ;  /* 0x0002081801007387 */ /* 0x0085e80000100800 */
[----:B----4-:R3:W-:Y:S04]  /*40c0*/  STL [R1+0x204], R23 ;  /* 0x0002041701007387 */ /* 0x0107e80000100800 */
[----:B------:R4:W-:Y:S04]  /*40d0*/  STL [R1+0x200], R22 ;  /* 0x0002001601007387 */ /* 0x0009e80000100800 */
[----:B------:R0:W-:Y:S04]  /*40e0*/  STL [R1+0x1fc], R21 ;  /* 0x0001fc1501007387 */ /* 0x0001e80000100800 */
[----:B------:R0:W-:Y:S04]  /*40f0*/  STL [R1+0x1f8], R20 ;  /* 0x0001f81401007387 */ /* 0x0001e80000100800 */
[----:B------:R0:W-:Y:S04]  /*4100*/  STL [R1+0x1f4], R19 ;  /* 0x0001f41301007387 */ /* 0x0001e80000100800 */
[----:B------:R0:W-:Y:S04]  /*4110*/  STL [R1+0x1f0], R18 ;  /* 0x0001f01201007387 */ /* 0x0001e80000100800 */
[----:B------:R0:W-:Y:S04]  /*4120*/  STL [R1+0x1ec], R17 ;  /* 0x0001ec1101007387 */ /* 0x0001e80000100800 */
[----:B-1----:R-:W4:Y:S04]  /*4130*/  LDG.E.U8.CONSTANT R25, desc[UR20][R4.64+0x1f] ;  /* 0x00001f1404197981 */ /* 0x002f28000c1e9100 */
[----:B--2---:R-:W2:Y:S04]  /*4140*/  LDG.E.U8.CONSTANT R24, desc[UR20][R4.64+0x20] ;  /* 0x0000201404187981 */ /* 0x004ea8000c1e9100 */
[----:B---3--:R-:W3:Y:S04]  /*4150*/  LDG.E.U8.CONSTANT R23, desc[UR20][R4.64+0x21] ;  /* 0x0000211404177981 */ /* 0x008ee8000c1e9100 */
[----:B----4-:R-:W4:Y:S04]  /*4160*/  LDG.E.U8.CONSTANT R22, desc[UR20][R4.64+0x22] ;  /* 0x0000221404167981 */ /* 0x010f28000c1e9100 */
[----:B0-----:R-:W4:Y:S04]  /*4170*/  LDG.E.U8.CONSTANT R21, desc[UR20][R4.64+0x23] ;  /* 0x0000231404157981 */ /* 0x001f28000c1e9100 */
[----:B------:R-:W4:Y:S04]  /*4180*/  LDG.E.U8.CONSTANT R20, desc[UR20][R4.64+0x24] ;  /* 0x0000241404147981 */ /* 0x000f28000c1e9100 */
[----:B------:R-:W4:Y:S04]  /*4190*/  LDG.E.U8.CONSTANT R19, desc[UR20][R4.64+0x25] ;  /* 0x0000251404137981 */ /* 0x000f28000c1e9100 */
[----:B------:R-:W4:Y:S04]  /*41a0*/  LDG.E.U8.CONSTANT R18, desc[UR20][R4.64+0x26] ;  /* 0x0000261404127981 */ /* 0x000f28000c1e9100 */
[----:B------:R-:W4:Y:S04]  /*41b0*/  LDG.E.U8.CONSTANT R17, desc[UR20][R4.64+0x27] ;  /* 0x0000271404117981 */ /* 0x000f28000c1e9100 */
[----:B------:R0:W-:Y:S04]  /*41c0*/  STL [R1+0x1e8], R16 ;  /* 0x0001e81001007387 */ /* 0x0001e80000100800 */
        /* <DEDUP_REMOVED lines=11> */
[----:B0-----:R-:W4:Y:S04]  /*4280*/  LDG.E.U8.CONSTANT R16, desc[UR20][R4.64+0x28] ;  /* 0x0000281404107981 */ /* 0x001f28000c1e9100 */
[----:B-1----:R-:W4:Y:S04]  /*4290*/  LDG.E.U8.CONSTANT R15, desc[UR20][R4.64+0x29] ;  /* 0x00002914040f7981 */ /* 0x002f28000c1e9100 */
        /* <DEDUP_REMOVED lines=20> */
[----:B0-----:R0:W5:Y:S04]  /*43e0*/  LDG.E.U8.CONSTANT R35, desc[UR20][R2.64+0x6] ;  /* 0x0000061402237981 */ /* 0x001168000c1e9100 */
        /* <DEDUP_REMOVED lines=22> */
[----:B------:R1:W-:Y:S04]  /*4550*/  STL [R1+0x190], R25 ;  /* 0x0001901901007387 */ /* 0x0003e80000100800 */
        /* <DEDUP_REMOVED lines=8> */
[----:B-1----:R1:W5:Y:S04]  /*45e0*/  LDG.E.U8.CONSTANT R25, desc[UR20][R2.64+0x14] ;  /* 0x0000141402197981 */ /* 0x002368000c1e9100 */
[----:B--2---:R1:W5:Y:S04]  /*45f0*/  LDG.E.U8.CONSTANT R24, desc[UR20][R2.64+0x15] ;  /* 0x0000151402187981 */ /* 0x004368000c1e9100 */
[----:B---3--:R1:W5:Y:S04]  /*4600*/  LDG.E.U8.CONSTANT R23, desc[UR20][R2.64+0x16] ;  /* 0x0000161402177981 */ /* 0x008368000c1e9100 */
[----:B----4-:R1:W5:Y:S04]  /*4610*/  LDG.E.U8.CONSTANT R22, desc[UR20][R2.64+0x18] ;  /* 0x0000181402167981 */ /* 0x010368000c1e9100 */
[----:B0-----:R1:W5:Y:S04]  /*4620*/  LDG.E.U8.CONSTANT R21, desc[UR20][R2.64+0x19] ;  /* 0x0000191402157981 */ /* 0x001368000c1e9100 */
[----:B------:R1:W5:Y:S04]  /*4630*/  LDG.E.U8.CONSTANT R20, desc[UR20][R2.64+0x1a] ;  /* 0x00001a1402147981 */ /* 0x000368000c1e9100 */
[----:B------:R1:W5:Y:S04]  /*4640*/  LDG.E.U8.CONSTANT R19, desc[UR20][R2.64+0x1c] ;  /* 0x00001c1402137981 */ /* 0x000368000c1e9100 */
[----:B------:R1:W5:Y:S04]  /*4650*/  LDG.E.U8.CONSTANT R18, desc[UR20][R2.64+0x1d] ;  /* 0x00001d1402127981 */ /* 0x000368000c1e9100 */
[----:B------:R1:W5:Y:S04]  /*4660*/  LDG.E.U8.CONSTANT R17, desc[UR20][R2.64+0x1e] ;  /* 0x00001e1402117981 */ /* 0x000368000c1e9100 */
        /* <DEDUP_REMOVED lines=11> */
[----:B------:R1:W-:Y:S02]  /*4720*/  STL [R1+0x80], R0 ;  /* 0x0000800001007387 */ /* 0x0003e40000100800 */
.L_x_9:
[----:B------:R-:W2:Y:S02]  /*4730*/  LDCU UR4, c[0x0][0x3ec] ;  /* 0x00007d80ff0477ac */ /* 0x000ea40008000800 */
[----:B--2---:R-:W-:-:S13]  /*4740*/  ISETP.NE.AND P0, PT, RZ, UR4, PT ;  /* 0x00000004ff007c0c */ /* 0x004fda000bf05270 */
[----:B------:R-:W-:Y:S05]  /*4750*/  @!P0 EXIT ;  /* 0x000000000000894d */ /* 0x000fea0003800000 */
[----:B01----:R-:W-:-:S07]  /*4760*/  IMAD.MOV.U32 R16, RZ, RZ, RZ ;  /* 0x000000ffff107224 */ /* 0x003fce00078e00ff */
.L_x_28:
[----:B------:R-:W0:Y:S02]  /*4770*/  LDC.64 R2, c[0x0][0x3c0] ;  /* 0x0000f000ff027b82 */ /* 0x000e240000000a00 */
[----:B0-----:R-:W2:Y:S02]  /*4780*/  ATOMG.E.OR.STRONG.GPU PT, R2, desc[UR20][R2.64], RZ ;  /* 0x800000ff020279a8 */ /* 0x001ea4000b1ef114 */
[----:B--2---:R-:W-:-:S13]  /*4790*/  ISETP.NE.AND P0, PT, R2, RZ, PT ;  /* 0x000000ff0200720c */ /* 0x004fda0003f05270 */
[----:B-1---5:R-:W-:Y:S05]  /*47a0*/  @P0 EXIT ;  /* 0x000000000000094d */ /* 0x022fea0003800000 */
[----:B------:R-:W0:Y:S01]  /*47b0*/  LDCU UR4, c[0x3][0x188] ;  /* 0x00c03100ff0477ac */ /* 0x000e220008000800 */
[----:B------:R-:W-:Y:S01]  /*47c0*/  CS2R R132, SRZ ;  /* 0x0000000000847805 */ /* 0x000fe2000001ff00 */
[----:B------:R-:W-:Y:S01]  /*47d0*/  IMAD.MOV.U32 R2, RZ, RZ, RZ ;  /* 0x000000ffff027224 */ /* 0x000fe200078e00ff */
[----:B------:R-:W-:Y:S01]  /*47e0*/  CS2R R134, SRZ ;  /* 0x0000000000867805 */ /* 0x000fe2000001ff00 */
[----:B------:R-:W-:Y:S01]  /*47f0*/  IMAD.U32 R93, RZ, RZ, UR16 ;  /* 0x00000010ff5d7e24 */ /* 0x000fe2000f8e00ff */
[----:B------:R-:W-:Y:S01]  /*4800*/  CS2R R12, SRZ ;  /* 0x00000000000c7805 */ /* 0x000fe2000001ff00 */
[----:B------:R-:W-:Y:S01]  /*4810*/  IMAD.MOV.U32 R0, RZ, RZ, RZ ;  /* 0x000000ffff007224 */ /* 0x000fe200078e00ff */
[----:B------:R-:W-:Y:S02]  /*4820*/  CS2R R136, SRZ ;  /* 0x0000000000887805 */ /* 0x000fe4000001ff00 */
[----:B------:R-:W-:Y:S02]  /*4830*/  CS2R R8, SRZ ;  /* 0x0000000000087805 */ /* 0x000fe4000001ff00 */
[----:B------:R-:W-:-:S02]  /*4840*/  CS2R R6, SRZ ;  /* 0x0000000000067805 */ /* 0x000fc4000001ff00 */
[----:B------:R-:W-:Y:S02]  /*4850*/  CS2R R4, SRZ ;  /* 0x0000000000047805 */ /* 0x000fe4000001ff00 */
[----:B0-----:R-:W-:Y:S01]  /*4860*/  ISETP.NE.AND P2, PT, RZ, UR4, PT ;  /* 0x00000004ff007c0c */ /* 0x001fe2000bf45270 */
[----:B------:R-:W-:-:S12]  /*4870*/  UMOV UR4, URZ ;  /* 0x000000ff00047c82 */ /* 0x000fd80008000000 */
.L_x_10:
[----:B------:R0:W2:Y:S01]  /*4880*/  LDL.64 R118, [R93] ;  /* 0x000000005d767983 */ /* 0x0000a20000100a00 */
[----:B------:R-:W-:Y:S01]  /*4890*/  IMAD.MOV.U32 R10, RZ, RZ, R5 ;  /* 0x000000ffff0a7224 */ /* 0x000fe200078e0005 */
[----:B------:R-:W-:Y:S01]  /*48a0*/  UIADD3 UR4, UPT, UPT, UR4, 0x1, URZ ;  /* 0x0000000104047890 */ /* 0x000fe2000fffe0ff */
[----:B------:R-:W-:-:S03]  /*48b0*/  IMAD.MOV.U32 R11, RZ, RZ, R4 ;  /* 0x000000ffff0b7224 */ /* 0x000fc600078e0004 */
[----:B------:R-:W-:Y:S01]  /*48c0*/  UISETP.NE.AND UP0, UPT, UR4, 0x8, UPT ;  /* 0x000000080400788c */ /* 0x000fe2000bf05270 */
[----:B0-----:R-:W-:Y:S02]  /*48d0*/  VIADD R93, R93, 0x8 ;  /* 0x000000085d5d7836 */ /* 0x001fe40000000000 */
[----:B--2---:R-:W-:-:S04]  /*48e0*/  IMAD.WIDE.U32 R110, R119, R126, RZ ;  /* 0x0000007e776e7225 */ /* 0x004fc800078e00ff */
[----:B------:R-:W-:Y:S02]  /*48f0*/  IMAD R3, R127, R118, RZ ;  /* 0x000000767f037224 */ /* 0x000fe400078e02ff */
[----:B------:R-:W-:-:S04]  /*4900*/  IMAD.WIDE.U32 R110, P0, R118, R127, R110 ;  /* 0x0000007f766e7225 */ /* 0x000fc8000780006e */
[----:B------:R-:W-:-:S04]  /*4910*/  IMAD.WIDE.U32 R14, R118, R126, R10 ;  /* 0x0000007e760e7225 */ /* 0x000fc800078e000a */
[----:B------:R-:W-:Y:S01]  /*4920*/  IMAD R3, R119, R126, R3 ;  /* 0x0000007e77037224 */ /* 0x000fe200078e0203 */
[----:B------:R-:W-:Y:S01]  /*4930*/  LOP3.LUT R121, RZ, R14, RZ, 0x33, !PT ;  /* 0x0000000eff797212 */ /* 0x000fe200078e33ff */
[----:B------:R-:W-:-:S04]  /*4940*/  IMAD.WIDE.U32 R112, R118, R126, RZ ;  /* 0x0000007e76707225 */ /* 0x000fc800078e00ff */
[----:B------:R-:W-:Y:S01]  /*4950*/  IMAD.WIDE.U32 R114, R119, R108, RZ ;  /* 0x0000006c77727225 */ /* 0x000fe200078e00ff */
[----:B------:R-:W-:-:S03]  /*4960*/  IADD3 RZ, P3, PT, R113, R110, RZ ;  /* 0x0000006e71ff7210 */ /* 0x000fc60007f7e0ff */
[----:B------:R-:W-:Y:S01]  /*4970*/  IMAD.X R11, RZ, RZ, RZ, P0 ;  /* 0x000000ffff0b7224 */ /* 0x000fe200000e06ff */
[----:B------:R-:W-:Y:S01]  /*4980*/  ISETP.GE.U32.AND P0, PT, R14, R5, PT ;  /* 0x000000050e00720c */ /* 0x000fe20003f06070 */
[----:B------:R-:W-:Y:S02]  /*4990*/  IMAD.IADD R123, R15, 0x1, R3 ;  /* 0x000000010f7b7824 */ /* 0x000fe400078e0203 */
[----:B------:R-:W-:Y:S02]  /*49a0*/  IMAD.MOV.U32 R10, RZ, RZ, R111 ;  /* 0x000000ffff0a7224 */ /* 0x000fe400078e006f */
[----:B------:R-:W-:Y:S01]  /*49b0*/  IMAD.WIDE.U32 R110, R118, R108, RZ ;  /* 0x0000006c766e7225 */ /* 0x000fe200078e00ff */
[----:B------:R-:W-:-:S03]  /*49c0*/  ISETP.GE.U32.AND.EX P0, PT, R123, R4, PT, P0 ;  /* 0x000000047b00720c */ /* 0x000fc60003f06100 */
[----:B------:R-:W-:Y:S01]  /*49d0*/  IMAD.WIDE.U32 R114, P1, R118, R109, R114 ;  /* 0x0000006d76727225 */ /* 0x000fe20007820072 */
[----:B------:R-:W-:-:S03]  /*49e0*/  SEL R113, RZ, 0x1, P0 ;  /* 0x00000001ff717807 */ /* 0x000fc60000000000 */
[----:B------:R-:W-:Y:S02]  /*49f0*/  IMAD R3, R109, R118, RZ ;  /* 0x000000766d037224 */ /* 0x000fe400078e02ff */
[----:B------:R-:W-:Y:S02]  /*4a00*/  IMAD.MOV.U32 R4, RZ, RZ, R7 ;  /* 0x000000ffff047224 */ /* 0x000fe400078e0007 */
[----:B------:R-:W-:Y:S02]  /*4a10*/  IMAD.MOV.U32 R5, RZ, RZ, R6 ;  /* 0x000000ffff057224 */ /* 0x000fe400078e0006 */
[----:B------:R-:W-:Y:S01]  /*4a20*/  IMAD.WIDE.U32.X R10, R119, R127, R10, P3 ;  /* 0x0000007f770a7225 */ /* 0x000fe200018e040a */
[----:B------:R-:W-:Y:S02]  /*4a30*/  IADD3 RZ, P3, PT, R111, R114, RZ ;  /* 0x000000726fff7210 */ /* 0x000fe40007f7e0ff */
[----:B------:R-:W0:Y:S01]  /*4a40*/  LDC.64 R110, c[0x0][0x390] ;  /* 0x0000e400ff6e7b82 */ /* 0x000e220000000a00 */
[----:B------:R-:W-:-:S04]  /*4a50*/  IMAD.WIDE.U32 R4, R118, R108, R4 ;  /* 0x0000006c76047225 */ /* 0x000fc800078e0004 */
[----:B------:R-:W-:Y:S01]  /*4a60*/  IMAD R3, R119, R108, R3 ;  /* 0x0000006c77037224 */ /* 0x000fe200078e0203 */
[C---:B------:R-:W-:Y:S01]  /*4a70*/  IADD3 R112, P4, P5, R4.reuse, R10, R113 ;  /* 0x0000000a04707210 */ /* 0x040fe20007d9e071 */
[----:B------:R-:W-:Y:S01]  /*4a80*/  IMAD R15, R105, R118, RZ ;  /* 0x00000076690f7224 */ /* 0x000fe200078e02ff */
[----:B------:R-:W-:Y:S01]  /*4a90*/  ISETP.GE.U32.AND P0, PT, R4, R7, PT ;  /* 0x000000070400720c */ /* 0x000fe20003f06070 */
[----:B------:R-:W-:Y:S02]  /*4aa0*/  IMAD.IADD R3, R5, 0x1, R3 ;  /* 0x0000000105037824 */ /* 0x000fe400078e0203 */
[----:B------:R-:W-:Y:S01]  /*4ab0*/  IMAD.X R5, RZ, RZ, RZ, P1 ;  /* 0x000000ffff057224 */ /* 0x000fe200008e06ff */
[----:B------:R-:W-:Y:S01]  /*4ac0*/  ISETP.GE.U32.AND P1, PT, R112, R4, PT ;  /* 0x000000047000720c */ /* 0x000fe20003f26070 */
[----:B------:R-:W-:Y:S01]  /*4ad0*/  IMAD.MOV.U32 R4, RZ, RZ, R115 ;  /* 0x000000ffff047224 */ /* 0x000fe200078e0073 */
[C---:B------:R-:W-:Y:S01]  /*4ae0*/  IADD3.X R113, PT, PT, R3.reuse, R11, RZ, P4, P5 ;  /* 0x0000000b03717210 */ /* 0x040fe200027ea4ff */
[----:B------:R-:W-:Y:S01]  /*4af0*/  IMAD.WIDE.U32 R10, R118, R104, R8 ;  /* 0x00000068760a7225 */ /* 0x000fe200078e0008 */
[----:B------:R-:W-:-:S02]  /*4b00*/  ISETP.GE.U32.AND.EX P0, PT, R3, R6, PT, P0 ;  /* 0x000000060300720c */ /* 0x000fc40003f06100 */
[----:B------:R-:W-:Y:S01]  /*4b10*/  ISETP.GE.U32.AND.EX P1, PT, R113, R3, PT, P1 ;  /* 0x000000037100720c */ /* 0x000fe20003f26110 */
[C---:B------:R-:W-:Y:S01]  /*4b20*/  IMAD.WIDE.U32 R6, R119.reuse, R104, RZ ;  /* 0x0000006877067225 */ /* 0x040fe200078e00ff */
[----:B------:R-:W-:Y:S02]  /*4b30*/  SEL R116, RZ, 0x1, P0 ;  /* 0x00000001ff747807 */ /* 0x000fe40000000000 */
[----:B------:R-:W-:Y:S01]  /*4b40*/  ISETP.GE.U32.AND P0, PT, R10, R8, PT ;  /* 0x000000080a00720c */ /* 0x000fe20003f06070 */
[C---:B------:R-:W-:Y:S01]  /*4b50*/  IMAD R3, R119.reuse, R104, R15 ;  /* 0x0000006877037224 */ /* 0x040fe200078e020f */
[----:B------:R-:W-:Y:S01]  /*4b60*/  SEL R15, RZ, 0x1, P1 ;  /* 0x00000001ff0f7807 */ /* 0x000fe20000800000 */
[----:B------:R-:W-:Y:S01]  /*4b70*/  IMAD.WIDE.U32.X R4, R119, R109, R4, P3 ;  /* 0x0000006d77047225 */ /* 0x000fe200018e0404 */
[----:B0-----:R-:W0:Y:S03]  /*4b80*/  @P2 LDC R110, c[0x3][0x180] ;  /* 0x00c06000ff6e2b82 */ /* 0x001e260000000800 */
[----:B------:R-:W-:-:S04]  /*4b90*/  IMAD.WIDE.U32 R6, P4, R118, R105, R6 ;  /* 0x0000006976067225 */ /* 0x000fc80007880006 */
[----:B------:R-:W-:Y:S01]  /*4ba0*/  IMAD.WIDE.U32 R114, R118, R104, RZ ;  /* 0x0000006876727225 */ /* 0x000fe200078e00ff */
[----:B------:R-:W1:Y:S03]  /*4bb0*/  @P2 LDC R111, c[0x3][0x184] ;  /* 0x00c06100ff6f2b82 */ /* 0x000e660000000800 */
[----:B------:R-:W-:Y:S01]  /*4bc0*/  IMAD.IADD R3, R11, 0x1, R3 ;  /* 0x000000010b037824 */ /* 0x000fe200078e0203 */
[----:B------:R-:W-:Y:S01]  /*4bd0*/  IADD3 R11, P1, P5, R15, R4, R116 ;  /* 0x000000040f0b7210 */ /* 0x000fe20007d3e074 */
[----:B------:R-:W-:Y:S01]  /*4be0*/  IMAD.X R117, RZ, RZ, RZ, P4 ;  /* 0x000000ffff757224 */ /* 0x000fe200020e06ff */
[----:B------:R-:W-:Y:S01]  /*4bf0*/  IADD3 RZ, P3, PT, R115, R6, RZ ;  /* 0x0000000673ff7210 */ /* 0x000fe20007f7e0ff */
[----:B------:R-:W-:Y:S01]  /*4c00*/  IMAD.MOV.U32 R116, RZ, RZ, R7 ;  /* 0x000000ffff747224 */ /* 0x000fe200078e0007 */
[----:B------:R-:W-:Y:S01]  /*4c10*/  IADD3 R6, P4, PT, R11, R10, RZ ;  /* 0x0000000a0b067210 */ /* 0x000fe20007f9e0ff */
[----:B------:R-:W-:Y:S01]  /*4c20*/  IMAD R15, R103, R118, RZ ;  /* 0x00000076670f7224 */ /* 0x000fe200078e02ff */
[----:B------:R-:W-:Y:S01]  /*4c30*/  IADD3.X R4, PT, PT, RZ, R5, RZ, P1, P5 ;  /* 0x00000005ff047210 */ /* 0x000fe20000fea4ff */
[----:B------:R-:W-:Y:S01]  /*4c40*/  IMAD.MOV.U32 R5, RZ, RZ, R136 ;  /* 0x000000ffff057224 */ /* 0x000fe200078e0088 */
[----:B------:R-:W-:Y:S01]  /*4c50*/  ISETP.GE.U32.AND P1, PT, R6, R10, PT ;  /* 0x0000000a0600720c */ /* 0x000fe20003f26070 */
[----:B------:R-:W-:Y:S01]  /*4c60*/  IMAD.WIDE.U32 R10, R119, R102, RZ ;  /* 0x00000066770a7225 */ /* 0x000fe200078e00ff */
[----:B------:R-:W-:-:S03]  /*4c70*/  ISETP.GE.U32.AND.EX P0, PT, R3, R9, PT, P0 ;  /* 0x000000090300720c */ /* 0x000fc60003f06100 */
[----:B------:R-:W-:Y:S02]  /*4c80*/  IMAD.X R7, R3, 0x1, R4, P4 ;  /* 0x0000000103077824 */ /* 0x000fe400020e0604 */
[----:B------:R-:W-:Y:S02]  /*4c90*/  IMAD.MOV.U32 R4, RZ, RZ, R135 ;  /* 0x000000ffff047224 */ /* 0x000fe400078e0087 */
[----:B------:R-:W-:Y:S01]  /*4ca0*/  IMAD.WIDE.U32.X R116, R119, R105, R116, P3 ;  /* 0x0000006977747225 */ /* 0x000fe200018e0474 */
[----:B------:R-:W-:-:S03]  /*4cb0*/  ISETP.GE.U32.AND.EX P1, PT, R7, R3, PT, P1 ;  /* 0x000000030700720c */ /* 0x000fc60003f26110 */
[-C--:B------:R-:W-:Y:S01]  /*4cc0*/  IMAD.WIDE.U32 R8, R118, R102.reuse, R4 ;  /* 0x0000006676087225 */ /* 0x080fe200078e0004 */
[----:B------:R-:W-:Y:S02]  /*4cd0*/  SEL R4, RZ, 0x1, P0 ;  /* 0x00000001ff047807 */ /* 0x000fe40000000000 */
[----:B------:R-:W-:Y:S01]  /*4ce0*/  SEL R5, RZ, 0x1, P1 ;  /* 0x00000001ff057807 */ /* 0x000fe20000800000 */
[----:B------:R-:W-:Y:S01]  /*4cf0*/  IMAD R3, R119, R102, R15 ;  /* 0x0000006677037224 */ /* 0x000fe200078e020f */
[----:B------:R-:W-:Y:S01]  /*4d00*/  ISETP.GE.U32.AND P0, PT, R8, R135, PT ;  /* 0x000000870800720c */ /* 0x000fe20003f06070 */
[----:B------:R-:W-:-:S04]  /*4d10*/  IMAD.WIDE.U32 R10, P4, R118, R103, R10 ;  /* 0x00000067760a7225 */ /* 0x000fc8000788000a */
[----:B------:R-:W-:-:S04]  /*4d20*/  IMAD.WIDE.U32 R114, R118, R102, RZ ;  /* 0x0000006676727225 */ /* 0x000fc800078e00ff */
[----:B------:R-:W-:Y:S01]  /*4d30*/  IMAD.IADD R3, R9, 0x1, R3 ;  /* 0x0000000109037824 */ /* 0x000fe200078e0203 */
[----:B------:R-:W-:Y:S01]  /*4d40*/  IADD3 R9, P1, P5, R5, R116, R4 ;  /* 0x0000007405097210 */ /* 0x000fe20007d3e004 */
[----:B------:R-:W-:Y:S01]  /*4d50*/  IMAD.X R5, RZ, RZ, RZ, P4 ;  /* 0x000000ffff057224 */ /* 0x000fe200020e06ff */
[----:B------:R-:W-:Y:S01]  /*4d60*/  IADD3 RZ, P3, PT, R115, R10, RZ ;  /* 0x0000000a73ff7210 */ /* 0x000fe20007f7e0ff */
[----:B------:R-:W-:Y:S01]  /*4d70*/  IMAD.MOV.U32 R4, RZ, RZ, R11 ;  /* 0x000000ffff047224 */ /* 0x000fe200078e000b */
[----:B------:R-:W-:Y:S01]  /*4d80*/  IADD3 R10, P4, PT, R9, R8, RZ ;  /* 0x00000008090a7210 */ /* 0x000fe20007f9e0ff */
[----:B0-----:R-:W-:Y:S01]  /*4d90*/  IMAD R9, R123, R110, RZ ;  /* 0x0000006e7b097224 */ /* 0x001fe200078e02ff */
[----:B------:R-:W-:Y:S02]  /*4da0*/  IADD3.X R116, PT, PT, RZ, R117, RZ, P1, P5 ;  /* 0x00000075ff747210 */ /* 0x000fe40000fea4ff */
[----:B------:R-:W-:Y:S01]  /*4db0*/  ISETP.GE.U32.AND P1, PT, R10, R8, PT ;  /* 0x000000080a00720c */ /* 0x000fe20003f26070 */
[----:B-1----:R-:W-:Y:S01]  /*4dc0*/  IMAD R115, R111, R14, R9 ;  /* 0x0000000e6f737224 */ /* 0x002fe200078e0209 */
[C---:B------:R-:W-:Y:S01]  /*4dd0*/  ISETP.GE.U32.AND.EX P0, PT, R3.reuse, R136, PT, P0 ;  /* 0x000000880300720c */ /* 0x040fe20003f06100 */
[----:B------:R-:W-:-:S02]  /*4de0*/  IMAD.X R11, R3, 0x1, R116, P4 ;  /* 0x00000001030b7824 */ /* 0x000fc400020e0674 */
[----:B------:R-:W-:Y:S01]  /*4df0*/  IMAD.WIDE.U32 R14, R14, R110, RZ ;  /* 0x0000006e0e0e7225 */ /* 0x000fe200078e00ff */
[----:B------:R-:W-:Y:S02]  /*4e00*/  SEL R120, RZ, 0x1, P0 ;  /* 0x00000001ff787807 */ /* 0x000fe40000000000 */
[----:B------:R-:W-:Y:S01]  /*4e10*/  ISETP.GE.U32.AND.EX P1, PT, R11, R3, PT, P1 ;  /* 0x000000030b00720c */ /* 0x000fe20003f26110 */
[----:B------:R-:W-:Y:S02]  /*4e20*/  IMAD.MOV.U32 R8, RZ, RZ, R137 ;  /* 0x000000ffff087224 */ /* 0x000fe400078e0089 */
[----:B------:R-:W-:Y:S02]  /*4e30*/  IMAD.MOV.U32 R9, RZ, RZ, R12 ;  /* 0x000000ffff097224 */ /* 0x000fe400078e000c */
[----:B------:R-:W-:Y:S01]  /*4e40*/  IMAD.IADD R3, R15, 0x1, R115 ;  /* 0x000000010f037824 */ /* 0x000fe200078e0273 */
[----:B------:R-:W-:Y:S01]  /*4e50*/  SEL R15, RZ, 0x1, P1 ;  /* 0x00000001ff0f7807 */ /* 0x000fe20000800000 */
[----:B------:R-:W-:-:S02]  /*4e60*/  IMAD R122, R129, R14, RZ ;  /* 0x0000000e817a7224 */ /* 0x000fc400078e02ff */
[----:B------:R-:W-:-:S04]  /*4e70*/  IMAD.WIDE.U32 R8, R118, R100, R8 ;  /* 0x0000006476087225 */ /* 0x000fc800078e0008 */
[----:B------:R-:W-:Y:S01]  /*4e80*/  IMAD.WIDE.U32.X R114, R119, R103, R4, P3 ;  /* 0x0000006777727225 */ /* 0x000fe200018e0404 */
[----:B------:R-:W-:-:S03]  /*4e90*/  ISETP.GE.U32.AND P0, PT, R8, R137, PT ;  /* 0x000000890800720c */ /* 0x000fc60003f06070 */
[----:B------:R-:W-:Y:S01]  /*4ea0*/  IMAD.WIDE.U32 R116, R128, R14, RZ ;  /* 0x0000000e80747225 */ /* 0x000fe200078e00ff */
[----:B------:R-:W-:Y:S02]  /*4eb0*/  IADD3 R137, P1, P4, R15, R114, R120 ;  /* 0x000000720f897210 */ /* 0x000fe40007c3e078 */
[----:B------:R-:W-:Y:S01]  /*4ec0*/  LOP3.LUT R15, RZ, R123, RZ, 0x33, !PT ;  /* 0x0000007bff0f7212 */ /* 0x000fe200078e33ff */
[----:B------:R-:W-:Y:S01]  /*4ed0*/  IMAD.WIDE.U32 R4, R3, R128, RZ ;  /* 0x0000008003047225 */ /* 0x000fe200078e00ff */
[----:B------:R-:W-:Y:S02]  /*4ee0*/  ISETP.GT.U32.AND P3, PT, R116, R121, PT ;  /* 0x000000797400720c */ /* 0x000fe40003f64070 */
[----:B------:R-:W-:Y:S01]  /*4ef0*/  IADD3.X R136, PT, PT, RZ, R115, RZ, P1, P4 ;  /* 0x00000073ff887210 */ /* 0x000fe20000fe84ff */
[----:B------:R-:W-:Y:S02]  /*4f00*/  IMAD R131, R128, R3, R122 ;  /* 0x0000000380837224 */ /* 0x000fe400078e027a */
[----:B------:R-:W-:-:S04]  /*4f10*/  IMAD.WIDE.U32 R4, P5, R129, R14, R4 ;  /* 0x0000000e81047225 */ /* 0x000fc800078a0004 */
[----:B------:R-:W-:Y:S02]  /*4f20*/  IMAD.IADD R114, R117, 0x1, R131 ;  /* 0x0000000175727824 */ /* 0x000fe400078e0283 */
[----:B------:R-:W-:-:S03]  /*4f30*/  IMAD.WIDE.U32 R116, R14, R128, RZ ;  /* 0x000000800e747225 */ /* 0x000fc600078e00ff */
[----:B------:R-:W-:Y:S01]  /*4f40*/  ISETP.GT.U32.AND.EX P3, PT, R114, R15, PT, P3 ;  /* 0x0000000f7200720c */ /* 0x000fe20003f64130 */
[----:B------:R-:W-:Y:S01]  /*4f50*/  IMAD.X R123, RZ, RZ, RZ, P5 ;  /* 0x000000ffff7b7224 */ /* 0x000fe200028e06ff */
[----:B------:R-:W-:Y:S01]  /*4f60*/  IADD3 RZ, P4, PT, R117, R4, RZ ;  /* 0x0000000475ff7210 */ /* 0x000fe20007f9e0ff */
[-C--:B------:R-:W-:Y:S02]  /*4f70*/  IMAD R15, R125, R14.reuse, RZ ;  /* 0x0000000e7d0f7224 */ /* 0x080fe400078e02ff */
[----:B------:R-:W-:Y:S02]  /*4f80*/  IMAD.MOV.U32 R122, RZ, RZ, R5 ;  /* 0x000000ffff7a7224 */ /* 0x000fe400078e0005 */
[----:B------:R-:W-:-:S04]  /*4f90*/  IMAD.WIDE.U32 R120, R124, R14, R112 ;  /* 0x0000000e7c787225 */ /* 0x000fc800078e0070 */
[----:B------:R-:W-:Y:S01]  /*4fa0*/  IMAD.WIDE.U32 R116, R3, R124, RZ ;  /* 0x0000007c03747225 */ /* 0x000fe200078e00ff */
[----:B------:R-:W-:-:S03]  /*4fb0*/  ISETP.GE.U32.AND P1, PT, R120, R112, PT ;  /* 0x000000707800720c */ /* 0x000fc60003f26070 */
[----:B------:R-:W-:Y:S02]  /*4fc0*/  IMAD.MOV.U32 R4, RZ, RZ, R13 ;  /* 0x000000ffff047224 */ /* 0x000fe400078e000d */
[----:B------:R-:W-:Y:S02]  /*4fd0*/  IMAD.MOV.U32 R5, RZ, RZ, R132 ;  /* 0x000000ffff057224 */ /* 0x000fe400078e0084 */
[-C--:B------:R-:W-:Y:S01]  /*4fe0*/  IMAD R135, R124, R3.reuse, R15 ;  /* 0x000000037c877224 */ /* 0x080fe200078e020f */
[----:B------:R-:W-:Y:S01]  /*4ff0*/  SEL R15, RZ, 0x1, !P3 ;  /* 0x00000001ff0f7807 */ /* 0x000fe20005800000 */
[----:B------:R-:W-:-:S04]  /*5000*/  IMAD.WIDE.U32.X R122, R129, R3, R122, P4 ;  /* 0x00000003817a7225 */ /* 0x000fc800020e047a */
[----:B------:R-:W-:Y:S01]  /*5010*/  IMAD.WIDE.U32 R114, R118, R98, R4 ;  /* 0x0000006276727225 */ /* 0x000fe200078e0004 */
[----:B------:R-:W-:-:S03]  /*5020*/  IADD3 R5, P3, P6, R120, R122, R15 ;  /* 0x0000007a78057210 */ /* 0x000fc60007e7e00f */
[----:B------:R-:W-:-:S04]  /*5030*/  IMAD.WIDE.U32 R116, P4, R125, R14, R116 ;  /* 0x0000000e7d747225 */ /* 0x000fc80007880074 */
        /* <DEDUP_REMOVED lines=10> */
[----:B------:R-:W-:Y:S01]  /*50e0*/  IMAD.WIDE.U32.X R116, R125, R3, R120, P5 ;  /* 0x000000037d747225 */ /* 0x000fe200028e0478 */
[----:B------:R-:W-:-:S02]  /*50f0*/  ISETP.GE.U32.AND P3, PT, R114, R13, PT ;  /* 0x0000000d7200720c */ /* 0x000fc40003f66070 */
[----:B------:R-:W-:Y:S01]  /*5100*/  SEL R13, RZ, 0x1, P1 ;  /* 0x00000001ff0d7807 */ /* 0x000fe20000800000 */
[----:B------:R-:W-:Y:S01]  /*5110*/  IMAD R120, R107, R14, RZ ;  /* 0x0000000e6b787224 */ /* 0x000fe200078e02ff */
[----:B------:R-:W-:Y:S01]  /*5120*/  SEL R15, RZ, 0x1, P4 ;  /* 0x00000001ff0f7807 */ /* 0x000fe20002000000 */
[----:B------:R-:W-:Y:S01]  /*5130*/  IMAD.WIDE.U32 R122, R119, R100, RZ ;  /* 0x00000064777a7225 */ /* 0x000fe200078e00ff */
[----:B------:R-:W-:Y:S02]  /*5140*/  ISETP.GE.U32.AND P6, PT, R130, R6, PT ;  /* 0x000000068200720c */ /* 0x000fe40003fc6070 */
[----:B------:R-:W-:Y:S01]  /*5150*/  IADD3 R15, P1, P5, R15, R116, R13 ;  /* 0x000000740f0f7210 */ /* 0x000fe20007d3e00d */
[----:B------:R-:W-:Y:S02]  /*5160*/  IMAD R135, R106, R3, R120 ;  /* 0x000000036a877224 */ /* 0x000fe400078e0278 */
[----:B------:R-:W-:Y:S01]  /*5170*/  IMAD R13, R101, R118, RZ ;  /* 0x00000076650d7224 */ /* 0x000fe200078e02ff */
[----:B------:R-:W-:Y:S01]  /*5180*/  IADD3.X R6, PT, PT, RZ, R117, RZ, P1, P5 ;  /* 0x00000075ff067210 */ /* 0x000fe20000fea4ff */
[----:B------:R-:W-:-:S02]  /*5190*/  IMAD.IADD R131, R131, 0x1, R135 ;  /* 0x0000000183837824 */ /* 0x000fc400078e0287 */
[----:B------:R-:W-:-:S03]  /*51a0*/  IMAD.WIDE.U32 R116, P1, R118, R101, R122 ;  /* 0x0000006576747225 */ /* 0x000fc6000782007a */
[----:B------:R-:W-:Y:S01]  /*51b0*/  ISETP.GE.U32.AND.EX P6, PT, R131, R7, PT, P6 ;  /* 0x000000078300720c */ /* 0x000fe20003fc6160 */
[----:B------:R-:W-:-:S04]  /*51c0*/  IMAD.WIDE.U32 R112, R3, R106, RZ ;  /* 0x0000006a03707225 */ /* 0x000fc800078e00ff */
[----:B------:R-:W-:Y:S02]  /*51d0*/  IMAD R135, R119, R100, R13 ;  /* 0x0000006477877224 */ /* 0x000fe400078e020d */
[----:B------:R-:W-:Y:S01]  /*51e0*/  IMAD.X R13, RZ, RZ, RZ, P1 ;  /* 0x000000ffff0d7224 */ /* 0x000fe200008e06ff */
[----:B------:R-:W-:Y:S01]  /*51f0*/  IADD3 R7, P1, PT, R15, R130, RZ ;  /* 0x000000820f077210 */ /* 0x000fe20007f3e0ff */
[----:B------:R-:W-:Y:S01]  /*5200*/  IMAD.WIDE.U32 R120, R14, R106, RZ ;  /* 0x0000006a0e787225 */ /* 0x000fe200078e00ff */
[----:B------:R-:W-:Y:S02]  /*5210*/  SEL R15, RZ, 0x1, P6 ;  /* 0x00000001ff0f7807 */ /* 0x000fe40003000000 */
[----:B------:R-:W-:Y:S01]  /*5220*/  IADD3 R120, P6, PT, R137, R8, RZ ;  /* 0x0000000889787210 */ /* 0x000fe20007fde0ff */
[----:B------:R-:W-:-:S04]  /*5230*/  IMAD.WIDE.U32 R112, P4, R107, R14, R112 ;  /* 0x0000000e6b707225 */ /* 0x000fc80007880070 */
[----:B------:R-:W-:Y:S01]  /*5240*/  IMAD.IADD R135, R9, 0x1, R135 ;  /* 0x0000000109877824 */ /* 0x000fe200078e0287 */
[----:B------:R-:W-:Y:S01]  /*5250*/  IADD3 RZ, P5, PT, R121, R112, RZ ;  /* 0x0000007079ff7210 */ /* 0x000fe20007fbe0ff */
[----:B------:R-:W-:Y:S01]  /*5260*/  IMAD.X R6, R131, 0x1, R6, P1 ;  /* 0x0000000183067824 */ /* 0x000fe200008e0606 */
[----:B------:R-:W-:Y:S01]  /*5270*/  ISETP.GE.U32.AND P1, PT, R7, R130, PT ;  /* 0x000000820700720c */ /* 0x000fe20003f26070 */
[----:B------:R-:W-:Y:S02]  /*5280*/  IMAD.X R121, R135, 0x1, R136, P6 ;  /* 0x0000000187797824 */ /* 0x000fe400030e0688 */
[----:B------:R-:W-:Y:S01]  /*5290*/  IMAD.WIDE.U32 R122, R118, R100, RZ ;  /* 0x00000064767a7225 */ /* 0x000fe200078e00ff */
[----:B------:R-:W-:Y:S02]  /*52a0*/  ISETP.GE.U32.AND.EX P6, PT, R6, R131, PT, P1 ;  /* 0x000000830600720c */ /* 0x000fe40003fc6110 */
[----:B------:R-:W-:Y:S01]  /*52b0*/  ISETP.GE.U32.AND P1, PT, R120, R8, PT ;  /* 0x000000087800720c */ /* 0x000fe20003f26070 */
[----:B------:R-:W-:Y:S01]  /*52c0*/  IMAD.X R9, RZ, RZ, RZ, P4 ;  /* 0x000000ffff097224 */ /* 0x000fe200020e06ff */
[----:B------:R-:W-:Y:S01]  /*52d0*/  IADD3 RZ, P4, PT, R123, R116, RZ ;  /* 0x000000747bff7210 */ /* 0x000fe20007f9e0ff */
[----:B------:R-:W-:Y:S01]  /*52e0*/  IMAD.MOV.U32 R8, RZ, RZ, R113 ;  /* 0x000000ffff087224 */ /* 0x000fe200078e0071 */
[----:B------:R-:W-:Y:S01]  /*52f0*/  SEL R123, RZ, 0x1, P6 ;  /* 0x00000001ff7b7807 */ /* 0x000fe20003000000 */
[----:B------:R-:W-:Y:S01]  /*5300*/  IMAD R122, R14, UR23, RZ ;  /* 0x000000170e7a7c24 */ /* 0x000fe2000f8e02ff */
[----:B------:R-:W-:Y:S01]  /*5310*/  ISETP.GE.U32.AND.EX P6, PT, R121, R135, PT, P1 ;  /* 0x000000877900720c */ /* 0x000fe20003fc6110 */
[----:B------:R-:W-:Y:S01]  /*5320*/  IMAD.WIDE.U32.X R8, R107, R3, R8, P5 ;  /* 0x000000036b087225 */ /* 0x000fe200028e0408 */
[----:B------:R-:W-:-:S02]  /*5330*/  ISETP.GE.U32.AND.EX P5, PT, R135, R12, PT, P0 ;  /* 0x0000000c8700720c */ /* 0x000fc40003fa6100 */
[----:B------:R-:W-:Y:S01]  /*5340*/  SEL R131, RZ, 0x1, P6 ;  /* 0x00000001ff837807 */ /* 0x000fe20003000000 */
[----:B------:R-:W-:Y:S01]  /*5350*/  IMAD.MOV.U32 R12, RZ, RZ, R117 ;  /* 0x000000ffff0c7224 */ /* 0x000fe200078e0075 */
[----:B------:R-:W-:Y:S01]  /*5360*/  IADD3 R123, P0, P1, R123, R8, R15 ;  /* 0x000000087b7b7210 */ /* 0x000fe2000791e00f */
[----:B------:R-:W-:Y:S01]  /*5370*/  IMAD.WIDE.U32 R116, R3, UR22, RZ ;  /* 0x0000001603747c25 */ /* 0x000fe2000f8e00ff */
[----:B------:R-:W-:-:S03]  /*5380*/  SEL R8, RZ, 0x1, P5 ;  /* 0x00000001ff087807 */ /* 0x000fc60002800000 */
[----:B------:R-:W-:-:S04]  /*5390*/  IMAD.WIDE.U32.X R112, R119, R101, R12, P4 ;  /* 0x0000006577707225 */ /* 0x000fc800020e040c */
[----:B------:R-:W-:Y:S01]  /*53a0*/  IMAD.WIDE.U32 R12, R14, UR22, R10 ;  /* 0x000000160e0c7c25 */ /* 0x000fe2000f8e000a */
[----:B------:R-:W-:Y:S02]  /*53b0*/  IADD3 R131, P5, P6, R131, R112, R8 ;  /* 0x0000007083837210 */ /* 0x000fe40007ebe008 */
[----:B------:R-:W-:Y:S01]  /*53c0*/  IADD3.X R112, PT, PT, RZ, R9, RZ, P0, P1 ;  /* 0x00000009ff707210 */ /* 0x000fe200007e24ff */
[----:B------:R-:W-:Y:S01]  /*53d0*/  IMAD R15, R3, UR22, R122 ;  /* 0x00000016030f7c24 */ /* 0x000fe2000f8e027a */
[----:B------:R-:W-:Y:S01]  /*53e0*/  ISETP.GE.U32.AND P0, PT, R12, R10, PT ;  /* 0x0000000a0c00720c */ /* 0x000fe20003f06070 */
[----:B------:R-:W-:Y:S01]  /*53f0*/  IMAD.WIDE.U32 R116, P1, R14, UR23, R116 ;  /* 0x000000170e747c25 */ /* 0x000fe2000f820074 */
[----:B------:R-:W-:-:S03]  /*5400*/  IADD3.X R130, PT, PT, RZ, R113, RZ, P5, P6 ;  /* 0x00000071ff827210 */ /* 0x000fc60002fec4ff */
[----:B------:R-:W-:Y:S01]  /*5410*/  IMAD.WIDE.U32 R8, R14, UR22, RZ ;  /* 0x000000160e087c25 */ /* 0x000fe2000f8e00ff */
[----:B------:R-:W-:-:S03]  /*5420*/  IADD3 R8, P4, PT, R123, R12, RZ ;  /* 0x0000000c7b087210 */ /* 0x000fc60007f9e0ff */
[----:B------:R-:W-:Y:S02]  /*5430*/  IMAD.IADD R15, R13, 0x1, R15 ;  /* 0x000000010d0f7824 */ /* 0x000fe400078e020f */
[----:B------:R-:W-:Y:S01]  /*5440*/  IMAD.X R123, RZ, RZ, RZ, P1 ;  /* 0x000000ffff7b7224 */ /* 0x000fe200008e06ff */
[----:B------:R-:W-:Y:S01]  /*5450*/  IADD3 RZ, P1, PT, R9, R116, RZ ;  /* 0x0000007409ff7210 */ /* 0x000fe20007f3e0ff */
[C---:B------:R-:W-:Y:S01]  /*5460*/  IMAD.X R9, R15.reuse, 0x1, R112, P4 ;  /* 0x000000010f097824 */ /* 0x040fe200020e0670 */
[----:B------:R-:W-:Y:S01]  /*5470*/  ISETP.GE.U32.AND P4, PT, R8, R12, PT ;  /* 0x0000000c0800720c */ /* 0x000fe20003f86070 */
[----:B------:R-:W-:Y:S01]  /*5480*/  IMAD.MOV.U32 R122, RZ, RZ, R117 ;  /* 0x000000ffff7a7224 */ /* 0x000fe200078e0075 */
[----:B------:R-:W-:Y:S01]  /*5490*/  ISETP.GE.U32.AND.EX P0, PT, R15, R11, PT, P0 ;  /* 0x0000000b0f00720c */ /* 0x000fe20003f06100 */
[----:B------:R-:W-:Y:S01]  /*54a0*/  IMAD.WIDE.U32 R10, R119, R98, RZ ;  /* 0x00000062770a7225 */ /* 0x000fe200078e00ff */
[----:B------:R-:W-:Y:S02]  /*54b0*/  ISETP.GE.U32.AND.EX P4, PT, R9, R15, PT, P4 ;  /* 0x0000000f0900720c */ /* 0x000fe40003f86140 */
[----:B------:R-:W-:Y:S01]  /*54c0*/  SEL R15, RZ, 0x1, P0 ;  /* 0x00000001ff0f7807 */ /* 0x000fe20000000000 */
[----:B------:R-:W-:Y:S01]  /*54d0*/  IMAD.WIDE.U32.X R116, R3, UR23, R122, P1 ;  /* 0x0000001703747c25 */ /* 0x000fe200088e047a */
[----:B------:R-:W-:-:S03]  /*54e0*/  SEL R135, RZ, 0x1, P4 ;  /* 0x00000001ff877807 */ /* 0x000fc60002000000 */
[----:B------:R-:W-:Y:S01]  /*54f0*/  IMAD R123, R99, R118, RZ ;  /* 0x00000076637b7224 */ /* 0x000fe200078e02ff */
[----:B------:R-:W-:Y:S01]  /*5500*/  IADD3 R135, P0, P4, R135, R116, R15 ;  /* 0x0000007487877210 */ /* 0x000fe20007c1e00f */
[C---:B------:R-:W-:Y:S01]  /*5510*/  IMAD.WIDE.U32 R10, P5, R118.reuse, R99, R10 ;  /* 0x00000063760a7225 */ /* 0x040fe200078a000a */
[----:B------:R-:W-:Y:S02]  /*5520*/  IADD3 R116, P6, PT, R131, R114, RZ ;  /* 0x0000007283747210 */ /* 0x000fe40007fde0ff */
[----:B------:R-:W-:Y:S01]  /*5530*/  IADD3.X R136, PT, PT, RZ, R117, RZ, P0, P4 ;  /* 0x00000075ff887210 */ /* 0x000fe200007e84ff */
[-C--:B------:R-:W-:Y:S02]  /*5540*/  IMAD R15, R119, R98.reuse, R123 ;  /* 0x00000062770f7224 */ /* 0x080fe400078e027b */
[----:B------:R-:W-:-:S04]  /*5550*/  IMAD.WIDE.U32 R122, R118, R98, RZ ;  /* 0x00000062767a7225 */ /* 0x000fc800078e00ff */
[----:B------:R-:W-:Y:S01]  /*5560*/  IMAD.IADD R15, R115, 0x1, R15 ;  /* 0x00000001730f7824 */ /* 0x000fe200078e020f */
[----:B------:R-:W-:Y:S01]  /*5570*/  IADD3 RZ, P4, PT, R123, R10, RZ ;  /* 0x0000000a7bff7210 */ /* 0x000fe20007f9e0ff */
[----:B------:R-:W-:Y:S02]  /*5580*/  IMAD.MOV.U32 R112, RZ, RZ, R133 ;  /* 0x000000ffff707224 */ /* 0x000fe400078e0085 */
[----:B------:R-:W-:Y:S01]  /*5590*/  IMAD.MOV.U32 R113, RZ, RZ, R2 ;  /* 0x000000ffff717224 */ /* 0x000fe200078e0002 */
[C---:B------:R-:W-:Y:S01]  /*55a0*/  ISETP.GE.U32.AND.EX P3, PT, R15.reuse, R132, PT, P3 ;  /* 0x000000840f00720c */ /* 0x040fe20003f66130 */
[----:B------:R-:W-:Y:S02]  /*55b0*/  IMAD.X R117, R15, 0x1, R130, P6 ;  /* 0x000000010f757824 */ /* 0x000fe400030e0682 */
[----:B------:R-:W-:-:S04]  /*55c0*/  IMAD.WIDE.U32 R130, R3, UR24, RZ ;  /* 0x0000001803827c25 */ /* 0x000fc8000f8e00ff */
[----:B------:R-:W-:-:S04]  /*55d0*/  IMAD.WIDE.U32 R112, R118, R94, R112 ;  /* 0x0000005e76707225 */ /* 0x000fc800078e0070 */
[----:B------:R-:W-:Y:S01]  /*55e0*/  IMAD.X R123, RZ, RZ, RZ, P5 ;  /* 0x000000ffff7b7224 */ /* 0x000fe200028e06ff */
[----:B------:R-:W-:Y:S01]  /*55f0*/  ISETP.GE.U32.AND P5, PT, R116, R114, PT ;  /* 0x000000727400720c */ /* 0x000fe20003fa6070 */
[----:B------:R-:W-:Y:S01]  /*5600*/  IMAD R10, R14, UR25, RZ ;  /* 0x000000190e0a7c24 */ /* 0x000fe2000f8e02ff */
[----:B------:R-:W-:Y:S01]  /*5610*/  ISETP.GE.U32.AND P0, PT, R112, R133, PT ;  /* 0x000000857000720c */ /* 0x000fe20003f06070 */
[----:B------:R-:W-:Y:S01]  /*5620*/  IMAD.MOV.U32 R12, RZ, RZ, R134 ;  /* 0x000000ffff0c7224 */ /* 0x000fe200078e0086 */
[----:B------:R-:W-:Y:S01]  /*5630*/  ISETP.GE.U32.AND.EX P5, PT, R117, R15, PT, P5 ;  /* 0x0000000f7500720c */ /* 0x000fe20003fa6150 */
[----:B------:R-:W-:Y:S02]  /*5640*/  IMAD.MOV.U32 R13, RZ, RZ, R0 ;  /* 0x000000ffff0d7224 */ /* 0x000fe400078e0000 */
[----:B------:R-:W-:Y:S01]  /*5650*/  IMAD.WIDE.U32 R114, R14, UR24, R120 ;  /* 0x000000180e727c25 */ /* 0x000fe2000f8e0078 */
[----:B------:R-:W-:-:S03]  /*5660*/  SEL R139, RZ, 0x1, P5 ;  /* 0x00000001ff8b7807 */ /* 0x000fc60002800000 */
[----:B------:R-:W-:-:S04]  /*5670*/  IMAD.WIDE.U32 R130, P6, R14, UR25, R130 ;  /* 0x000000190e827c25 */ /* 0x000fc8000f8c0082 */
[----:B------:R-:W-:-:S04]  /*5680*/  IMAD.WIDE.U32 R132, R14, UR24, RZ ;  /* 0x000000180e847c25 */ /* 0x000fc8000f8e00ff */
[----:B------:R-:W-:Y:S01]  /*5690*/  IMAD R15, R3, UR24, R10 ;  /* 0x00000018030f7c24 */ /* 0x000fe2000f8e020a */
[----:B------:R-:W-:Y:S01]  /*56a0*/  IADD3 RZ, P5, PT, R133, R130, RZ ;  /* 0x0000008285ff7210 */ /* 0x000fe20007fbe0ff */
[----:B------:R-:W-:Y:S02]  /*56b0*/  IMAD.MOV.U32 R122, RZ, RZ, R11 ;  /* 0x000000ffff7a7224 */ /* 0x000fe400078e000b */
[----:B------:R-:W-:-:S04]  /*56c0*/  IMAD.WIDE.U32 R12, R118, R96, R12 ;  /* 0x00000060760c7225 */ /* 0x000fc800078e000c */
[----:B------:R-:W-:Y:S01]  /*56d0*/  IMAD.X R11, RZ, RZ, RZ, P6 ;  /* 0x000000ffff0b7224 */ /* 0x000fe200030e06ff */
[----:B------:R-:W-:Y:S01]  /*56e0*/  IADD3 R135, P6, PT, R135, R114, RZ ;  /* 0x0000007287877210 */ /* 0x000fe20007fde0ff */
[----:B------:R-:W-:Y:S01]  /*56f0*/  IMAD.IADD R15, R115, 0x1, R15 ;  /* 0x00000001730f7824 */ /* 0x000fe200078e020f */
[----:B------:R-:W-:Y:S01]  /*5700*/  ISETP.GE.U32.AND P1, PT, R12, R134, PT ;  /* 0x000000860c00720c */ /* 0x000fe20003f26070 */
[C---:B------:R-:W-:Y:S01]  /*5710*/  IMAD.WIDE.U32 R132, R119.reuse, R96, RZ ;  /* 0x0000006077847225 */ /* 0x040fe200078e00ff */
[----:B------:R-:W-:Y:S02]  /*5720*/  SEL R134, RZ, 0x1, P3 ;  /* 0x00000001ff867807 */ /* 0x000fe40001800000 */
[----:B------:R-:W-:Y:S01]  /*5730*/  ISETP.GE.U32.AND P3, PT, R114, R120, PT ;  /* 0x000000787200720c */ /* 0x000fe20003f66070 */
[----:B------:R-:W-:Y:S01]  /*5740*/  IMAD.WIDE.U32.X R122, R119, R99, R122, P4 ;  /* 0x00000063777a7225 */ /* 0x000fe200020e047a */
[----:B------:R-:W-:Y:S02]  /*5750*/  ISETP.GE.U32.AND P4, PT, R135, R114, PT ;  /* 0x000000728700720c */ /* 0x000fe40003f86070 */
[C---:B------:R-:W-:Y:S01]  /*5760*/  ISETP.GE.U32.AND.EX P3, PT, R15.reuse, R121, PT, P3 ;  /* 0x000000790f00720c */ /* 0x040fe20003f66130 */
[----:B------:R-:W-:-:S02]  /*5770*/  IMAD.X R136, R15, 0x1, R136, P6 ;  /* 0x000000010f887824 */ /* 0x000fc400030e0688 */
[----:B------:R-:W-:Y:S02]  /*5780*/  IMAD R115, R97, R118, RZ ;  /* 0x0000007661737224 */ /* 0x000fe400078e02ff */
[----:B------:R-:W-:Y:S01]  /*5790*/  IMAD.MOV.U32 R10, RZ, RZ, R131 ;  /* 0x000000ffff0a7224 */ /* 0x000fe200078e0083 */
[----:B------:R-:W-:Y:S01]  /*57a0*/  ISETP.GE.U32.AND.EX P4, PT, R136, R15, PT, P4 ;  /* 0x0000000f8800720c */ /* 0x000fe20003f86140 */
[----:B------:R-:W-:Y:S01]  /*57b0*/  IMAD.WIDE.U32 R132, P6, R118, R97, R132 ;  /* 0x0000006176847225 */ /* 0x000fe200078c0084 */
[----:B------:R-:W-:Y:S02]  /*57c0*/  SEL R15, RZ, 0x1, P3 ;  /* 0x00000001ff0f7807 */ /* 0x000fe40001800000 */
[----:B------:R-:W-:Y:S01]  /*57d0*/  SEL R137, RZ, 0x1, P4 ;  /* 0x00000001ff897807 */ /* 0x000fe20002000000 */
[----:B------:R-:W-:Y:S02]  /*57e0*/  IMAD R131, R119, R96, R115 ;  /* 0x0000006077837224 */ /* 0x000fe400078e0273 */
[----:B------:R-:W-:-:S02]  /*57f0*/  IMAD.X R115, RZ, RZ, RZ, P6 ;  /* 0x000000ffff737224 */ /* 0x000fc400030e06ff */
[----:B------:R-:W-:Y:S01]  /*5800*/  IMAD.WIDE.U32.X R10, R3, UR25, R10, P5 ;  /* 0x00000019030a7c25 */ /* 0x000fe2000a8e040a */
[----:B------:R-:W-:-:S03]  /*5810*/  IADD3 R139, P5, P6, R139, R122, R134 ;  /* 0x0000007a8b8b7210 */ /* 0x000fc60007ebe086 */
[----:B------:R-:W-:Y:S01]  /*5820*/  IMAD.IADD R131, R13, 0x1, R131 ;  /* 0x000000010d837824 */ /* 0x000fe200078e0283 */
[----:B------:R-:W-:Y:S01]  /*5830*/  IADD3.X R122, PT, PT, RZ, R123, RZ, P5, P6 ;  /* 0x0000007bff7a7210 */ /* 0x000fe20002fec4ff */
[----:B------:R-:W-:Y:S01]  /*5840*/  IMAD.WIDE.U32 R120, R118, R96, RZ ;  /* 0x0000006076787225 */ /* 0x000fe200078e00ff */
[----:B------:R-:W-:Y:S02]  /*5850*/  IADD3 R137, P5, P6, R137, R10, R15 ;  /* 0x0000000a89897210 */ /* 0x000fe40007ebe00f */
[----:B------:R-:W-:Y:S01]  /*5860*/  IADD3 R10, P3, PT, R139, R12, RZ ;  /* 0x0000000c8b0a7210 */ /* 0x000fe20007f7e0ff */
[----:B------:R-:W-:Y:S01]  /*5870*/  IMAD R130, R14, UR27, RZ ;  /* 0x0000001b0e827c24 */ /* 0x000fe2000f8e02ff */
[C---:B------:R-:W-:Y:S01]  /*5880*/  ISETP.GE.U32.AND.EX P1, PT, R131.reuse, R0, PT, P1 ;  /* 0x000000008300720c */ /* 0x040fe20003f26110 */
[----:B------:R-:W-:Y:S01]  /*5890*/  IMAD.MOV.U32 R114, RZ, RZ, R133 ;  /* 0x000000ffff727224 */ /* 0x000fe200078e0085 */
[----:B------:R-:W-:Y:S01]  /*58a0*/  IADD3.X R0, PT, PT, RZ, R11, RZ, P5, P6 ;  /* 0x0000000bff007210 */ /* 0x000fe20002fec4ff */
[----:B------:R-:W-:Y:S01]  /*58b0*/  IMAD.X R11, R131, 0x1, R122, P3 ;  /* 0x00000001830b7824 */ /* 0x000fe200018e067a */
[----:B------:R-:W-:Y:S01]  /*58c0*/  ISETP.GE.U32.AND P5, PT, R10, R12, PT ;  /* 0x0000000c0a00720c */ /* 0x000fe20003fa6070 */
[----:B------:R-:W-:Y:S01]  /*58d0*/  IMAD.WIDE.U32 R12, R3, UR26, RZ ;  /* 0x0000001a030c7c25 */ /* 0x000fe2000f8e00ff */
[----:B------:R-:W-:-:S02]  /*58e0*/  IADD3 RZ, P4, PT, R121, R132, RZ ;  /* 0x0000008479ff7210 */ /* 0x000fc40007f9e0ff */
[----:B------:R-:W-:Y:S01]  /*58f0*/  SEL R132, RZ, 0x1, P1 ;  /* 0x00000001ff847807 */ /* 0x000fe20000800000 */
[----:B------:R-:W-:Y:S01]  /*5900*/  IMAD.WIDE.U32 R122, R14, UR26, RZ ;  /* 0x0000001a0e7a7c25 */ /* 0x000fe2000f8e00ff */
[----:B------:R-:W-:-:S03]  /*5910*/  ISETP.GE.U32.AND.EX P5, PT, R11, R131, PT, P5 ;  /* 0x000000830b00720c */ /* 0x000fc60003fa6150 */
[----:B------:R-:W-:-:S04]  /*5920*/  IMAD.WIDE.U32 R12, P6, R14, UR27, R12 ;  /* 0x0000001b0e0c7c25 */ /* 0x000fc8000f8c000c */
[----:B------:R-:W-:Y:S01]  /*5930*/  IMAD.WIDE.U32 R120, R14, UR26, R116 ;  /* 0x0000001a0e787c25 */ /* 0x000fe2000f8e0074 */
[----:B------:R-:W-:-:S03]  /*5940*/  IADD3 RZ, P1, PT, R123, R12, RZ ;  /* 0x0000000c7bff7210 */ /* 0x000fc60007f3e0ff */
[----:B------:R-:W-:Y:S01]  /*5950*/  IMAD R15, R3, UR26, R130 ;  /* 0x0000001a030f7c24 */ /* 0x000fe2000f8e0282 */
[----:B------:R-:W-:Y:S01]  /*5960*/  ISETP.GE.U32.AND P3, PT, R120, R116, PT ;  /* 0x000000747800720c */ /* 0x000fe20003f66070 */
[----:B------:R-:W-:Y:S01]  /*5970*/  IMAD.WIDE.U32.X R122, R119, R97, R114, P4 ;  /* 0x00000061777a7225 */ /* 0x000fe200020e0472 */
[----:B------:R-:W-:-:S03]  /*5980*/  IADD3 R137, P4, PT, R137, R120, RZ ;  /* 0x0000007889897210 */ /* 0x000fc60007f9e0ff */
[----:B------:R-:W-:Y:S02]  /*5990*/  IMAD.IADD R15, R121, 0x1, R15 ;  /* 0x00000001790f7824 */ /* 0x000fe400078e020f */
[----:B------:R-:W-:-:S03]  /*59a0*/  IMAD.WIDE.U32 R130, R119, R94, RZ ;  /* 0x0000005e77827225 */ /* 0x000fc600078e00ff */
[----:B------:R-:W-:Y:S01]  /*59b0*/  ISETP.GE.U32.AND.EX P3, PT, R15, R117, PT, P3 ;  /* 0x000000750f00720c */ /* 0x000fe20003f66130 */
[----:B------:R-:W-:Y:S01]  /*59c0*/  IMAD.X R115, RZ, RZ, RZ, P6 ;  /* 0x000000ffff737224 */ /* 0x000fe200030e06ff */
[----:B------:R-:W-:Y:S01]  /*59d0*/  ISETP.GE.U32.AND P6, PT, R137, R120, PT ;  /* 0x000000788900720c */ /* 0x000fe20003fc6070 */
[----:B------:R-:W-:Y:S01]  /*59e0*/  IMAD.X R12, R15, 0x1, R0, P4 ;  /* 0x000000010f0c7824 */ /* 0x000fe200020e0600 */
[----:B------:R-:W-:Y:S01]  /*59f0*/  SEL R0, RZ, 0x1, P3 ;  /* 0x00000001ff007807 */ /* 0x000fe20001800000 */
[----:B------:R-:W-:-:S03]  /*5a00*/  IMAD.WIDE.U32 R120, R118, R94, RZ ;  /* 0x0000005e76787225 */ /* 0x000fc600078e00ff */
[----:B------:R-:W-:Y:S01]  /*5a10*/  ISETP.GE.U32.AND.EX P6, PT, R12, R15, PT, P6 ;  /* 0x0000000f0c00720c */ /* 0x000fe20003fc6160 */
[----:B------:R-:W-:Y:S01]  /*5a20*/  IMAD.WIDE.U32 R130, P4, R118, R95, R130 ;  /* 0x0000005f76827225 */ /* 0x000fe20007880082 */
[----:B------:R-:W-:-:S03]  /*5a30*/  SEL R15, RZ, 0x1, P5 ;  /* 0x00000001ff0f7807 */ /* 0x000fc60002800000 */
[----:B------:R-:W-:Y:S01]  /*5a40*/  IMAD.MOV.U32 R114, RZ, RZ, R13 ;  /* 0x000000ffff727224 */ /* 0x000fe200078e000d */
[----:B------:R-:W-:-:S03]  /*5a50*/  SEL R13, RZ, 0x1, P6 ;  /* 0x00000001ff0d7807 */ /* 0x000fc60003000000 */
[----:B------:R-:W-:Y:S01]  /*5a60*/  IMAD.WIDE.U32.X R116, R3, UR27, R114, P1 ;  /* 0x0000001b03747c25 */ /* 0x000fe200088e0472 */
[----:B------:R-:W-:-:S03]  /*5a70*/  IADD3 RZ, P1, PT, R121, R130, RZ ;  /* 0x0000008279ff7210 */ /* 0x000fc60007f3e0ff */
[----:B------:R-:W-:Y:S01]  /*5a80*/  IMAD.X R115, RZ, RZ, RZ, P4 ;  /* 0x000000ffff737224 */ /* 0x000fe200020e06ff */
[----:B------:R-:W-:Y:S01]  /*5a90*/  IADD3 R15, P3, P4, R15, R122, R132 ;  /* 0x0000007a0f0f7210 */ /* 0x000fe20007c7e084 */
[----:B------:R-:W-:Y:S01]  /*5aa0*/  IMAD R121, R95, R118, RZ ;  /* 0x000000765f797224 */ /* 0x000fe200078e02ff */
[----:B------:R-:W-:Y:S01]  /*5ab0*/  IADD3 R13, P5, P6, R13, R116, R0 ;  /* 0x000000740d0d7210 */ /* 0x000fe20007ebe000 */
[----:B------:R-:W-:Y:S01]  /*5ac0*/  IMAD R118, R14, UR29, RZ ;  /* 0x0000001d0e767c24 */ /* 0x000fe2000f8e02ff */
[----:B------:R-:W-:Y:S01]  /*5ad0*/  IADD3.X R0, PT, PT, RZ, R123, RZ, P3, P4 ;  /* 0x0000007bff007210 */ /* 0x000fe20001fe84ff */
[----:B------:R-:W-:Y:S01]  /*5ae0*/  IMAD R133, R119, R94, R121 ;  /* 0x0000005e77857224 */ /* 0x000fe200078e0279 */
[-C--:B------:R-:W-:Y:S01]  /*5af0*/  IADD3 R116, P4, PT, R15, R112.reuse, RZ ;  /* 0x000000700f747210 */ /* 0x080fe20007f9e0ff */
[----:B------:R-:W-:Y:S01]  /*5b00*/  IMAD.WIDE.U32 R120, R3, UR28, RZ ;  /* 0x0000001c03787c25 */ /* 0x000fe2000f8e00ff */
[----:B------:R-:W-:Y:S02]  /*5b10*/  IADD3.X R132, PT, PT, RZ, R117, RZ, P5, P6 ;  /* 0x00000075ff847210 */ /* 0x000fe40002fec4ff */
[----:B------:R-:W-:Y:S01]  /*5b20*/  ISETP.GE.U32.AND P3, PT, R116, R112, PT ;  /* 0x000000707400720c */ /* 0x000fe20003f66070 */
[----:B------:R-:W-:-:S04]  /*5b30*/  IMAD.WIDE.U32 R122, R14, UR28, R10 ;  /* 0x0000001c0e7a7c25 */ /* 0x000fc8000f8e000a */
[----:B------:R-:W-:Y:S01]  /*5b40*/  IMAD R15, R3, UR28, R118 ;  /* 0x0000001c030f7c24 */ /* 0x000fe2000f8e0276 */
[----:B------:R-:W-:Y:S01]  /*5b50*/  IADD3 R13, P6, PT, R13, R122, RZ ;  /* 0x0000007a0d0d7210 */ /* 0x000fe20007fde0ff */
[----:B------:R-:W-:Y:S02]  /*5b60*/  IMAD.IADD R133, R113, 0x1, R133 ;  /* 0x0000000171857824 */ /* 0x000fe400078e0285 */
[----:B------:R-:W-:-:S03]  /*5b70*/  IMAD.WIDE.U32 R120, P5, R14, UR29, R120 ;  /* 0x0000001d0e787c25 */ /* 0x000fc6000f8a0078 */
[----:B------:R-:W-:Y:S01]  /*5b80*/  ISETP.GE.U32.AND.EX P0, PT, R133, R2, PT, P0 ;  /* 0x000000028500720c */ /* 0x000fe20003f06100 */
[----:B------:R-:W-:Y:S02]  /*5b90*/  IMAD.IADD R15, R123, 0x1, R15 ;  /* 0x000000017b0f7824 */ /* 0x000fe400078e020f */
[----:B------:R-:W-:-:S04]  /*5ba0*/  IMAD.WIDE.U32 R112, R14, UR28, RZ ;  /* 0x0000001c0e707c25 */ /* 0x000fc8000f8e00ff */
[----:B------:R-:W-:Y:S02]  /*5bb0*/  IMAD.MOV.U32 R114, RZ, RZ, R131 ;  /* 0x000000ffff727224 */ /* 0x000fe400078e0083 */
[----:B------:R-:W-:Y:S01]  /*5bc0*/  IMAD.X R131, RZ, RZ, RZ, P5 ;  /* 0x000000ffff837224 */ /* 0x000fe200028e06ff */
[----:B------:R-:W-:Y:S01]  /*5bd0*/  ISETP.GE.U32.AND P5, PT, R122, R10, PT ;  /* 0x0000000a7a00720c */ /* 0x000fe20003fa6070 */
[----:B------:R-:W-:Y:S01]  /*5be0*/  IMAD.X R117, R133, 0x1, R0, P4 ;  /* 0x0000000185757824 */ /* 0x000fe200020e0600 */
[----:B------:R-:W-:Y:S01]  /*5bf0*/  ISETP.GE.U32.AND P4, PT, R13, R122, PT ;  /* 0x0000007a0d00720c */ /* 0x000fe20003f86070 */
[----:B------:R-:W-:Y:S01]  /*5c00*/  IMAD.X R132, R15, 0x1, R132, P6 ;  /* 0x000000010f847824 */ /* 0x000fe200030e0684 */
[----:B------:R-:W-:Y:S01]  /*5c10*/  IADD3 RZ, P6, PT, R113, R120, RZ ;  /* 0x0000007871ff7210 */ /* 0x000fe20007fde0ff */
[----:B------:R-:W-:Y:S01]  /*5c20*/  IMAD.MOV.U32 R130, RZ, RZ, R121 ;  /* 0x000000ffff827224 */ /* 0x000fe200078e0079 */
[----:B------:R-:W-:Y:S01]  /*5c30*/  ISETP.GE.U32.AND.EX P5, PT, R15, R11, PT, P5 ;  /* 0x0000000b0f00720c */ /* 0x000fe20003fa6150 */
[----:B------:R-:W-:Y:S01]  /*5c40*/  IMAD.WIDE.U32.X R114, R119, R95, R114, P1 ;  /* 0x0000005f77727225 */ /* 0x000fe200008e0472 */
[----:B------:R-:W-:-:S02]  /*5c50*/  ISETP.GE.U32.AND.EX P4, PT, R132, R15, PT, P4 ;  /* 0x0000000f8400720c */ /* 0x000fc40003f86140 */
[----:B------:R-:W-:Y:S01]  /*5c60*/  SEL R0, RZ, 0x1, P5 ;  /* 0x00000001ff007807 */ /* 0x000fe20002800000 */
[----:B------:R-:W-:Y:S01]  /*5c70*/  IMAD.WIDE.U32.X R130, R3, UR29, R130, P6 ;  /* 0x0000001d03827c25 */ /* 0x000fe2000b0e0482 */
[----:B------:R-:W-:Y:S02]  /*5c80*/  SEL R121, RZ, 0x1, P4 ;  /* 0x00000001ff797807 */ /* 0x000fe40002000000 */
[----:B------:R-:W-:Y:S01]  /*5c90*/  ISETP.GE.U32.AND.EX P3, PT, R117, R133, PT, P3 ;  /* 0x000000857500720c */ /* 0x000fe20003f66130 */
[----:B------:R-:W-:Y:S01]  /*5ca0*/  IMAD.WIDE.U32 R10, R3, UR30, RZ ;  /* 0x0000001e030a7c25 */ /* 0x000fe2000f8e00ff */
[----:B------:R-:W-:-:S03]  /*5cb0*/  IADD3 R121, P1, P4, R121, R130, R0 ;  /* 0x0000008279797210 */ /* 0x000fc60007c3e000 */
[C---:B------:R-:W-:Y:S02]  /*5cc0*/  IMAD R0, R14.reuse, UR31, RZ ;  /* 0x0000001f0e007c24 */ /* 0x040fe4000f8e02ff */
[----:B------:R-:W-:-:S04]  /*5cd0*/  IMAD.WIDE.U32 R112, R14, UR30, R116 ;  /* 0x0000001e0e707c25 */ /* 0x000fc8000f8e0074 */
[----:B------:R-:W-:Y:S01]  /*5ce0*/  IMAD R123, R3, UR30, R0 ;  /* 0x0000001e037b7c24 */ /* 0x000fe2000f8e0200 */
[----:B------:R-:W-:Y:S01]  /*5cf0*/  IADD3.X R0, PT, PT, RZ, R131, RZ, P1, P4 ;  /* 0x00000083ff007210 */ /* 0x000fe20000fe84ff */
[----:B------:R-:W-:Y:S01]  /*5d00*/  IMAD.WIDE.U32 R10, P5, R14, UR31, R10 ;  /* 0x0000001f0e0a7c25 */ /* 0x000fe2000f8a000a */
[----:B------:R-:W-:Y:S02]  /*5d10*/  IADD3 R134, P6, PT, R121, R112, RZ ;  /* 0x0000007079867210 */ /* 0x000fe40007fde0ff */
[----:B------:R-:W-:Y:S01]  /*5d20*/  ISETP.GE.U32.AND P4, PT, R112, R116, PT ;  /* 0x000000747000720c */ /* 0x000fe20003f86070 */
[----:B------:R-:W-:Y:S01]  /*5d30*/  IMAD.IADD R113, R113, 0x1, R123 ;  /* 0x0000000171717824 */ /* 0x000fe200078e027b */
[----:B------:R-:W-:Y:S01]  /*5d40*/  ISETP.GE.U32.AND P1, PT, R134, R112, PT ;  /* 0x000000708600720c */ /* 0x000fe20003f26070 */
[----:B------:R-:W-:-:S03]  /*5d50*/  IMAD.WIDE.U32 R14, R14, UR30, RZ ;  /* 0x0000001e0e0e7c25 */ /* 0x000fc6000f8e00ff */
[C---:B------:R-:W-:Y:S01]  /*5d60*/  ISETP.GE.U32.AND.EX P4, PT, R113.reuse, R117, PT, P4 ;  /* 0x000000757100720c */ /* 0x040fe20003f86140 */
[----:B------:R-:W-:Y:S02]  /*5d70*/  IMAD.X R0, R113, 0x1, R0, P6 ;  /* 0x0000000171007824 */ /* 0x000fe400030e0600 */
[----:B------:R-:W-:Y:S01]  /*5d80*/  IMAD.X R119, RZ, RZ, RZ, P5 ;  /* 0x000000ffff777224 */ /* 0x000fe200028e06ff */
[----:B------:R-:W-:Y:S01]  /*5d90*/  IADD3 RZ, P5, PT, R15, R10, RZ ;  /* 0x0000000a0fff7210 */ /* 0x000fe20007fbe0ff */
[----:B------:R-:W-:Y:S01]  /*5da0*/  IMAD.MOV.U32 R118, RZ, RZ, R11 ;  /* 0x000000ffff767224 */ /* 0x000fe200078e000b */
[----:B------:R-:W-:Y:S02]  /*5db0*/  ISETP.GE.U32.AND.EX P1, PT, R0, R113, PT, P1 ;  /* 0x000000710000720c */ /* 0x000fe40003f26110 */
[----:B------:R-:W-:Y:S01]  /*5dc0*/  SEL R10, RZ, 0x1, P0 ;  /* 0x00000001ff0a7807 */ /* 0x000fe20000000000 */
[----:B------:R-:W-:Y:S01]  /*5dd0*/  IMAD.WIDE.U32.X R118, R3, UR31, R118, P5 ;  /* 0x0000001f03767c25 */ /* 0x000fe2000a8e0476 */
        /* <DEDUP_REMOVED lines=9> */
[----:B------:R-:W-:Y:S06]  /*5e70*/  BRA.U UP0, `(.L_x_10) ;  /* 0xffffffe900807547 */ /* 0x000fec000b83ffff */
[----:B------:R-:W-:Y:S01]  /*5e80*/  ISETP.NE.U32.AND P0, PT, R133, UR30, PT ;  /* 0x0000001e85007c0c */ /* 0x000fe2000bf05070 */
[----:B------:R-:W-:Y:S01]  /*5e90*/  BSSY.RECONVERGENT B2, `(.L_x_11) ;  /* 0x000007e000027945 */ /* 0x000fe20003800200 */
[----:B------:R-:W-:-:S03]  /*5ea0*/  IMAD.U32 R10, RZ, RZ, UR30 ;  /* 0x0000001eff0a7e24 */ /* 0x000fc6000f8e00ff */
[----:B------:R-:W-:Y:S01]  /*5eb0*/  BSSY.RELIABLE B1, `(.L_x_12) ;  /* 0x0000045000017945 */ /* 0x000fe20003800100 */
[----:B------:R-:W-:Y:S01]  /*5ec0*/  ISETP.NE.AND.EX P0, PT, R2, UR31, PT, P0 ;  /* 0x0000001f02007c0c */ /* 0x000fe2000bf05300 */
[----:B------:R-:W-:Y:S02]  /*5ed0*/  IMAD.U32 R11, RZ, RZ, UR31 ;  /* 0x0000001fff0b7e24 */ /* 0x000fe4000f8e00ff */
[----:B------:R-:W-:Y:S02]  /*5ee0*/  IMAD.U32 R14, RZ, RZ, UR30 ;  /* 0x0000001eff0e7e24 */ /* 0x000fe4000f8e00ff */
[----:B------:R-:W-:Y:S02]  /*5ef0*/  IMAD.U32 R15, RZ, RZ, UR31 ;  /* 0x0000001fff0f7e24 */ /* 0x000fe4000f8e00ff */
[----:B------:R-:W-:Y:S02]  /*5f00*/  IMAD.MOV.U32 R3, RZ, RZ, R133 ;  /* 0x000000ffff037224 */ /* 0x000fe400078e0085 */
        /* <DEDUP_REMOVED lines=59> */
.L_x_13:
[----:B------:R-:W-:-:S04]  /*62c0*/  ISETP.GT.U32.AND P0, PT, R3, R10, PT ;  /* 0x0000000a0300720c */ /* 0x000fc80003f04070 */
[----:B------:R-:W-:-:S13]  /*62d0*/  ISETP.GT.U32.AND.EX P0, PT, R14, R15, PT, P0 ;  /* 0x0000000f0e00720c */ /* 0x000fda0003f04100 */
[----:B------:R-:W-:Y:S05]  /*62e0*/  @!P0 BREAK.RELIABLE B1 ;  /* 0x0000000000018942 */ /* 0x000fea0003800100 */
[----:B------:R-:W-:Y:S05]  /*62f0*/  @!P0 BRA `(.L_x_15) ;  /* 0x0000000000dc8947 */ /* 0x000fea0003800000 */
.L_x_14:
[----:B------:R-:W-:Y:S05]  /*6300*/  BSYNC.RELIABLE B1 ;  /* 0x0000000000017941 */ /* 0x000fea0003800100 */
.L_x_12:
[----:B------:R-:W-:Y:S01]  /*6310*/  ISETP.GE.U32.AND P2, PT, R5, R128, PT ;  /* 0x000000800500720c */ /* 0x000fe20003f46070 */
[----:B------:R-:W-:Y:S01]  /*6320*/  IMAD.U32 R3, RZ, RZ, UR23 ;  /* 0x00000017ff037e24 */ /* 0x000fe2000f8e00ff */
[CC--:B------:R-:W-:Y:S01]  /*6330*/  ISETP.EQ.U32.AND P1, PT, R7.reuse, R124.reuse, PT ;  /* 0x0000007c0700720c */ /* 0x0c0fe20003f22070 */
[----:B------:R-:W-:Y:S01]  /*6340*/  IMAD.U32 R93, RZ, RZ, UR27 ;  /* 0x0000001bff5d7e24 */ /* 0x000fe2000f8e00ff */
[----:B------:R-:W-:Y:S01]  /*6350*/  ISETP.GE.U32.AND.EX P2, PT, R4, R129, PT, P2 ;  /* 0x000000810400720c */ /* 0x000fe20003f46120 */
[----:B------:R-:W-:Y:S01]  /*6360*/  IMAD.U32 R15, RZ, RZ, UR25 ;  /* 0x00000019ff0f7e24 */ /* 0x000fe2000f8e00ff */
        /* <DEDUP_REMOVED lines=17> */
[C---:B------:R-:W-:Y:S02]  /*6480*/  ISETP.EQ.U32.AND P4, PT, R13.reuse, UR26, PT ;  /* 0x0000001a0d007c0c */ /* 0x040fe4000bf82070 */
[----:B------:R-:W-:Y:S02]  /*6490*/  IADD3.X R136, PT, PT, R136, -0x1, ~R3, P5, P6 ;  /* 0xffffffff88887810 */ /* 0x000fe40002fecc03 */
[----:B------:R-:W-:Y:S02]  /*64a0*/  ISETP.LT.U32.AND P5, PT, R13, UR26, PT ;  /* 0x0000001a0d007c0c */ /* 0x000fe4000bfa1070 */
[----:B------:R-:W-:-:S02]  /*64b0*/  ISETP.EQ.AND.EX P6, PT, R132, UR27, P3, P4 ;  /* 0x0000001b84007c0c */ /* 0x000fc40009fc2340 */
[----:B------:R-:W-:Y:S02]  /*64c0*/  ISETP.EQ.U32.AND P4, PT, R134, UR28, PT ;  /* 0x0000001c86007c0c */ /* 0x000fe4000bf82070 */
[----:B------:R-:W-:Y:S02]  /*64d0*/  ISETP.LT.U32.OR.EX P5, PT, R132, UR27, P6, P5 ;  /* 0x0000001b84007c0c */ /* 0x000fe4000b7a1550 */
[----:B------:R-:W-:Y:S02]  /*64e0*/  SEL R14, RZ, 0x1, !P0 ;  /* 0x00000001ff0e7807 */ /* 0x000fe40004000000 */
[----:B------:R-:W-:Y:S02]  /*64f0*/  ISETP.LT.U32.AND P0, PT, R134, UR28, PT ;  /* 0x0000001c86007c0c */ /* 0x000fe4000bf01070 */
[----:B------:R-:W-:Y:S02]  /*6500*/  ISETP.EQ.AND.EX P4, PT, R0, UR29, P5, P4 ;  /* 0x0000001d00007c0c */ /* 0x000fe4000af82340 */
[----:B------:R-:W-:-:S02]  /*6510*/  SEL R10, RZ, 0x1, !P3 ;  /* 0x00000001ff0a7807 */ /* 0x000fc40005800000 */
[----:B------:R-:W-:Y:S02]  /*6520*/  ISETP.LT.U32.OR.EX P0, PT, R0, UR29, P4, P0 ;  /* 0x0000001d00007c0c */ /* 0x000fe4000a701500 */
[----:B------:R-:W-:Y:S02]  /*6530*/  SEL R11, RZ, 0x1, P2 ;  /* 0x00000001ff0b7807 */ /* 0x000fe40001000000 */
[----:B------:R-:W-:Y:S02]  /*6540*/  SEL R3, RZ, 0x1, !P5 ;  /* 0x00000001ff037807 */ /* 0x000fe40006800000 */
[----:B------:R-:W-:Y:S02]  /*6550*/  IADD3 R13, P4, P5, R13, -UR26, -R10 ;  /* 0x8000001a0d0d7c10 */ /* 0x000fe4000fd9e80a */
[----:B------:R-:W-:Y:S02]  /*6560*/  SEL R10, RZ, 0x1, !P0 ;  /* 0x00000001ff0a7807 */ /* 0x000fe40004000000 */
[----:B------:R-:W-:Y:S01]  /*6570*/  IADD3 R7, P0, P6, R7, -R124, -R11 ;  /* 0x8000007c07077210 */ /* 0x000fe20007e1e80b */
[----:B------:R-:W-:Y:S01]  /*6580*/  IMAD.U32 R11, RZ, RZ, UR29 ;  /* 0x0000001dff0b7e24 */ /* 0x000fe2000f8e00ff */
[----:B------:R-:W-:-:S02]  /*6590*/  IADD3 R137, P2, P3, R137, -UR24, -R14 ;  /* 0x8000001889897c10 */ /* 0x000fc4000fb5e80e */
[----:B------:R-:W-:Y:S02]  /*65a0*/  IADD3.X R132, PT, PT, R132, -0x1, ~R93, P4, P5 ;  /* 0xffffffff84847810 */ /* 0x000fe400027eac5d */
[----:B------:R-:W-:Y:S02]  /*65b0*/  IADD3 R134, P4, P5, R134, -UR28, -R3 ;  /* 0x8000001c86867c10 */ /* 0x000fe4000fd9e803 */
[----:B------:R-:W-:Y:S02]  /*65c0*/  SEL R3, RZ, 0x1, !P1 ;  /* 0x00000001ff037807 */ /* 0x000fe40004800000 */
[----:B------:R-:W-:Y:S01]  /*65d0*/  IADD3.X R12, PT, PT, R12, -0x1, ~R15, P2, P3 ;  /* 0xffffffff0c0c7810 */ /* 0x000fe200017e6c0f */
[----:B------:R-:W-:Y:S01]  /*65e0*/  IMAD.U32 R15, RZ, RZ, UR31 ;  /* 0x0000001fff0f7e24 */ /* 0x000fe2000f8e00ff */
[----:B------:R-:W-:Y:S02]  /*65f0*/  IADD3 R5, P1, PT, -R128, R5, RZ ;  /* 0x0000000580057210 */ /* 0x000fe40007f3e1ff */
[----:B------:R-:W-:-:S02]  /*6600*/  IADD3.X R0, PT, PT, R0, -0x1, ~R11, P4, P5 ;  /* 0xffffffff00007810 */ /* 0x000fc400027eac0b */
[----:B------:R-:W-:Y:S01]  /*6610*/  IADD3 R133, P3, P2, R133, -UR30, -R10 ;  /* 0x8000001e85857c10 */ /* 0x000fe2000fa7e80a */
[----:B------:R-:W-:Y:S01]  /*6620*/  IMAD.X R4, R4, 0x1, ~R129, P1 ;  /* 0x0000000104047824 */ /* 0x000fe200008e0e81 */
[----:B------:R-:W-:Y:S02]  /*6630*/  IADD3 R8, P4, P5, R8, -R106, -R3 ;  /* 0x8000006a08087210 */ /* 0x000fe40007d9e803 */
[----:B------:R-:W-:Y:S02]  /*6640*/  IADD3.X R2, PT, PT, R2, -0x1, ~R15, P3, P2 ;  /* 0xffffffff02027810 */ /* 0x000fe40001fe4c0f */
[----:B------:R-:W-:Y:S02]  /*6650*/  IADD3.X R6, PT, PT, R6, -0x1, ~R125, P0, P6 ;  /* 0xffffffff06067810 */ /* 0x000fe400007ecc7d */
[----:B------:R-:W-:-:S07]  /*6660*/  IADD3.X R9, PT, PT, R9, -0x1, ~R107, P4, P5 ;  /* 0xffffffff09097810 */ /* 0x000fce00027eac6b */
.L_x_15:
[----:B------:R-:W-:Y:S05]  /*6670*/  BSYNC.RECONVERGENT B2 ;  /* 0x0000000000027941 */ /* 0x000fea0003800200 */
.L_x_11:
[----:B------:R-:W-:Y:S01]  /*6680*/  LOP3.LUT R7, R7, R6, RZ, 0x3c, !PT ;  /* 0x0000000607077212 */ /* 0x000fe200078e3cff */
[----:B------:R-:W-:Y:S01]  /*6690*/  IMAD.MOV.U32 R14, RZ, RZ, R13 ;  /* 0x000000ffff0e7224 */ /* 0x000fe200078e000d */
        /* <DEDUP_REMOVED lines=9> */
[----:B------:R-:W-:-:S02]  /*6730*/  IMAD.MOV.U32 R12, RZ, RZ, R137 ;  /* 0x000000ffff0c7224 */ /* 0x000fc400078e0089 */
[----:B------:R-:W-:Y:S01]  /*6740*/  IMAD.MOV.U32 R130, RZ, RZ, RZ ;  /* 0x000000ffff827224 */ /* 0x000fe200078e00ff */
[----:B------:R0:W-:Y:S01]  /*6750*/  STL.128 [R1+0x50], R8 ;  /* 0x0000500801007387 */ /* 0x0001e20000100c00 */
[----:B------:R-:W-:-:S03]  /*6760*/  IMAD.MOV.U32 R93, RZ, RZ, RZ ;  /* 0x000000ffff5d7224 */ /* 0x000fc600078e00ff */
[----:B------:R1:W-:Y:S04]  /*6770*/  STL.128 [R1+0x40], R4 ;  /* 0x0000400401007387 */ /* 0x0003e80000100c00 */
[----:B------:R2:W-:Y:S01]  /*6780*/  STL.128 [R1+0x60], R12 ;  /* 0x0000600c01007387 */ /* 0x0005e20000100c00 */
[----:B0-----:R-:W-:Y:S02]  /*6790*/  CS2R R8, SRZ ;  /* 0x0000000000087805 */ /* 0x001fe4000001ff00 */
[----:B------:R-:W-:Y:S01]  /*67a0*/  CS2R R10, SRZ ;  /* 0x00000000000a7805 */ /* 0x000fe2000001ff00 */
[----:B-1----:R-:W-:Y:S02]  /*67b0*/  IMAD.MOV.U32 R6, RZ, RZ, R133 ;  /* 0x000000ffff067224 */ /* 0x002fe400078e0085 */
[----:B------:R-:W-:Y:S01]  /*67c0*/  IMAD.MOV.U32 R7, RZ, RZ, R2 ;  /* 0x000000ffff077224 */ /* 0x000fe200078e0002 */
[----:B------:R-:W-:Y:S01]  /*67d0*/  CS2R R2, SRZ ;  /* 0x0000000000027805 */ /* 0x000fe2000001ff00 */
[----:B------:R-:W-:Y:S01]  /*67e0*/  IMAD.MOV.U32 R4, RZ, RZ, R134 ;  /* 0x000000ffff047224 */ /* 0x000fe200078e0086 */
[----:B--2---:R-:W-:Y:S01]  /*67f0*/  CS2R R12, SRZ ;  /* 0x00000000000c7805 */ /* 0x004fe2000001ff00 */
[----:B------:R-:W-:Y:S01]  /*6800*/  IMAD.MOV.U32 R5, RZ, RZ, R0 ;  /* 0x000000ffff057224 */ /* 0x000fe200078e0000 */
[----:B------:R-:W-:Y:S01]  /*6810*/  CS2R R14, SRZ ;  /* 0x00000000000e7805 */ /* 0x000fe2000001ff00 */
[----:B------:R-:W-:-:S03]  /*6820*/  IMAD.MOV.U32 R0, RZ, RZ, RZ ;  /* 0x000000ffff007224 */ /* 0x000fc600078e00ff */
[----:B------:R0:W-:Y:S02]  /*6830*/  STL.128 [R1+0x70], R4 ;  /* 0x0000700401007387 */ /* 0x0001e40000100c00 */
[----:B0-----:R-:W-:Y:S02]  /*6840*/  CS2R R4, SRZ ;  /* 0x0000000000047805 */ /* 0x001fe4000001ff00 */
[----:B------:R-:W-:-:S07]  /*6850*/  CS2R R6, SRZ ;  /* 0x0000000000067805 */ /* 0x000fce000001ff00 */
.L_x_16:
[----:B------:R-:W-:-:S06]  /*6860*/  LEA R112, R130, UR16, 0x3 ;  /* 0x0000001082707c11 */ /* 0x000fcc000f8e18ff */
[----:B------:R-:W2:Y:S01]  /*6870*/  LDL.64 R112, [R112] ;  /* 0x0000000070707983 */ /* 0x000ea20000100a00 */
[----:B------:R-:W-:Y:S01]  /*6880*/  VIADD R130, R130, 0x1 ;  /* 0x0000000182827836 */ /* 0x000fe20000000000 */
[----:B--2---:R-:W-:-:S05]  /*6890*/  IADD3 R114, P0, PT, R112, R15, RZ ;  /* 0x0000000f70727210 */ /* 0x004fca0007f1e0ff */
[----:B------:R-:W-:Y:S01]  /*68a0*/  IMAD.X R119, R113, 0x1, R93, P0 ;  /* 0x0000000171777824 */ /* 0x000fe200000e065d */
[C---:B------:R-:W-:Y:S01]  /*68b0*/  ISETP.GE.U32.AND P0, PT, R114.reuse, R15, PT ;  /* 0x0000000f7200720c */ /* 0x040fe20003f06070 */
[C---:B------:R-:W-:Y:S01]  /*68c0*/  IMAD.WIDE.U32 R116, R114.reuse, R110, RZ ;  /* 0x0000006e72747225 */ /* 0x040fe200078e00ff */
[----:B------:R-:W-:Y:S02]  /*68d0*/  LOP3.LUT R15, RZ, R114, RZ, 0x33, !PT ;  /* 0x00000072ff0f7212 */ /* 0x000fe400078e33ff */
[C---:B------:R-:W-:Y:S01]  /*68e0*/  ISETP.GE.U32.AND.EX P0, PT, R119.reuse, R93, PT, P0 ;  /* 0x0000005d7700720c */ /* 0x040fe20003f06100 */
[----:B------:R-:W-:Y:S02]  /*68f0*/  IMAD R113, R119, R110, RZ ;  /* 0x0000006e77717224 */ /* 0x000fe400078e02ff */
[----:B------:R-:W-:Y:S01]  /*6900*/  IMAD R115, R129, R116, RZ ;  /* 0x0000007481737224 */ /* 0x000fe200078e02ff */
[----:B------:R-:W-:Y:S01]  /*6910*/  SEL R118, RZ, 0x1, P0 ;  /* 0x00000001ff767807 */ /* 0x000fe20000000000 */
[----:B------:R-:W-:-:S02]  /*6920*/  IMAD R113, R114, R111, R113 ;  /* 0x0000006f72717224 */ /* 0x000fc400078e0271 */
[----:B------:R-:W-:-:S04]  /*6930*/  IMAD.WIDE.U32 R122, R116, R124, RZ ;  /* 0x0000007c747a7225 */ /* 0x000fc800078e00ff */
[----:B------:R-:W-:Y:S02]  /*6940*/  IMAD.IADD R131, R117, 0x1, R113 ;  /* 0x0000000175837824 */ /* 0x000fe400078e0271 */
[----:B------:R-:W-:-:S04]  /*6950*/  IMAD.WIDE.U32 R112, R128, R116, RZ ;  /* 0x0000007480707225 */ /* 0x000fc800078e00ff */
[----:B------:R-:W-:Y:S01]  /*6960*/  IMAD R93, R128, R131, R115 ;  /* 0x00000083805d7224 */ /* 0x000fe200078e0273 */
[----:B------:R-:W-:Y:S01]  /*6970*/  ISETP.GT.U32.AND P0, PT, R112, R15, PT ;  /* 0x0000000f7000720c */ /* 0x000fe20003f04070 */
[----:B------:R-:W-:Y:S01]  /*6980*/  IMAD.WIDE.U32 R114, R131, R128, RZ ;  /* 0x0000008083727225 */ /* 0x000fe200078e00ff */
[----:B------:R-:W-:Y:S02]  /*6990*/  LOP3.LUT R15, RZ, R119, RZ, 0x33, !PT ;  /* 0x00000077ff0f7212 */ /* 0x000fe400078e33ff */
[----:B------:R-:W-:Y:S01]  /*69a0*/  IADD3 R112, P2, PT, R13, R118, RZ ;  /* 0x000000760d707210 */ /* 0x000fe20007f5e0ff */
[----:B------:R-:W-:-:S03]  /*69b0*/  IMAD.WIDE.U32 R118, R116, R128, RZ ;  /* 0x0000008074767225 */ /* 0x000fc600078e00ff */
[----:B------:R-:W-:Y:S01]  /*69c0*/  ISETP.GE.U32.AND P1, PT, R112, R13, PT ;  /* 0x0000000d7000720c */ /* 0x000fe20003f26070 */
[----:B------:R-:W-:-:S04]  /*69d0*/  IMAD.WIDE.U32 R114, P3, R129, R116, R114 ;  /* 0x0000007481727225 */ /* 0x000fc80007860072 */
[----:B------:R-:W-:Y:S02]  /*69e0*/  IMAD.IADD R120, R113, 0x1, R93 ;  /* 0x0000000171787824 */ /* 0x000fe400078e025d */
[----:B------:R-:W-:Y:S01]  /*69f0*/  IMAD.X R121, RZ, RZ, RZ, P3 ;  /* 0x000000ffff797224 */ /* 0x000fe200018e06ff */
[----:B------:R-:W-:Y:S01]  /*6a00*/  IADD3 RZ, P3, PT, R119, R114, RZ ;  /* 0x0000007277ff7210 */ /* 0x000fe20007f7e0ff */
[----:B------:R-:W-:Y:S01]  /*6a10*/  IMAD.WIDE.U32 R118, R131, R124, RZ ;  /* 0x0000007c83767225 */ /* 0x000fe200078e00ff */
[----:B------:R-:W-:-:S03]  /*6a20*/  ISETP.GT.U32.AND.EX P0, PT, R120, R15, PT, P0 ;  /* 0x0000000f7800720c */ /* 0x000fc60003f04100 */
[CC--:B------:R-:W-:Y:S01]  /*6a30*/  IMAD R13, R125.reuse, R116.reuse, RZ ;  /* 0x000000747d0d7224 */ /* 0x0c0fe200078e02ff */
[----:B------:R-:W-:Y:S01]  /*6a40*/  SEL R15, RZ, 0x1, !P0 ;  /* 0x00000001ff0f7807 */ /* 0x000fe20004000000 */
[----:B------:R-:W-:Y:S02]  /*6a50*/  IMAD.X R113, RZ, RZ, R14, P2 ;  /* 0x000000ffff717224 */ /* 0x000fe400010e060e */
[----:B------:R-:W-:Y:S02]  /*6a60*/  IMAD.MOV.U32 R120, RZ, RZ, R115 ;  /* 0x000000ffff787224 */ /* 0x000fe400078e0073 */
[----:B------:R-:W-:Y:S01]  /*6a70*/  IMAD.WIDE.U32 R114, P2, R125, R116, R118 ;  /* 0x000000747d727225 */ /* 0x000fe20007840076 */
[----:B------:R-:W-:-:S03]  /*6a80*/  ISETP.GE.U32.AND.EX P0, PT, R113, R14, PT, P1 ;  /* 0x0000000e7100720c */ /* 0x000fc60003f06110 */
[C---:B------:R-:W-:Y:S02]  /*6a90*/  IMAD R13, R124.reuse, R131, R13 ;  /* 0x000000837c0d7224 */ /* 0x040fe400078e020d */
[----:B------:R-:W-:-:S04]  /*6aa0*/  IMAD.WIDE.U32 R118, R124, R116, R112 ;  /* 0x000000747c767225 */ /* 0x000fc800078e0070 */
[----:B------:R-:W-:Y:S01]  /*6ab0*/  IMAD.WIDE.U32.X R120, R129, R131, R120, P3 ;  /* 0x0000008381787225 */ /* 0x000fe200018e0478 */
[----:B------:R-:W-:Y:S02]  /*6ac0*/  IADD3 RZ, P3, PT, R123, R114, RZ ;  /* 0x000000727bff7210 */ /* 0x000fe40007f7e0ff */
[----:B------:R-:W-:Y:S01]  /*6ad0*/  SEL R114, RZ, 0x1, P0 ;  /* 0x00000001ff727807 */ /* 0x000fe20000000000 */
[----:B------:R-:W-:Y:S01]  /*6ae0*/  IMAD.IADD R13, R119, 0x1, R13 ;  /* 0x00000001770d7824 */ /* 0x000fe200078e020d */
[C---:B------:R-:W-:Y:S01]  /*6af0*/  IADD3 R15, P4, P5, R118.reuse, R120, R15 ;  /* 0x00000078760f7210 */ /* 0x040fe20007d9e00f */
[----:B------:R-:W-:Y:S01]  /*6b00*/  IMAD.X R119, RZ, RZ, RZ, P2 ;  /* 0x000000ffff777224 */ /* 0x000fe200010e06ff */
[----:B------:R-:W-:Y:S01]  /*6b10*/  ISETP.GE.U32.AND P1, PT, R118, R112, PT ;  /* 0x000000707600720c */ /* 0x000fe20003f26070 */
[----:B------:R-:W-:Y:S01]  /*6b20*/  IMAD.WIDE.U32 R122, R131, R106, RZ ;  /* 0x0000006a837a7225 */ /* 0x000fe200078e00ff */
[----:B------:R-:W-:Y:S02]  /*6b30*/  ISETP.GE.U32.AND P2, PT, R15, R118, PT ;  /* 0x000000760f00720c */ /* 0x000fe40003f46070 */
[----:B------:R-:W-:Y:S01]  /*6b40*/  IADD3.X R93, PT, PT, R13, R121, RZ, P4, P5 ;  /* 0x000000790d5d7210 */ /* 0x000fe200027ea4ff */
[----:B------:R-:W-:Y:S01]  /*6b50*/  IMAD.MOV.U32 R118, RZ, RZ, R115 ;  /* 0x000000ffff767224 */ /* 0x000fe200078e0073 */
[----:B------:R-:W-:Y:S01]  /*6b60*/  IADD3 R114, P4, PT, R11, R114, RZ ;  /* 0x000000720b727210 */ /* 0x000fe20007f9e0ff */
[----:B------:R-:W-:Y:S01]  /*6b70*/  IMAD.WIDE.U32 R120, R116, R106, RZ ;  /* 0x0000006a74787225 */ /* 0x000fe200078e00ff */
[----:B------:R-:W-:-:S02]  /*6b80*/  ISETP.GE.U32.AND.EX P0, PT, R93, R13, PT, P2 ;  /* 0x0000000d5d00720c */ /* 0x000fc40003f06120 */
[----:B------:R-:W-:Y:S01]  /*6b90*/  ISETP.GE.U32.AND.EX P1, PT, R13, R113, PT, P1 ;  /* 0x000000710d00720c */ /* 0x000fe20003f26110 */
[----:B------:R-:W-:Y:S01]  /*6ba0*/  IMAD.WIDE.U32 R112, P2, R107, R116, R122 ;  /* 0x000000746b707225 */ /* 0x000fe2000784007a */
[----:B------:R-:W-:Y:S02]  /*6bb0*/  SEL R13, RZ, 0x1, P0 ;  /* 0x00000001ff0d7807 */ /* 0x000fe40000000000 */
[----:B------:R-:W-:Y:S01]  /*6bc0*/  SEL R14, RZ, 0x1, P1 ;  /* 0x00000001ff0e7807 */ /* 0x000fe20000800000 */
[----:B------:R-:W-:Y:S01]  /*6bd0*/  IMAD.WIDE.U32.X R118, R125, R131, R118, P3 ;  /* 0x000000837d767225 */ /* 0x000fe200018e0476 */
[----:B------:R-:W-:Y:S02]  /*6be0*/  ISETP.GE.U32.AND P0, PT, R114, R11, PT ;  /* 0x0000000b7200720c */ /* 0x000fe40003f06070 */
[----:B------:R-:W-:Y:S01]  /*6bf0*/  IADD3 RZ, P3, PT, R121, R112, RZ ;  /* 0x0000007079ff7210 */ /* 0x000fe20007f7e0ff */
[----:B------:R-:W-:Y:S01]  /*6c00*/  IMAD.X R115, RZ, RZ, R12, P4 ;  /* 0x000000ffff737224 */ /* 0x000fe200020e060c */
[----:B------:R-:W-:Y:S01]  /*6c10*/  IADD3 R13, P1, P4, R13, R118, R14 ;  /* 0x000000760d0d7210 */ /* 0x000fe20007c3e00e */
[----:B------:R-:W-:-:S02]  /*6c20*/  IMAD R11, R107, R116, RZ ;  /* 0x000000746b0b7224 */ /* 0x000fc400078e02ff */
[C---:B------:R-:W-:Y:S01]  /*6c30*/  IMAD.WIDE.U32 R120, R106.reuse, R116, R114 ;  /* 0x000000746a787225 */ /* 0x040fe200078e0072 */
[----:B------:R-:W-:Y:S02]  /*6c40*/  ISETP.GE.U32.AND.EX P0, PT, R115, R12, PT, P0 ;  /* 0x0000000c7300720c */ /* 0x000fe40003f06100 */
[----:B------:R-:W-:Y:S01]  /*6c50*/  IADD3.X R14, PT, PT, RZ, R119, RZ, P1, P4 ;  /* 0x00000077ff0e7210 */ /* 0x000fe20000fe84ff */
[-C--:B------:R-:W-:Y:S01]  /*6c60*/  IMAD R11, R106, R131.reuse, R11 ;  /* 0x000000836a0b7224 */ /* 0x080fe200078e020b */
[----:B------:R-:W-:Y:S01]  /*6c70*/  IADD3 R13, P5, PT, R13, R120, RZ ;  /* 0x000000780d0d7210 */ /* 0x000fe20007fbe0ff */
[----:B------:R-:W-:Y:S01]  /*6c80*/  IMAD.X R119, RZ, RZ, RZ, P2 ;  /* 0x000000ffff777224 */ /* 0x000fe200010e06ff */
[----:B------:R-:W-:Y:S01]  /*6c90*/  SEL R112, RZ, 0x1, P0 ;  /* 0x00000001ff707807 */ /* 0x000fe20000000000 */
[----:B------:R-:W-:Y:S01]  /*6ca0*/  IMAD.IADD R11, R121, 0x1, R11 ;  /* 0x00000001790b7824 */ /* 0x000fe200078e020b */
[----:B------:R-:W-:Y:S01]  /*6cb0*/  ISETP.GE.U32.AND P1, PT, R120, R114, PT ;  /* 0x000000727800720c */ /* 0x000fe20003f26070 */
[----:B------:R-:W-:Y:S01]  /*6cc0*/  IMAD.MOV.U32 R118, RZ, RZ, R113 ;  /* 0x000000ffff767224 */ /* 0x000fe200078e0071 */
[----:B------:R-:W-:Y:S01]  /*6cd0*/  ISETP.GE.U32.AND P2, PT, R13, R120, PT ;  /* 0x000000780d00720c */ /* 0x000fe20003f46070 */
[----:B------:R-:W-:Y:S01]  /*6ce0*/  IMAD.X R14, R11, 0x1, R14, P5 ;  /* 0x000000010b0e7824 */ /* 0x000fe200028e060e */
[----:B------:R-:W-:Y:S01]  /*6cf0*/  IADD3 R112, P4, PT, R9, R112, RZ ;  /* 0x0000007009707210 */ /* 0x000fe20007f9e0ff */
[----:B------:R-:W-:Y:S01]  /*6d00*/  IMAD.WIDE.U32.X R120, R107, R131, R118, P3 ;  /* 0x000000836b787225 */ /* 0x000fe200018e0476 */
[----:B------:R-:W-:-:S02]  /*6d10*/  ISETP.GE.U32.AND.EX P1, PT, R11, R115, PT, P1 ;  /* 0x000000730b00720c */ /* 0x000fc40003f26110 */
[----:B------:R-:W-:Y:S01]  /*6d20*/  ISETP.GE.U32.AND.EX P2, PT, R14, R11, PT, P2 ;  /* 0x0000000b0e00720c */ /* 0x000fe20003f46120 */
[----:B------:R-:W-:Y:S01]  /*6d30*/  IMAD.X R113, RZ, RZ, R10, P4 ;  /* 0x000000ffff717224 */ /* 0x000fe200020e060a */
[----:B------:R-:W-:Y:S01]  /*6d40*/  ISETP.GE.U32.AND P0, PT, R112, R9, PT ;  /* 0x000000097000720c */ /* 0x000fe20003f06070 */
[C---:B------:R-:W-:Y:S01]  /*6d50*/  IMAD R12, R116.reuse, UR23, RZ ;  /* 0x00000017740c7c24 */ /* 0x040fe2000f8e02ff */
[----:B------:R-:W-:Y:S01]  /*6d60*/  SEL R9, RZ, 0x1, P1 ;  /* 0x00000001ff097807 */ /* 0x000fe20000800000 */
[----:B------:R-:W-:Y:S01]  /*6d70*/  IMAD.WIDE.U32 R118, R116, UR22, R112 ;  /* 0x0000001674767c25 */ /* 0x000fe2000f8e0070 */
[----:B------:R-:W-:Y:S02]  /*6d80*/  SEL R11, RZ, 0x1, P2 ;  /* 0x00000001ff0b7807 */ /* 0x000fe40001000000 */
[----:B------:R-:W-:Y:S01]  /*6d90*/  ISETP.GE.U32.AND.EX P0, PT, R113, R10, PT, P0 ;  /* 0x0000000a7100720c */ /* 0x000fe20003f06100 */
[----:B------:R-:W-:Y:S01]  /*6da0*/  IMAD.WIDE.U32 R114, R131, UR22, RZ ;  /* 0x0000001683727c25 */ /* 0x000fe2000f8e00ff */
[----:B------:R-:W-:-:S02]  /*6db0*/  IADD3 R11, P1, P2, R11, R120, R9 ;  /* 0x000000780b0b7210 */ /* 0x000fc40007a3e009 */
[----:B------:R-:W-:Y:S01]  /*6dc0*/  SEL R10, RZ, 0x1, P0 ;  /* 0x00000001ff0a7807 */ /* 0x000fe20000000000 */
[----:B------:R-:W-:Y:S01]  /*6dd0*/  IMAD R9, R131, UR22, R12 ;  /* 0x0000001683097c24 */ /* 0x000fe2000f8e020c */
[----:B------:R-:W-:Y:S01]  /*6de0*/  IADD3.X R12, PT, PT, RZ, R121, RZ, P1, P2 ;  /* 0x00000079ff0c7210 */ /* 0x000fe20000fe44ff */
[----:B------:R-:W-:Y:S01]  /*6df0*/  IMAD.WIDE.U32 R122, R116, UR22, RZ ;  /* 0x00000016747a7c25 */ /* 0x000fe2000f8e00ff */
[----:B------:R-:W-:Y:S02]  /*6e00*/  IADD3 R11, P5, PT, R11, R118, RZ ;  /* 0x000000760b0b7210 */ /* 0x000fe40007fbe0ff */
[----:B------:R-:W-:Y:S01]  /*6e10*/  ISETP.GE.U32.AND P1, PT, R118, R112, PT ;  /* 0x000000707600720c */ /* 0x000fe20003f26070 */
[----:B------:R-:W-:Y:S01]  /*6e20*/  IMAD.IADD R9, R119, 0x1, R9 ;  /* 0x0000000177097824 */ /* 0x000fe200078e0209 */
[----:B------:R-:W-:Y:S01]  /*6e30*/  ISETP.GE.U32.AND P2, PT, R11, R118, PT ;  /* 0x000000760b00720c */ /* 0x000fe20003f46070 */
[----:B------:R-:W-:-:S03]  /*6e40*/  IMAD.WIDE.U32 R114, P4, R116, UR23, R114 ;  /* 0x0000001774727c25 */ /* 0x000fc6000f880072 */
[C---:B------:R-:W-:Y:S01]  /*6e50*/  ISETP.GE.U32.AND.EX P1, PT, R9.reuse, R113, PT, P1 ;  /* 0x000000710900720c */ /* 0x040fe20003f26110 */
[----:B------:R-:W-:Y:S01]  /*6e60*/  IMAD.X R12, R9, 0x1, R12, P5 ;  /* 0x00000001090c7824 */ /* 0x000fe200028e060c */
[----:B------:R-:W-:Y:S01]  /*6e70*/  IADD3 RZ, P3, PT, R123, R114, RZ ;  /* 0x000000727bff7210 */ /* 0x000fe20007f7e0ff */
[----:B------:R-:W-:-:S03]  /*6e80*/  IMAD.WIDE.U32 R118, R131, UR24, RZ ;  /* 0x0000001883767c25 */ /* 0x000fc6000f8e00ff */
[----:B------:R-:W-:Y:S01]  /*6e90*/  ISETP.GE.U32.AND.EX P2, PT, R12, R9, PT, P2 ;  /* 0x000000090c00720c */ /* 0x000fe20003f46120 */
[----:B------:R-:W-:Y:S02]  /*6ea0*/  IMAD.X R121, RZ, RZ, RZ, P4 ;  /* 0x000000ffff797224 */ /* 0x000fe400020e06ff */
[----:B------:R-:W-:Y:S01]  /*6eb0*/  IMAD.MOV.U32 R120, RZ, RZ, R115 ;  /* 0x000000ffff787224 */ /* 0x000fe200078e0073 */
[----:B------:R-:W-:Y:S01]  /*6ec0*/  SEL R9, RZ, 0x1, P2 ;  /* 0x00000001ff097807 */ /* 0x000fe20001000000 */
[C---:B------:R-:W-:Y:S01]  /*6ed0*/  IMAD.WIDE.U32 R112, R116.reuse, UR24, RZ ;  /* 0x0000001874707c25 */ /* 0x040fe2000f8e00ff */
[----:B------:R-:W-:Y:S02]  /*6ee0*/  IADD3 R112, P0, PT, R7, R10, RZ ;  /* 0x0000000a07707210 */ /* 0x000fe40007f1e0ff */
[----:B------:R-:W-:Y:S01]  /*6ef0*/  SEL R10, RZ, 0x1, P1 ;  /* 0x00000001ff0a7807 */ /* 0x000fe20000800000 */
[----:B------:R-:W-:-:S04]  /*6f00*/  IMAD.WIDE.U32 R118, P4, R116, UR25, R118 ;  /* 0x0000001974767c25 */ /* 0x000fc8000f880076 */
[----:B------:R-:W-:Y:S01]  /*6f10*/  IMAD.WIDE.U32.X R120, R131, UR23, R120, P3 ;  /* 0x0000001783787c25 */ /* 0x000fe200098e0478 */
[----:B------:R-:W-:-:S03]  /*6f20*/  IADD3 RZ, P3, PT, R113, R118, RZ ;  /* 0x0000007671ff7210 */ /* 0x000fc60007f7e0ff */
[----:B------:R-:W-:Y:S01]  /*6f30*/  IMAD.X R113, RZ, RZ, R8, P0 ;  /* 0x000000ffff717224 */ /* 0x000fe200000e0608 */
[----:B------:R-:W-:Y:S01]  /*6f40*/  IADD3 R9, P1, P2, R9, R120, R10 ;  /* 0x0000007809097210 */ /* 0x000fe20007a3e00a */
[----:B------:R-:W-:Y:S01]  /*6f50*/  IMAD R10, R116, UR25, RZ ;  /* 0x00000019740a7c24 */ /* 0x000fe2000f8e02ff */
[----:B------:R-:W-:Y:S01]  /*6f60*/  ISETP.GE.U32.AND P0, PT, R112, R7, PT ;  /* 0x000000077000720c */ /* 0x000fe20003f06070 */
[----:B------:R-:W-:-:S03]  /*6f70*/  IMAD.WIDE.U32 R122, R116, UR24, R112 ;  /* 0x00000018747a7c25 */ /* 0x000fc6000f8e0070 */
[----:B------:R-:W-:Y:S01]  /*6f80*/  ISETP.GE.U32.AND.EX P0, PT, R113, R8, PT, P0 ;  /* 0x000000087100720c */ /* 0x000fe20003f06100 */
[----:B------:R-:W-:Y:S01]  /*6f90*/  IMAD R7, R131, UR24, R10 ;  /* 0x0000001883077c24 */ /* 0x000fe2000f8e020a */
[----:B------:R-:W-:Y:S01]  /*6fa0*/  IADD3.X R10, PT, PT, RZ, R121, RZ, P1, P2 ;  /* 0x00000079ff0a7210 */ /* 0x000fe20000fe44ff */
[----:B------:R-:W-:Y:S01]  /*6fb0*/  IMAD.X R115, RZ, RZ, RZ, P4 ;  /* 0x000000ffff737224 */ /* 0x000fe200020e06ff */
[----:B------:R-:W-:Y:S01]  /*6fc0*/  IADD3 R9, P5, PT, R9, R122, RZ ;  /* 0x0000007a09097210 */ /* 0x000fe20007fbe0ff */
[----:B------:R-:W-:Y:S01]  /*6fd0*/  IMAD.IADD R7, R123, 0x1, R7 ;  /* 0x000000017b077824 */ /* 0x000fe200078e0207 */
[----:B------:R-:W-:Y:S01]  /*6fe0*/  SEL R8, RZ, 0x1, P0 ;  /* 0x00000001ff087807 */ /* 0x000fe20000000000 */
[----:B------:R-:W-:Y:S01]  /*6ff0*/  IMAD.MOV.U32 R114, RZ, RZ, R119 ;  /* 0x000000ffff727224 */ /* 0x000fe200078e0077 */
[----:B------:R-:W-:Y:S01]  /*7000*/  ISETP.GE.U32.AND P1, PT, R122, R112, PT ;  /* 0x000000707a00720c */ /* 0x000fe20003f26070 */
[----:B------:R-:W-:Y:S01]  /*7010*/  IMAD.X R10, R7, 0x1, R10, P5 ;  /* 0x00000001070a7824 */ /* 0x000fe200028e060a */
[----:B------:R-:W-:Y:S01]  /*7020*/  ISETP.GE.U32.AND P2, PT, R9, R122, PT ;  /* 0x0000007a0900720c */ /* 0x000fe20003f46070 */
[----:B------:R-:W-:Y:S01]  /*7030*/  IMAD.WIDE.U32.X R114, R131, UR25, R114, P3 ;  /* 0x0000001983727c25 */ /* 0x000fe200098e0472 */
[----:B------:R-:W-:-:S02]  /*7040*/  IADD3 R112, P4, PT, R5, R8, RZ ;  /* 0x0000000805707210 */ /* 0x000fc40007f9e0ff */
[----:B------:R-:W-:Y:S01]  /*7050*/  ISETP.GE.U32.AND.EX P1, PT, R7, R113, PT, P1 ;  /* 0x000000710700720c */ /* 0x000fe20003f26110 */
[----:B------:R-:W-:Y:S01]  /*7060*/  IMAD R8, R116, UR27, RZ ;  /* 0x0000001b74087c24 */ /* 0x000fe2000f8e02ff */
[----:B------:R-:W-:Y:S01]  /*7070*/  ISETP.GE.U32.AND.EX P2, PT, R10, R7, PT, P2 ;  /* 0x000000070a00720c */ /* 0x000fe20003f46120 */
[----:B------:R-:W-:Y:S01]  /*7080*/  IMAD.X R113, RZ, RZ, R6, P4 ;  /* 0x000000ffff717224 */ /* 0x000fe200020e0606 */
[----:B------:R-:W-:Y:S01]  /*7090*/  ISETP.GE.U32.AND P0, PT, R112, R5, PT ;  /* 0x000000057000720c */ /* 0x000fe20003f06070 */
[----:B------:R-:W-:Y:S01]  /*70a0*/  IMAD.WIDE.U32 R120, R131, UR26, RZ ;  /* 0x0000001a83787c25 */ /* 0x000fe2000f8e00ff */
[----:B------:R-:W-:Y:S02]  /*70b0*/  SEL R5, RZ, 0x1, P1 ;  /* 0x00000001ff057807 */ /* 0x000fe40000800000 */
[----:B------:R-:W-:Y:S01]  /*70c0*/  SEL R7, RZ, 0x1, P2 ;  /* 0x00000001ff077807 */ /* 0x000fe20001000000 */
[----:B------:R-:W-:Y:S01]  /*70d0*/  IMAD.WIDE.U32 R122, R116, UR26, R112 ;  /* 0x0000001a747a7c25 */ /* 0x000fe2000f8e0070 */
[----:B------:R-:W-:-:S02]  /*70e0*/  ISETP.GE.U32.AND.EX P1, PT, R113, R6, PT, P0 ;  /* 0x000000067100720c */ /* 0x000fc40003f26100 */
[----:B------:R-:W-:Y:S01]  /*70f0*/  IADD3 R7, P3, P5, R7, R114, R5 ;  /* 0x0000007207077210 */ /* 0x000fe20007d7e005 */
[----:B------:R-:W-:Y:S01]  /*7100*/  IMAD R5, R131, UR26, R8 ;  /* 0x0000001a83057c24 */ /* 0x000fe2000f8e0208 */
[----:B------:R-:W-:Y:S01]  /*7110*/  ISETP.GE.U32.AND P0, PT, R122, R112, PT ;  /* 0x000000707a00720c */ /* 0x000fe20003f06070 */
[C---:B------:R-:W-:Y:S01]  /*7120*/  IMAD.WIDE.U32 R118, R116.reuse, UR26, RZ ;  /* 0x0000001a74767c25 */ /* 0x040fe2000f8e00ff */
[-C--:B------:R-:W-:Y:S02]  /*7130*/  IADD3 R7, P6, PT, R7, R122.reuse, RZ ;  /* 0x0000007a07077210 */ /* 0x080fe40007fde0ff */
[----:B------:R-:W-:Y:S01]  /*7140*/  IADD3.X R8, PT, PT, RZ, R115, RZ, P3, P5 ;  /* 0x00000073ff087210 */ /* 0x000fe20001fea4ff */
[----:B------:R-:W-:Y:S01]  /*7150*/  IMAD.IADD R5, R123, 0x1, R5 ;  /* 0x000000017b057824 */ /* 0x000fe200078e0205 */
[----:B------:R-:W-:Y:S01]  /*7160*/  ISETP.GE.U32.AND P3, PT, R7, R122, PT ;  /* 0x0000007a0700720c */ /* 0x000fe20003f66070 */
[----:B------:R-:W-:Y:S01]  /*7170*/  IMAD.WIDE.U32 R120, P4, R116, UR27, R120 ;  /* 0x0000001b74787c25 */ /* 0x000fe2000f880078 */
[----:B------:R-:W-:-:S02]  /*7180*/  SEL R112, RZ, 0x1, P1 ;  /* 0x00000001ff707807 */ /* 0x000fc40000800000 */
[C---:B------:R-:W-:Y:S01]  /*7190*/  ISETP.GE.U32.AND.EX P0, PT, R5.reuse, R113, PT, P0 ;  /* 0x000000710500720c */ /* 0x040fe20003f06100 */
[----:B------:R-:W-:Y:S01]  /*71a0*/  IMAD.X R8, R5, 0x1, R8, P6 ;  /* 0x0000000105087824 */ /* 0x000fe200030e0608 */
[----:B------:R-:W-:Y:S01]  /*71b0*/  IADD3 RZ, P2, PT, R119, R120, RZ ;  /* 0x0000007877ff7210 */ /* 0x000fe20007f5e0ff */
[----:B------:R-:W-:Y:S01]  /*71c0*/  IMAD.WIDE.U32 R114, R131, UR28, RZ ;  /* 0x0000001c83727c25 */ /* 0x000fe2000f8e00ff */
[----:B------:R-:W-:Y:S02]  /*71d0*/  SEL R6, RZ, 0x1, P0 ;  /* 0x00000001ff067807 */ /* 0x000fe40000000000 */
[----:B------:R-:W-:Y:S01]  /*71e0*/  ISETP.GE.U32.AND.EX P1, PT, R8, R5, PT, P3 ;  /* 0x000000050800720c */ /* 0x000fe20003f26130 */
[----:B------:R-:W-:Y:S01]  /*71f0*/  IMAD.X R119, RZ, RZ, RZ, P4 ;  /* 0x000000ffff777224 */ /* 0x000fe200020e06ff */
[----:B------:R-:W-:Y:S01]  /*7200*/  IADD3 R112, P3, PT, R3, R112, RZ ;  /* 0x0000007003707210 */ /* 0x000fe20007f7e0ff */
[----:B------:R-:W-:Y:S01]  /*7210*/  IMAD.MOV.U32 R118, RZ, RZ, R121 ;  /* 0x000000ffff767224 */ /* 0x000fe200078e0079 */
[----:B------:R-:W-:Y:S01]  /*7220*/  SEL R5, RZ, 0x1, P1 ;  /* 0x00000001ff057807 */ /* 0x000fe20000800000 */
[----:B------:R-:W-:Y:S01]  /*7230*/  IMAD.WIDE.U32 R120, R116, UR28, RZ ;  /* 0x0000001c74787c25 */ /* 0x000fe2000f8e00ff */
[----:B------:R-:W-:-:S03]  /*7240*/  ISETP.GE.U32.AND P0, PT, R112, R3, PT ;  /* 0x000000037000720c */ /* 0x000fc60003f06070 */
[----:B------:R-:W-:-:S04]  /*7250*/  IMAD.WIDE.U32 R114, P4, R116, UR29, R114 ;  /* 0x0000001d74727c25 */ /* 0x000fc8000f880072 */
[----:B------:R-:W-:-:S04]  /*7260*/  IMAD.WIDE.U32.X R122, R131, UR27, R118, P2 ;  /* 0x0000001b837a7c25 */ /* 0x000fc800090e0476 */
[----:B------:R-:W-:Y:S01]  /*7270*/  IMAD.X R113, RZ, RZ, R4, P3 ;  /* 0x000000ffff717224 */ /* 0x000fe200018e0604 */
[----:B------:R-:W-:Y:S01]  /*7280*/  IADD3 RZ, P3, PT, R121, R114, RZ ;  /* 0x0000007279ff7210 */ /* 0x000fe20007f7e0ff */
[C---:B------:R-:W-:Y:S01]  /*7290*/  IMAD R114, R116.reuse, UR29, RZ ;  /* 0x0000001d74727c24 */ /* 0x040fe2000f8e02ff */
[----:B------:R-:W-:Y:S01]  /*72a0*/  IADD3 R5, P1, P2, R5, R122, R6 ;  /* 0x0000007a05057210 */ /* 0x000fe20007a3e006 */
[----:B------:R-:W-:Y:S01]  /*72b0*/  IMAD.WIDE.U32 R118, R116, UR28, R112 ;  /* 0x0000001c74767c25 */ /* 0x000fe2000f8e0070 */
[----:B------:R-:W-:Y:S02]  /*72c0*/  ISETP.GE.U32.AND.EX P0, PT, R113, R4, PT, P0 ;  /* 0x000000047100720c */ /* 0x000fe40003f06100 */
[----:B------:R-:W-:Y:S01]  /*72d0*/  IADD3.X R6, PT, PT, RZ, R123, RZ, P1, P2 ;  /* 0x0000007bff067210 */ /* 0x000fe20000fe44ff */
[----:B------:R-:W-:Y:S01]  /*72e0*/  IMAD R117, R131, UR28, R114 ;  /* 0x0000001c83757c24 */ /* 0x000fe2000f8e0272 */
[----:B------:R-:W-:Y:S01]  /*72f0*/  ISETP.GE.U32.AND P1, PT, R118, R112, PT ;  /* 0x000000707600720c */ /* 0x000fe20003f26070 */
[----:B------:R-:W-:Y:S01]  /*7300*/  IMAD.X R121, RZ, RZ, RZ, P4 ;  /* 0x000000ffff797224 */ /* 0x000fe200020e06ff */
[----:B------:R-:W-:Y:S01]  /*7310*/  IADD3 R5, P4, PT, R5, R118, RZ ;  /* 0x0000007605057210 */ /* 0x000fe20007f9e0ff */
[----:B------:R-:W-:-:S02]  /*7320*/  IMAD.IADD R3, R119, 0x1, R117 ;  /* 0x0000000177037824 */ /* 0x000fc400078e0275 */
[----:B------:R-:W-:Y:S01]  /*7330*/  IMAD.MOV.U32 R120, RZ, RZ, R115 ;  /* 0x000000ffff787224 */ /* 0x000fe200078e0073 */
[----:B------:R-:W-:Y:S01]  /*7340*/  ISETP.GE.U32.AND P2, PT, R5, R118, PT ;  /* 0x000000760500720c */ /* 0x000fe20003f46070 */
[C---:B------:R-:W-:Y:S01]  /*7350*/  IMAD.X R6, R3.reuse, 0x1, R6, P4 ;  /* 0x0000000103067824 */ /* 0x040fe200020e0606 */
[----:B------:R-:W-:Y:S01]  /*7360*/  ISETP.GE.U32.AND.EX P1, PT, R3, R113, PT, P1 ;  /* 0x000000710300720c */ /* 0x000fe20003f26110 */
[C---:B------:R-:W-:Y:S01]  /*7370*/  IMAD.WIDE.U32.X R122, R131.reuse, UR29, R120, P3 ;  /* 0x0000001d837a7c25 */ /* 0x040fe200098e0478 */
[----:B------:R-:W-:Y:S02]  /*7380*/  SEL R113, RZ, 0x1, P0 ;  /* 0x00000001ff717807 */ /* 0x000fe40000000000 */
[----:B------:R-:W-:Y:S01]  /*7390*/  ISETP.GE.U32.AND.EX P0, PT, R6, R3, PT, P2 ;  /* 0x000000030600720c */ /* 0x000fe20003f06120 */
[----:B------:R-:W-:Y:S01]  /*73a0*/  IMAD.WIDE.U32 R114, R131, UR30, RZ ;  /* 0x0000001e83727c25 */ /* 0x000fe2000f8e00ff */
[----:B------:R-:W-:Y:S02]  /*73b0*/  IADD3 R112, P2, PT, R0, R113, RZ ;  /* 0x0000007100707210 */ /* 0x000fe40007f5e0ff */
[----:B------:R-:W-:Y:S01]  /*73c0*/  SEL R4, RZ, 0x1, P1 ;  /* 0x00000001ff047807 */ /* 0x000fe20000800000 */
[----:B------:R-:W-:Y:S01]  /*73d0*/  IMAD.WIDE.U32 R120, R116, UR30, RZ ;  /* 0x0000001e74787c25 */ /* 0x000fe2000f8e00ff */
[----:B------:R-:W-:-:S03]  /*73e0*/  SEL R3, RZ, 0x1, P0 ;  /* 0x00000001ff037807 */ /* 0x000fc60000000000 */
[----:B------:R-:W-:Y:S01]  /*73f0*/  IMAD.X R113, RZ, RZ, R2, P2 ;  /* 0x000000ffff717224 */ /* 0x000fe200010e0602 */
[----:B------:R-:W-:Y:S01]  /*7400*/  IADD3 R3, P0, P1, R3, R122, R4 ;  /* 0x0000007a03037210 */ /* 0x000fe2000791e004 */
        /* <DEDUP_REMOVED lines=8> */
[----:B------:R-:W-:Y:S01]  /*7490*/  IADD3 RZ, P3, PT, R121, R114, RZ ;  /* 0x0000007279ff7210 */ /* 0x000fe20007f7e0ff */
[----:B------:R-:W-:Y:S01]  /*74a0*/  IMAD.X R117, RZ, RZ, RZ, P2 ;  /* 0x000000ffff757224 */ /* 0x000fe200010e06ff */
[----:B------:R-:W-:Y:S01]  /*74b0*/  ISETP.GE.U32.AND P2, PT, R3, R118, PT ;  /* 0x000000760300720c */ /* 0x000fe20003f46070 */
[C---:B------:R-:W-:Y:S01]  /*74c0*/  IMAD.X R4, R119.reuse, 0x1, R4, P0 ;  /* 0x0000000177047824 */ /* 0x040fe200000e0604 */
[----:B------:R-:W-:Y:S01]  /*74d0*/  ISETP.GE.U32.AND P0, PT, R112, R0, PT ;  /* 0x000000007000720c */ /* 0x000fe20003f06070 */
[----:B------:R-:W-:Y:S01]  /*74e0*/  IMAD.MOV.U32 R116, RZ, RZ, R115 ;  /* 0x000000ffff747224 */ /* 0x000fe200078e0073 */
[----:B------:R-:W-:-:S02]  /*74f0*/  ISETP.GE.U32.AND.EX P1, PT, R119, R113, PT, P1 ;  /* 0x000000717700720c */ /* 0x000fc40003f26110 */
[----:B------:R-:W-:Y:S01]  /*7500*/  ISETP.GE.U32.AND.EX P0, PT, R113, R2, PT, P0 ;  /* 0x000000027100720c */ /* 0x000fe20003f06100 */
[----:B------:R-:W-:Y:S01]  /*7510*/  IMAD.WIDE.U32.X R116, R131, UR31, R116, P3 ;  /* 0x0000001f83747c25 */ /* 0x000fe200098e0474 */
[----:B------:R-:W-:Y:S02]  /*7520*/  ISETP.GE.U32.AND.EX P2, PT, R4, R119, PT, P2 ;  /* 0x000000770400720c */ /* 0x000fe40003f46120 */
[----:B------:R-:W-:Y:S02]  /*7530*/  SEL R115, RZ, 0x1, P0 ;  /* 0x00000001ff737807 */ /* 0x000fe40000000000 */
[----:B------:R-:W-:Y:S02]  /*7540*/  ISETP.NE.AND P0, PT, R130, 0x8, PT ;  /* 0x000000088200780c */ /* 0x000fe40003f05270 */
[----:B------:R-:W-:Y:S02]  /*7550*/  SEL R0, RZ, 0x1, P1 ;  /* 0x00000001ff007807 */ /* 0x000fe40000800000 */
[----:B------:R-:W-:-:S04]  /*7560*/  SEL R113, RZ, 0x1, P2 ;  /* 0x00000001ff717807 */ /* 0x000fc80001000000 */
[----:B------:R-:W-:-:S04]  /*7570*/  IADD3 R0, P1, P2, R113, R116, R0 ;  /* 0x0000007471007210 */ /* 0x000fc80007a3e000 */
[----:B------:R-:W-:Y:S02]  /*7580*/  IADD3 R0, P3, PT, R0, R115, RZ ;  /* 0x0000007300007210 */ /* 0x000fe40007f7e0ff */
[----:B------:R-:W-:-:S05]  /*7590*/  IADD3.X R2, PT, PT, RZ, R117, RZ, P1, P2 ;  /* 0x00000075ff027210 */ /* 0x000fca0000fe44ff */
[----:B------:R-:W-:Y:S01]  /*75a0*/  IMAD.X R2, RZ, RZ, R2, P3 ;  /* 0x000000ffff027224 */ /* 0x000fe200018e0602 */
[----:B------:R-:W-:Y:S06]  /*75b0*/  @P0 BRA `(.L_x_16) ;  /* 0xfffffff000a80947 */ /* 0x000fec000383ffff */
        /* <DEDUP_REMOVED lines=68> */
.L_x_19:
[----:B------:R-:W-:-:S04]  /*7a00*/  ISETP.GT.U32.AND P0, PT, R111, R110, PT ;  /* 0x0000006e6f00720c */ /* 0x000fc80003f04070 */
[----:B------:R-:W-:-:S13]  /*7a10*/  ISETP.GT.U32.AND.EX P0, PT, R112, R113, PT, P0 ;  /* 0x000000717000720c */ /* 0x000fda0003f04100 */
[----:B------:R-:W-:Y:S05]  /*7a20*/  @!P0 BREAK.RELIABLE B2 ;  /* 0x0000000000028942 */ /* 0x000fea0003800100 */
[----:B------:R-:W-:Y:S05]  /*7a30*/  @!P0 BRA `(.L_x_21) ;  /* 0x0000000000e48947 */ /* 0x000fea0003800000 */
.L_x_20:
[----:B------:R-:W-:Y:S05]  /*7a40*/  BSYNC.RELIABLE B2 ;  /* 0x0000000000027941 */ /* 0x000fea0003800100 */
.L_x_18:
[----:B------:R-:W-:Y:S01]  /*7a50*/  ISETP.GE.U32.AND P2, PT, R15, R128, PT ;  /* 0x000000800f00720c */ /* 0x000fe20003f46070 */
[----:B------:R-:W-:Y:S01]  /*7a60*/  IMAD.U32 R111, RZ, RZ, UR23 ;  /* 0x00000017ff6f7e24 */ /* 0x000fe2000f8e00ff */
[-C--:B------:R-:W-:Y:S01]  /*7a70*/  ISETP.EQ.U32.AND P1, PT, R13, R124.reuse, PT ;  /* 0x0000007c0d00720c */ /* 0x080fe20003f22070 */
        /* <DEDUP_REMOVED lines=8> */
[CC--:B------:R-:W-:Y:S02]  /*7b00*/  ISETP.EQ.AND.EX P3, PT, R12.reuse, R107.reuse, P1, P3 ;  /* 0x0000006b0c00720c */ /* 0x0c0fe40000f62330 */
[C---:B------:R-:W-:Y:S02]  /*7b10*/  ISETP.EQ.U32.AND P4, PT, R9.reuse, UR22, PT ;  /* 0x0000001609007c0c */ /* 0x040fe4000bf82070 */
        /* <DEDUP_REMOVED lines=30> */
[----:B------:R-:W-:Y:S01]  /*7d00*/  IADD3 R3, P4, P5, R3, -UR28, -R10 ;  /* 0x8000001c03037c10 */ /* 0x000fe2000fd9e80a */
[----:B------:R-:W-:Y:S01]  /*7d10*/  IMAD.MOV.U32 R10, RZ, RZ, R111 ;  /* 0x000000ffff0a7224 */ /* 0x000fe200078e006f */
[----:B------:R-:W-:Y:S02]  /*7d20*/  IADD3 R0, P3, P2, R0, -UR30, -R5 ;  /* 0x8000001e00007c10 */ /* 0x000fe4000fa7e805 */
[----:B------:R-:W-:Y:S02]  /*7d30*/  SEL R5, RZ, 0x1, !P1 ;  /* 0x00000001ff057807 */ /* 0x000fe40004800000 */
[----:B------:R-:W-:-:S02]  /*7d40*/  IADD3 R15, P1, PT, -R128, R15, RZ ;  /* 0x0000000f800f7210 */ /* 0x000fc40007f3e1ff */
[----:B------:R-:W-:Y:S02]  /*7d50*/  IADD3.X R4, PT, PT, R4, -0x1, ~R113, P4, P5 ;  /* 0xffffffff04047810 */ /* 0x000fe400027eac71 */
[----:B------:R-:W-:Y:S01]  /*7d60*/  IADD3 R13, P0, P6, R13, -R124, -R112 ;  /* 0x8000007c0d0d7210 */ /* 0x000fe20007e1e870 */
[----:B------:R-:W-:Y:S01]  /*7d70*/  IMAD.X R93, R93, 0x1, ~R129, P1 ;  /* 0x000000015d5d7824 */ /* 0x000fe200008e0e81 */
[----:B------:R-:W-:Y:S01]  /*7d80*/  IADD3 R11, P4, P5, R11, -R106, -R5 ;  /* 0x8000006a0b0b7210 */ /* 0x000fe20007d9e805 */
[----:B------:R-:W-:Y:S01]  /*7d90*/  IMAD.MOV.U32 R5, RZ, RZ, R110 ;  /* 0x000000ffff057224 */ /* 0x000fe200078e006e */
[----:B------:R-:W-:Y:S02]  /*7da0*/  IADD3.X R2, PT, PT, R2, -0x1, ~R115, P3, P2 ;  /* 0xffffffff02027810 */ /* 0x000fe40001fe4c73 */
[----:B------:R-:W-:Y:S02]  /*7db0*/  IADD3.X R14, PT, PT, R14, -0x1, ~R125, P0, P6 ;  /* 0xffffffff0e0e7810 */ /* 0x000fe400007ecc7d */
[----:B------:R-:W-:-:S07]  /*7dc0*/  IADD3.X R12, PT, PT, R12, -0x1, ~R107, P4, P5 ;  /* 0xffffffff0c0c7810 */ /* 0x000fce00027eac6b */
.L_x_21:
[----:B------:R-:W-:Y:S05]  /*7dd0*/  BSYNC.RECONVERGENT B3 ;  /* 0x0000000000037941 */ /* 0x000fea0003800200 */
.L_x_17:
[----:B------:R-:W-:Y:S01]  /*7de0*/  PRMT R110, R3, 0x123, RZ ;  /* 0x00000123036e7816 */ /* 0x000fe200000000ff */
[----:B------:R-:W0:Y:S01]  /*7df0*/  LDCU.128 UR4, c[0x3][URZ] ;  /* 0x00c00000ff0477ac */ /* 0x000e220008000c00 */
[----:B------:R-:W-:Y:S01]  /*7e00*/  PRMT R117, R4, 0x123, RZ ;  /* 0x0000012304757816 */ /* 0x000fe200000000ff */
[----:B------:R-:W2:Y:S01]  /*7e10*/  LDL R188, [R1+0x20c] ;  /* 0x00020c0001bc7983 */ /* 0x000ea20000100800 */
[----:B------:R-:W-:Y:S02]  /*7e20*/  PRMT R133, R13, 0x123, RZ ;  /* 0x000001230d857816 */ /* 0x000fe400000000ff */
[----:B------:R-:W-:Y:S01]  /*7e30*/  PRMT R130, R14, 0x123, RZ ;  /* 0x000001230e827816 */ /* 0x000fe200000000ff */
[----:B------:R-:W3:Y:S01]  /*7e40*/  LDL R204, [R1+0x1e8] ;  /* 0x0001e80001cc7983 */ /* 0x000ee20000100800 */
[----:B------:R-:W-:Y:S02]  /*7e50*/  PRMT R132, R5, 0x123, RZ ;  /* 0x0000012305847816 */ /* 0x000fe400000000ff */
[----:B------:R-:W-:Y:S01]  /*7e60*/  PRMT R119, R6, 0x123, RZ ;  /* 0x0000012306777816 */ /* 0x000fe200000000ff */
[----:B------:R-:W4:Y:S01]  /*7e70*/  LDL R205, [R1+0x1e4] ;  /* 0x0001e40001cd7983 */ /* 0x000f220000100800 */
[----:B------:R-:W-:-:S02]  /*7e80*/  PRMT R134, R93, 0x123, RZ ;  /* 0x000001235d867816 */ /* 0x000fc400000000ff */
[----:B------:R-:W-:Y:S01]  /*7e90*/  PRMT R123, R15, 0x123, RZ ;  /* 0x000001230f7b7816 */ /* 0x000fe200000000ff */
[----:B------:R-:W4:Y:S01]  /*7ea0*/  LDL R206, [R1+0x1e0] ;  /* 0x0001e00001ce7983 */ /* 0x000f220000100800 */
[----:B------:R-:W-:Y:S02]  /*7eb0*/  LOP3.LUT R137, R130, R117, RZ, 0x3c, !PT ;  /* 0x0000007582897212 */ /* 0x000fe400078e3cff */
[----:B------:R-:W-:Y:S01]  /*7ec0*/  LOP3.LUT R112, R133, R110, RZ, 0x3c, !PT ;  /* 0x0000006e85707212 */ /* 0x000fe200078e3cff */
[----:B------:R-:W4:Y:S01]  /*7ed0*/  LDL R207, [R1+0x1d8] ;  /* 0x0001d80001cf7983 */ /* 0x000f220000100800 */
[----:B------:R-:W-:Y:S02]  /*7ee0*/  LOP3.LUT R140, R134, R119, RZ, 0x3c, !PT ;  /* 0x00000077868c7212 */ /* 0x000fe400078e3cff */
[----:B------:R-:W-:Y:S01]  /*7ef0*/  LOP3.LUT R111, R123, R132, RZ, 0x3c, !PT ;  /* 0x000000847b6f7212 */ /* 0x000fe200078e3cff */
[----:B------:R-:W4:Y:S01]  /*7f00*/  LDL R208, [R1+0x1d4] ;  /* 0x0001d40001d07983 */ /* 0x000f220000100800 */
[----:B------:R-:W-:-:S02]  /*7f10*/  SHF.L.W.U32.HI R136, R137, 0x1, R112 ;  /* 0x0000000189887819 */ /* 0x000fc40000010e70 */
[----:B------:R-:W-:Y:S01]  /*7f20*/  SHF.L.W.U32.HI R139, R140, 0x1, R111 ;  /* 0x000000018c8b7819 */ /* 0x000fe20000010e6f */
[----:B------:R-:W4:Y:S01]  /*7f30*/  LDL R209, [R1+0x1d0] ;  /* 0x0001d00001d17983 */ /* 0x000f220000100800 */
[----:B------:R-:W-:Y:S02]  /*7f40*/  SHF.L.W.U32.HI R137, R112, 0x1, R137 ;  /* 0x0000000170897819 */ /* 0x000fe40000010e89 */
[----:B------:R-:W-:Y:S01]  /*7f50*/  SHF.L.W.U32.HI R140, R111, 0x1, R140 ;  /* 0x000000016f8c7819 */ /* 0x000fe20000010e8c */
[----:B------:R-:W4:Y:S01]  /*7f60*/  LDL R210, [R1+0x1c8] ;  /* 0x0001c80001d27983 */ /* 0x000f220000100800 */
[----:B------:R-:W-:Y:S02]  /*7f70*/  PRMT R112, R0, 0x123, RZ ;  /* 0x0000012300707816 */ /* 0x000fe400000000ff */
[----:B------:R-:W-:Y:S01]  /*7f80*/  PRMT R111, R2, 0x123, RZ ;  /* 0x00000123026f7816 */ /* 0x000fe200000000ff */
[----:B------:R-:W4:Y:S01]  /*7f90*/  LDL R211, [R1+0x1c4] ;  /* 0x0001c40001d37983 */ /* 0x000f220000100800 */
[----:B------:R-:W-:-:S02]  /*7fa0*/  PRMT R118, R12, 0x123, RZ ;  /* 0x000001230c767816 */ /* 0x000fc400000000ff */
[----:B------:R-:W-:Y:S01]  /*7fb0*/  PRMT R115, R11, 0x123, RZ ;  /* 0x000001230b737816 */ /* 0x000fe200000000ff */
[----:B------:R-:W4:Y:S01]  /*7fc0*/  LDL R212, [R1+0x1c0] ;  /* 0x0001c00001d47983 */ /* 0x000f220000100800 */
[----:B------:R-:W-:Y:S02]  /*7fd0*/  PRMT R121, R9, 0x123, RZ ;  /* 0x0000012309797816 */ /* 0x000fe400000000ff */
[----:B------:R-:W-:Y:S01]  /*7fe0*/  PRMT R122, R10, 0x123, RZ ;  /* 0x000001230a7a7816 */ /* 0x000fe200000000ff */
[----:B------:R-:W4:Y:S01]  /*7ff0*/  LDL R213, [R1+0x1b8] ;  /* 0x0001b80001d57983 */ /* 0x000f220000100800 */
[----:B------:R-:W-:Y:S02]  /*8000*/  LOP3.LUT R131, R118, R111, RZ, 0x3c, !PT ;  /* 0x0000006f76837212 */ /* 0x000fe400078e3cff */
[----:B------:R-:W-:Y:S01]  /*8010*/  LOP3.LUT R142, R115, R112, RZ, 0x3c, !PT ;  /* 0x00000070738e7212 */ /* 0x000fe200078e3cff */
[----:B------:R-:W4:Y:S01]  /*8020*/  LDL R214, [R1+0x1b4] ;  /* 0x0001b40001d67983 */ /* 0x000f220000100800 */
[----:B------:R-:W-:-:S02]  /*8030*/  SHF.L.W.U32.HI R120, R121, 0x1, R122 ;  /* 0x0000000179787819 */ /* 0x000fc40000010e7a */
[----:B------:R-:W-:Y:S01]  /*8040*/  SHF.L.W.U32.HI R116, R122, 0x1, R121 ;  /* 0x000000017a747819 */ /* 0x000fe20000010e79 */
[----:B------:R-:W4:Y:S01]  /*8050*/  LDL R215, [R1+0x1b0] ;  /* 0x0001b00001d77983 */ /* 0x000f220000100800 */
[----:B------:R-:W-:Y:S02]  /*8060*/  PRMT R113, R7, 0x123, RZ ;  /* 0x0000012307717816 */ /* 0x000fe400000000ff */
[----:B------:R-:W-:Y:S01]  /*8070*/  PRMT R114, R8, 0x123, RZ ;  /* 0x0000012308727816 */ /* 0x000fe200000000ff */
[----:B------:R-:W4:Y:S01]  /*8080*/  LDL R216, [R1+0xa8] ;  /* 0x0000a80001d87983 */ /* 0x000f220000100800 */
[----:B------:R-:W-:Y:S02]  /*8090*/  SHF.L.W.U32.HI R138, R131, 0x1, R142 ;  /* 0x00000001838a7819 */ /* 0x000fe40000010e8e */
[----:B------:R-:W-:Y:S01]  /*80a0*/  LOP3.LUT R135, R120, R134, R119, 0x96, !PT ;  /* 0x0000008678877212 */ /* 0x000fe200078e9677 */
[----:B------:R-:W4:Y:S01]  /*80b0*/  LDL R217, [R1+0xa4] ;  /* 0x0000a40001d97983 */ /* 0x000f220000100800 */
[----:B------:R-:W-:-:S02]  /*80c0*/  SHF.L.W.U32.HI R131, R142, 0x1, R131 ;  /* 0x000000018e837819 */ /* 0x000fc40000010e83 */
[----:B------:R-:W-:Y:S01]  /*80d0*/  LOP3.LUT R144, R116, R123, R132, 0x96, !PT ;  /* 0x0000007b74907212 */ /* 0x000fe200078e9684 */
[----:B------:R-:W4:Y:S01]  /*80e0*/  LDL R218, [R1+0xa0] ;  /* 0x0000a00001da7983 */ /* 0x000f220000100800 */
[----:B------:R-:W-:Y:S02]  /*80f0*/  LOP3.LUT R141, R114, 0x6, RZ, 0x3c, !PT ;  /* 0x00000006728d7812 */ /* 0x000fe400078e3cff */
[----:B------:R-:W-:Y:S01]  /*8100*/  LOP3.LUT R146, R113, 0x80000000, RZ, 0x3c, !PT ;  /* 0x8000000071927812 */ /* 0x000fe200078e3cff */
[----:B------:R-:W4:Y:S01]  /*8110*/  LDL R220, [R1+0x94] ;  /* 0x0000940001dc7983 */ /* 0x000f220000100800 */
[----:B------:R-:W-:Y:S02]  /*8120*/  LOP3.LUT R155, R135, R114, RZ, 0x3c, !PT ;  /* 0x00000072879b7212 */ /* 0x000fe400078e3cff */
[----:B------:R-:W-:Y:S01]  /*8130*/  LOP3.LUT R149, R131, 0x6, R114, 0x96, !PT ;  /* 0x0000000683957812 */ /* 0x000fe200078e9672 */
[----:B------:R-:W4:Y:S01]  /*8140*/  LDL R221, [R1+0x90] ;  /* 0x0000900001dd7983 */ /* 0x000f220000100800 */
[----:B------:R-:W-:-:S02]  /*8150*/  LOP3.LUT R142, R144, R113, RZ, 0x3c, !PT ;  /* 0x00000071908e7212 */ /* 0x000fc400078e3cff */
[----:B------:R-:W-:Y:S01]  /*8160*/  LOP3.LUT R161, R135, 0x6, RZ, 0x3c, !PT ;  /* 0x0000000687a17812 */ /* 0x000fe200078e3cff */
[----:B------:R-:W4:Y:S01]  /*8170*/  LDL R222, [R1+0x88] ;  /* 0x0000880001de7983 */ /* 0x000f220000100800 */
[----:B------:R-:W-:Y:S02]  /*8180*/  LOP3.LUT R114, R144, 0x80000000, RZ, 0x3c, !PT ;  /* 0x8000000090727812 */ /* 0x000fe400078e3cff */
[----:B------:R-:W-:Y:S01]  /*8190*/  SHF.L.W.U32.HI R120, R146, 0x1, R141 ;  /* 0x0000000192787819 */ /* 0x000fe20000010e8d */
[----:B------:R-:W4:Y:S01]  /*81a0*/  LDL R223, [R1+0x84] ;  /* 0x0000840001df7983 */ /* 0x000f220000100800 */
[----:B------:R-:W-:Y:S02]  /*81b0*/  SHF.L.W.U32.HI R116, R141, 0x1, R146 ;  /* 0x000000018d747819 */ /* 0x000fe40000010e92 */
[----:B------:R-:W-:Y:S01]  /*81c0*/  SHF.L.W.U32.HI R159, R155, 0x1c, R142 ;  /* 0x0000001c9b9f7819 */ /* 0x000fe20000010e8e */
[----:B------:R-:W4:Y:S01]  /*81d0*/  LDL R224, [R1+0x80] ;  /* 0x0000800001e07983 */ /* 0x000f220000100800 */
[----:B------:R-:W-:-:S02]  /*81e0*/  SHF.L.W.U32.HI R157, R114, 0x17, R161 ;  /* 0x00000017729d7819 */ /* 0x000fc40000010ea1 */
[----:B------:R-:W-:Y:S01]  /*81f0*/  LOP3.LUT R152, R139, R115, R112, 0x96, !PT ;  /* 0x000000738b987212 */ /* 0x000fe200078e9670 */
[----:B------:R-:W4:Y:S01]  /*8200*/  LDL R235, [R1+0x204] ;  /* 0x0002040001eb7983 */ /* 0x000f220000100800 */
[----:B------:R-:W-:Y:S02]  /*8210*/  SHF.L.W.U32.HI R155, R142, 0x1c, R155 ;  /* 0x0000001c8e9b7819 */ /* 0x000fe40000010e9b */
[----:B------:R-:W-:Y:S01]  /*8220*/  LOP3.LUT R131, R120, R130, R117, 0x96, !PT ;  /* 0x0000008278837212 */ /* 0x000fe200078e9675 */
[----:B------:R-:W4:Y:S01]  /*8230*/  LDL R236, [R1+0x200] ;  /* 0x0002000001ec7983 */ /* 0x000f220000100800 */
[----:B------:R-:W-:Y:S02]  /*8240*/  SHF.L.W.U32.HI R161, R161, 0x17, R114 ;  /* 0x00000017a1a17819 */ /* 0x000fe40000010e72 */
[----:B------:R-:W-:Y:S01]  /*8250*/  LOP3.LUT R139, R140, R118, R111, 0x96, !PT ;  /* 0x000000768c8b7212 */ /* 0x000fe200078e966f */
[----:B------:R-:W4:Y:S01]  /*8260*/  LDL R237, [R1+0x1f8] ;  /* 0x0001f80001ed7983 */ /* 0x000f220000100800 */
[----:B------:R-:W-:-:S02]  /*8270*/  LOP3.LUT R168, R138, 0x80000000, R113, 0x96, !PT ;  /* 0x800000008aa87812 */ /* 0x000fc400078e9671 */
[----:B------:R-:W-:Y:S01]  /*8280*/  LOP3.LUT R142, R116, R133, R110, 0x96, !PT ;  /* 0x00000085748e7212 */ /* 0x000fe200078e966e */
[----:B------:R-:W4:Y:S01]  /*8290*/  LDL R238, [R1+0x1f4] ;  /* 0x0001f40001ee7983 */ /* 0x000f220000100800 */
[----:B------:R-:W-:Y:S02]  /*82a0*/  LOP3.LUT R153, R121, R136, RZ, 0x3c, !PT ;  /* 0x0000008879997212 */ /* 0x000fe400078e3cff */
[----:B------:R-:W-:Y:S01]  /*82b0*/  LOP3.LUT R114, R122, R137, RZ, 0x3c, !PT ;  /* 0x000000897a727212 */ /* 0x000fe200078e3cff */
[----:B------:R-:W4:Y:S01]  /*82c0*/  LDL R239, [R1+0x1f0] ;  /* 0x0001f00001ef7983 */ /* 0x000f220000100800 */
[----:B------:R-:W-:Y:S02]  /*82d0*/  LOP3.LUT R146, R131, R134, RZ, 0x3c, !PT ;  /* 0x0000008683927212 */ /* 0x000fe400078e3cff */
[C---:B------:R-:W-:Y:S01]  /*82e0*/  LOP3.LUT R150, R139.reuse, R117, RZ, 0x3c, !PT ;  /* 0x000000758b967212 */ /* 0x040fe200078e3cff */
[----:B------:R-:W4:Y:S01]  /*82f0*/  LDL R240, [R1+0x1a8] ;  /* 0x0001a80001f07983 */ /* 0x000f220000100800 */
[----:B------:R-:W-:-:S02]  /*8300*/  LOP3.LUT R170, R139, R130, RZ, 0x3c, !PT ;  /* 0x000000828baa7212 */ /* 0x000fc400078e3cff */
[----:B------:R-:W-:Y:S01]  /*8310*/  SHF.L.W.U32.HI R143, R142, 0x1d, R131 ;  /* 0x0000001d8e8f7819 */ /* 0x000fe20000010e83 */
[----:B------:R-:W4:Y:S01]  /*8320*/  LDL R241, [R1+0x1a4] ;  /* 0x0001a40001f17983 */ /* 0x000f220000100800 */
[----:B------:R-:W-:Y:S02]  /*8330*/  SHF.L.W.U32.HI R134, R149, 0x14, R168 ;  /* 0x0000001495867819 */ /* 0x000fe40000010ea8 */
[----:B------:R-:W-:Y:S01]  /*8340*/  SHF.L.W.U32.HI R117, R114, 0x3, R153 ;  /* 0x0000000372757819 */ /* 0x000fe20000010e99 */
[----:B------:R-:W4:Y:S01]  /*8350*/  LDL R242, [R1+0x1a0] ;  /* 0x0001a00001f27983 */ /* 0x000f220000100800 */
[----:B------:R-:W-:Y:S02]  /*8360*/  SHF.L.W.U32.HI R130, R152, 0xd, R139 ;  /* 0x0000000d98827819 */ /* 0x000fe40000010e8b */
[----:B------:R-:W-:Y:S01]  /*8370*/  SHF.L.W.U32.HI R148, R135, 0x15, R144 ;  /* 0x0000001587947819 */ /* 0x000fe20000010e90 */
[----:B------:R-:W4:Y:S01]  /*8380*/  LDL R243, [R1+0x198] ;  /* 0x0001980001f37983 */ /* 0x000f220000100800 */
[----:B------:R-:W-:-:S02]  /*8390*/  SHF.L.W.U32.HI R120, R144, 0x15, R135 ;  /* 0x0000001590787819 */ /* 0x000fc40000010e87 */
[C-C-:B------:R-:W-:Y:S01]  /*83a0*/  SHF.L.W.U32.HI R141, R135.reuse, 0x19, R144.reuse ;  /* 0x00000019878d7819 */ /* 0x140fe20000010e90 */
[----:B------:R-:W4:Y:S01]  /*83b0*/  LDL R244, [R1+0x194] ;  /* 0x0001940001f47983 */ /* 0x000f220000100800 */
[C-C-:B------:R-:W-:Y:S02]  /*83c0*/  SHF.L.W.U32.HI R138, R144.reuse, 0x19, R135.reuse ;  /* 0x00000019908a7819 */ /* 0x140fe40000010e87 */
[----:B------:R-:W-:Y:S01]  /*83d0*/  SHF.L.W.U32.HI R116, R144, 0x18, R135 ;  /* 0x0000001890747819 */ /* 0x000fe20000010e87 */
[----:B------:R-:W4:Y:S01]  /*83e0*/  LDL R245, [R1+0x190] ;  /* 0x0001900001f57983 */ /* 0x000f220000100800 */
[----:B------:R-:W-:Y:S02]  /*83f0*/  SHF.L.W.U32.HI R162, R135, 0x18, R144 ;  /* 0x0000001887a27819 */ /* 0x000fe40000010e90 */
[----:B------:R-:W-:Y:S01]  /*8400*/  LOP3.LUT R147, R142, R123, RZ, 0x3c, !PT ;  /* 0x0000007b8e937212 */ /* 0x000fe200078e3cff */
[----:B------:R-:W4:Y:S01]  /*8410*/  LDL R246, [R1+0x188] ;  /* 0x0001880001f67983 */ /* 0x000f220000100800 */
[----:B------:R-:W-:-:S02]  /*8420*/  LOP3.LUT R119, R131, R119, RZ, 0x3c, !PT ;  /* 0x0000007783777212 */ /* 0x000fc400078e3cff */
[----:B------:R-:W-:Y:S01]  /*8430*/  SHF.L.W.U32.HI R165, R142, 0xb, R131 ;  /* 0x0000000b8ea57819 */ /* 0x000fe20000010e83 */
[----:B------:R-:W4:Y:S01]  /*8440*/  LDL R247, [R1+0x184] ;  /* 0x0001840001f77983 */ /* 0x000f220000100800 */
[C-C-:B------:R-:W-:Y:S02]  /*8450*/  SHF.L.W.U32.HI R113, R131.reuse, 0xb, R142.reuse ;  /* 0x0000000b83717819 */ /* 0x140fe40000010e8e */
[C-C-:B------:R-:W-:Y:S01]  /*8460*/  SHF.L.W.U32.HI R144, R131.reuse, 0x1d, R142.reuse ;  /* 0x0000001d83907819 */ /* 0x140fe20000010e8e */
[----:B------:R-:W4:Y:S01]  /*8470*/  LDL R248, [R1+0xc0] ;  /* 0x0000c00001f87983 */ /* 0x000f220000100800 */
[----:B------:R-:W-:Y:S02]  /*8480*/  SHF.L.W.U32.HI R135, R131, 0xf, R142 ;  /* 0x0000000f83877819 */ /* 0x000fe40000010e8e */
[----:B------:R-:W-:Y:S01]  /*8490*/  LOP3.LUT R174, R168, R121, RZ, 0x3c, !PT ;  /* 0x00000079a8ae7212 */ /* 0x000fe200078e3cff */
[----:B------:R-:W4:Y:S01]  /*84a0*/  LDL R249, [R1+0xb8] ;  /* 0x0000b80001f97983 */ /* 0x000f220000100800 */
[----:B------:R-:W-:-:S02]  /*84b0*/  SHF.L.W.U32.HI R160, R149, 0xe, R168 ;  /* 0x0000000e95a07819 */ /* 0x000fc40000010ea8 */
[C-C-:B------:R-:W-:Y:S01]  /*84c0*/  SHF.L.W.U32.HI R154, R168.reuse, 0xe, R149.reuse ;  /* 0x0000000ea89a7819 */ /* 0x140fe20000010e95 */
[----:B------:R-:W4:Y:S01]  /*84d0*/  LDL R250, [R1+0xb4] ;  /* 0x0000b40001fa7983 */ /* 0x000f220000100800 */
[C-C-:B------:R-:W-:Y:S02]  /*84e0*/  SHF.L.W.U32.HI R140, R168.reuse, 0x14, R149.reuse ;  /* 0x00000014a88c7819 */ /* 0x140fe40000010e95 */
[----:B------:R-:W-:Y:S01]  /*84f0*/  SHF.L.W.U32.HI R145, R149, 0x8, R168 ;  /* 0x0000000895917819 */ /* 0x000fe20000010ea8 */
[----:B------:R-:W4:Y:S01]  /*8500*/  LDL R251, [R1+0xb0] ;  /* 0x0000b00001fb7983 */ /* 0x000f220000100800 */
[C-C-:B------:R-:W-:Y:S02]  /*8510*/  SHF.L.W.U32.HI R123, R168.reuse, 0x8, R149.reuse ;  /* 0x00000008a87b7819 */ /* 0x140fe40000010e95 */
[----:B------:R-:W-:Y:S02]  /*8520*/  SHF.L.W.U32.HI R166, R168, 0x7, R149 ;  /* 0x00000007a8a67819 */ /* 0x000fe40000010e95 */
[----:B------:R-:W-:-:S02]  /*8530*/  LOP3.LUT R132, R142, R132, RZ, 0x3c, !PT ;  /* 0x000000848e847212 */ /* 0x000fc400078e3cff */
[----:B------:R-:W-:Y:S02]  /*8540*/  SHF.L.W.U32.HI R131, R142, 0xf, R131 ;  /* 0x0000000f8e837819 */ /* 0x000fe40000010e83 */
[C---:B------:R-:W-:Y:S02]  /*8550*/  LOP3.LUT R167, R149.reuse, R122, RZ, 0x3c, !PT ;  /* 0x0000007a95a77212 */ /* 0x040fe400078e3cff */
[----:B------:R-:W-:Y:S02]  /*8560*/  SHF.L.W.U32.HI R168, R149, 0x7, R168 ;  /* 0x0000000795a87819 */ /* 0x000fe40000010ea8 */
[----:B------:R-:W-:Y:S02]  /*8570*/  LOP3.LUT R137, R152, R110, RZ, 0x3c, !PT ;  /* 0x0000006e98897212 */ /* 0x000fe400078e3cff */
[----:B------:R-:W-:Y:S02]  /*8580*/  SHF.L.W.U32.HI R142, R139, 0xd, R152 ;  /* 0x0000000d8b8e7819 */ /* 0x000fe40000010e98 */
[----:B------:R-:W-:-:S02]  /*8590*/  SHF.L.W.U32.HI R121, R153, 0x3, R114 ;  /* 0x0000000399797819 */ /* 0x000fc40000010e72 */
[----:B------:R-:W-:Y:S02]  /*85a0*/  LOP3.LUT R136, R159, R117, R134, 0xb4, !PT ;  /* 0x000000759f887212 */ /* 0x000fe400078eb486 */
[----:B------:R-:W-:Y:S02]  /*85b0*/  LOP3.LUT R149, R130, R159, R143, 0xb4, !PT ;  /* 0x0000009f82957212 */ /* 0x000fe400078eb48f */
[----:B------:R-:W-:Y:S02]  /*85c0*/  LOP3.LUT R110, R134, R130, R117, 0xb4, !PT ;  /* 0x00000082866e7212 */ /* 0x000fe400078eb475 */
[----:B------:R-:W-:Y:S02]  /*85d0*/  LOP3.LUT R159, R143, R134, R159, 0xb4, !PT ;  /* 0x000000868f9f7212 */ /* 0x000fe400078eb49f */
[----:B------:R-:W-:Y:S02]  /*85e0*/  SHF.L.W.U32.HI R156, R139, 0xa, R152 ;  /* 0x0000000a8b9c7819 */ /* 0x000fe40000010e98 */
[----:B------:R-:W-:-:S02]  /*85f0*/  SHF.L.W.U32.HI R122, R152, 0xa, R139 ;  /* 0x0000000a987a7819 */ /* 0x000fc40000010e8b */
[----:B------:R-:W-:Y:S02]  /*8600*/  SHF.L.W.U32.HI R163, R139, 0x2, R152 ;  /* 0x000000028ba37819 */ /* 0x000fe40000010e98 */
[----:B------:R-:W-:Y:S02]  /*8610*/  LOP3.LUT R134, R153, R115, RZ, 0x3c, !PT ;  /* 0x0000007399867212 */ /* 0x000fe400078e3cff */
[----:B------:R-:W-:Y:S02]  /*8620*/  LOP3.LUT R151, R114, R118, RZ, 0x3c, !PT ;  /* 0x0000007672977212 */ /* 0x000fe400078e3cff */
[C---:B------:R-:W-:Y:S02]  /*8630*/  LOP3.LUT R133, R152.reuse, R133, RZ, 0x3c, !PT ;  /* 0x0000008598857212 */ /* 0x040fe400078e3cff */
[----:B------:R-:W-:Y:S02]  /*8640*/  SHF.L.W.U32.HI R139, R152, 0x2, R139 ;  /* 0x00000002988b7819 */ /* 0x000fe40000010e8b */
[----:B------:R-:W-:-:S02]  /*8650*/  LOP3.LUT R164, R117, R143, R130, 0xb4, !PT ;  /* 0x0000008f75a47212 */ /* 0x000fc400078eb482 */
[----:B------:R-:W-:Y:S02]  /*8660*/  LOP3.LUT R152, R155, R121, R140, 0xb4, !PT ;  /* 0x000000799b987212 */ /* 0x000fe400078eb48c */
[----:B------:R-:W-:Y:S02]  /*8670*/  LOP3.LUT R117, R140, R142, R121, 0xb4, !PT ;  /* 0x0000008e8c757212 */ /* 0x000fe400078eb479 */
[----:B------:R-:W-:Y:S02]  /*8680*/  LOP3.LUT R121, R121, R144, R142, 0xb4, !PT ;  /* 0x0000009079797212 */ /* 0x000fe400078eb48e */
[----:B------:R-:W-:Y:S02]  /*8690*/  LOP3.LUT R130, R142, R155, R144, 0xb4, !PT ;  /* 0x0000009b8e827212 */ /* 0x000fe400078eb490 */
[----:B------:R-:W-:Y:S02]  /*86a0*/  SHF.L.W.U32.HI R158, R150, 0x1, R137 ;  /* 0x00000001969e7819 */ /* 0x000fe40000010e89 */
[----:B------:R-:W-:-:S02]  /*86b0*/  SHF.L.W.U32.HI R150, R137, 0x1, R150 ;  /* 0x0000000189967819 */ /* 0x000fc40000010e96 */
[----:B------:R-:W-:Y:S02]  /*86c0*/  SHF.L.W.U32.HI R142, R134, 0x4, R151 ;  /* 0x00000004868e7819 */ /* 0x000fe40000010e97 */
[----:B------:R-:W-:Y:S02]  /*86d0*/  SHF.L.W.U32.HI R118, R146, 0x6, R147 ;  /* 0x0000000692767819 */ /* 0x000fe40000010e93 */
[----:B------:R-:W-:Y:S02]  /*86e0*/  SHF.L.W.U32.HI R137, R147, 0x6, R146 ;  /* 0x0000000693897819 */ /* 0x000fe40000010e92 */
[----:B------:R-:W-:Y:S02]  /*86f0*/  SHF.L.W.U32.HI R151, R151, 0x4, R134 ;  /* 0x0000000497977819 */ /* 0x000fe40000010e86 */
[----:B------:R-:W-:Y:S02]  /*8700*/  SHF.L.W.U32.HI R143, R167, 0x1b, R174 ;  /* 0x0000001ba78f7819 */ /* 0x000fe40000010eae */
[----:B------:R-:W-:-:S02]  /*8710*/  SHF.L.W.U32.HI R147, R174, 0x1b, R167 ;  /* 0x0000001bae937819 */ /* 0x000fc40000010ea7 */
[----:B------:R-:W-:Y:S02]  /*8720*/  SHF.L.W.U32.HI R134, R114, 0x12, R153 ;  /* 0x0000001272867819 */ /* 0x000fe40000010e99 */
[----:B------:R-:W-:Y:S02]  /*8730*/  SHF.L.W.U32.HI R174, R132, 0x1e, R119 ;  /* 0x0000001e84ae7819 */ /* 0x000fe40000010e77 */
[----:B------:R-:W-:Y:S02]  /*8740*/  SHF.L.W.U32.HI R176, R119, 0x1e, R132 ;  /* 0x0000001e77b07819 */ /* 0x000fe40000010e84 */
[----:B------:R-:W-:Y:S02]  /*8750*/  SHF.L.W.U32.HI R172, R133, 0xc, R170 ;  /* 0x0000000c85ac7819 */ /* 0x000fe40000010eaa */
[----:B------:R-:W-:Y:S02]  /*8760*/  SHF.L.W.U32.HI R132, R153, 0x12, R114 ;  /* 0x0000001299847819 */ /* 0x000fe40000010e72 */
[----:B------:R-:W-:-:S02]  /*8770*/  LOP3.LUT R155, R144, R140, R155, 0xb4, !PT ;  /* 0x0000008c909b7212 */ /* 0x000fc400078eb49b */
[----:B------:R-:W-:Y:S02]  /*8780*/  SHF.L.W.U32.HI R170, R170, 0xc, R133 ;  /* 0x0000000caaaa7819 */ /* 0x000fe40000010e85 */
[----:B------:R-:W-:Y:S02]  /*8790*/  LOP3.LUT R133, R141, R134, R145, 0xb4, !PT ;  /* 0x000000868d857212 */ /* 0x000fe400078eb491 */
[----:B------:R-:W-:Y:S02]  /*87a0*/  LOP3.LUT R115, R158, R141, R118, 0xb4, !PT ;  /* 0x0000008d9e737212 */ /* 0x000fe400078eb476 */
[----:B------:R-:W-:Y:S02]  /*87b0*/  LOP3.LUT R144, R145, R158, R134, 0xb4, !PT ;  /* 0x0000009e91907212 */ /* 0x000fe400078eb486 */
[----:B------:R-:W-:Y:S02]  /*87c0*/  LOP3.LUT R141, R118, R145, R141, 0xb4, !PT ;  /* 0x00000091768d7212 */ /* 0x000fe400078eb48d */
[----:B------:R-:W-:-:S02]  /*87d0*/  LOP3.LUT R158, R134, R118, R158, 0xb4, !PT ;  /* 0x00000076869e7212 */ /* 0x000fc400078eb49e */
[----:B------:R-:W-:Y:S02]  /*87e0*/  LOP3.LUT R118, R138, R132, R123, 0xb4, !PT ;  /* 0x000000848a767212 */ /* 0x000fe400078eb47b */
        /* <DEDUP_REMOVED lines=9> */
[----:B------:R-:W-:Y:S02]  /*8880*/  SHF.L.W.U32.HI R143, R114, 0x9, R153 ;  /* 0x00000009728f7819 */ /* 0x000fe40000010e99 */
[----:B------:R-:W-:-:S02]  /*8890*/  LOP3.LUT R145, R122, R162, R131, 0xb4, !PT ;  /* 0x000000a27a917212 */ /* 0x000fc400078eb483 */
[----:B------:R-:W-:Y:S02]  /*88a0*/  LOP3.LUT R142, R131, R147, R162, 0xb4, !PT ;  /* 0x00000093838e7212 */ /* 0x000fe400078eb4a2 */
[----:B------:R-:W-:Y:S02]  /*88b0*/  LOP3.LUT R135, R147, R122, R151, 0xb4, !PT ;  /* 0x0000007a93877212 */ /* 0x000fe400078eb497 */
[----:B------:R-:W-:Y:S02]  /*88c0*/  LOP3.LUT R162, R162, R151, R147, 0xb4, !PT ;  /* 0x00000097a2a27212 */ /* 0x000fe400078eb493 */
[----:B------:R-:W-:Y:S02]  /*88d0*/  SHF.L.W.U32.HI R147, R153, 0x9, R114 ;  /* 0x0000000999937819 */ /* 0x000fe40000010e72 */
        /* <DEDUP_REMOVED lines=13> */
[----:B------:R-:W-:-:S02]  /*89b0*/  LOP3.LUT R163, R148, R171, RZ, 0x3c, !PT ;  /* 0x000000ab94a37212 */ /* 0x000fc400078e3cff */
[C---:B------:R-:W-:Y:S02]  /*89c0*/  LOP3.LUT R173, R172.reuse, R148, R165, 0xb4, !PT ;  /* 0x00000094acad7212 */ /* 0x040fe400078eb4a5 */
[----:B0-----:R-:W-:Y:S02]  /*89d0*/  LOP3.LUT R174, R165, UR5, R172, 0x9c, !PT ;  /* 0x00000005a5ae7c12 */ /* 0x001fe4000f8e9cac */
[----:B------:R-:W-:Y:S02]  /*89e0*/  LOP3.LUT R175, R172, R153, R112, 0x90, !PT ;  /* 0x00000099acaf7212 */ /* 0x000fe400078e9070 */
[C---:B------:R-:W-:Y:S02]  /*89f0*/  LOP3.LUT R165, R170.reuse, R120, R113, 0xb4, !PT ;  /* 0x00000078aaa57212 */ /* 0x040fe400078eb471 */
[----:B------:R-:W-:Y:S02]  /*8a00*/  LOP3.LUT R171, R170, R114, R111, 0x90, !PT ;  /* 0x00000072aaab7212 */ /* 0x000fe400078e906f */
[----:B------:R-:W-:-:S02]  /*8a10*/  LOP3.LUT R172, R138, R117, R165, 0x96, !PT ;  /* 0x000000758aac7212 */ /* 0x000fc400078e96a5 */
[----:B------:R-:W-:Y:S02]  /*8a20*/  LOP3.LUT R148, R171, R154, RZ, 0x3c, !PT ;  /* 0x0000009aab947212 */ /* 0x000fe400078e3cff */
[----:B------:R-:W-:Y:S02]  /*8a30*/  LOP3.LUT R160, R175, R160, RZ, 0x3c, !PT ;  /* 0x000000a0afa07212 */ /* 0x000fe400078e3cff */
[----:B------:R-:W-:Y:S02]  /*8a40*/  LOP3.LUT R181, R141, R110, R173, 0x96, !PT ;  /* 0x0000006e8db57212 */ /* 0x000fe400078e96ad */
[----:B------:R-:W-:Y:S02]  /*8a50*/  LOP3.LUT R169, R154, R114, R111, 0x6, !PT ;  /* 0x000000729aa97212 */ /* 0x000fe400078e066f */
[----:B------:R-:W-:Y:S02]  /*8a60*/  LOP3.LUT R172, R122, R172, R137, 0x96, !PT ;  /* 0x000000ac7aac7212 */ /* 0x000fe400078e9689 */
[----:B------:R-:W-:-:S02]  /*8a70*/  LOP3.LUT R171, R150, R155, R148, 0x96, !PT ;  /* 0x0000009b96ab7212 */ /* 0x000fc400078e9694 */
[----:B------:R-:W-:Y:S02]  /*8a80*/  LOP3.LUT R176, R158, R159, R160, 0x96, !PT ;  /* 0x0000009f9eb07212 */ /* 0x000fe400078e96a0 */
[----:B------:R-:W-:Y:S02]  /*8a90*/  LOP3.LUT R181, R143, R181, R156, 0x96, !PT ;  /* 0x000000b58fb57212 */ /* 0x000fe400078e969c */
[----:B------:R-:W-:Y:S02]  /*8aa0*/  LOP3.LUT R168, R120, R169, RZ, 0x3c, !PT ;  /* 0x000000a978a87212 */ /* 0x000fe400078e3cff */
[C---:B------:R-:W-:Y:S02]  /*8ab0*/  LOP3.LUT R169, R113.reuse, R154, R120, 0xb4, !PT ;  /* 0x0000009a71a97212 */ /* 0x040fe400078eb478 */
[----:B------:R-:W-:Y:S02]  /*8ac0*/  LOP3.LUT R170, R113, UR4, R170, 0x9c, !PT ;  /* 0x0000000471aa7c12 */ /* 0x000fe4000f8e9caa */
[----:B------:R-:W-:-:S02]  /*8ad0*/  LOP3.LUT R171, R161, R171, R162, 0x96, !PT ;  /* 0x000000aba1ab7212 */ /* 0x000fc400078e96a2 */
[----:B------:R-:W-:Y:S02]  /*8ae0*/  LOP3.LUT R176, R157, R176, R116, 0x96, !PT ;  /* 0x000000b09db07212 */ /* 0x000fe400078e9674 */
[----:B------:R-:W-:Y:S02]  /*8af0*/  SHF.L.W.U32.HI R113, R172, 0x1, R181 ;  /* 0x00000001ac717819 */ /* 0x000fe40000010eb5 */
[----:B------:R-:W-:Y:S02]  /*8b00*/  SHF.L.W.U32.HI R120, R181, 0x1, R172 ;  /* 0x00000001b5787819 */ /* 0x000fe40000010eac */
[----:B------:R-:W-:Y:S02]  /*8b10*/  LOP3.LUT R111, R170, R114, R111, 0x96, !PT ;  /* 0x00000072aa6f7212 */ /* 0x000fe400078e966f */
[----:B------:R-:W-:Y:S02]  /*8b20*/  LOP3.LUT R113, R176, R113, RZ, 0x3c, !PT ;  /* 0x00000071b0717212 */ /* 0x000fe400078e3cff */
[----:B------:R-:W-:-:S02]  /*8b30*/  SHF.L.W.U32.HI R175, R171, 0x1, R176 ;  /* 0x00000001abaf7819 */ /* 0x000fc40000010eb0 */
[----:B------:R-:W-:Y:S02]  /*8b40*/  LOP3.LUT R114, R171, R120, RZ, 0x3c, !PT ;  /* 0x00000078ab727212 */ /* 0x000fe400078e3cff */
[----:B------:R-:W-:Y:S02]  /*8b50*/  SHF.L.W.U32.HI R176, R176, 0x1, R171 ;  /* 0x00000001b0b07819 */ /* 0x000fe40000010eab */
        /* <DEDUP_REMOVED lines=11> */
[----:B------:R-:W-:Y:S02]  /*8c10*/  SHF.L.W.U32.HI R154, R171, 0x1, R170 ;  /* 0x00000001ab9a7819 */ /* 0x000fe40000010eaa */
[----:B------:R-:W-:Y:S02]  /*8c20*/  SHF.L.W.U32.HI R153, R178, 0x1, R179 ;  /* 0x00000001b2997819 */ /* 0x000fe40000010eb3 */
[----:B------:R-:W-:Y:S02]  /*8c30*/  LOP3.LUT R174, R151, R174, R135, 0x96, !PT ;  /* 0x000000ae97ae7212 */ /* 0x000fe400078e9687 */
[----:B------:R-:W-:Y:S02]  /*8c40*/  SHF.L.W.U32.HI R120, R179, 0x1, R178 ;  /* 0x00000001b3787819 */ /* 0x000fe40000010eb2 */
[----:B------:R-:W-:-:S02]  /*8c50*/  LOP3.LUT R183, R139, R183, R132, 0x96, !PT ;  /* 0x000000b78bb77212 */ /* 0x000fc400078e9684 */
[----:B------:R-:W-:Y:S02]  /*8c60*/  SHF.L.W.U32.HI R177, R170, 0x1, R171 ;  /* 0x00000001aab17819 */ /* 0x000fe40000010eab */
[----:B------:R-:W-:Y:S02]  /*8c70*/  LOP3.LUT R181, R154, R181, RZ, 0x3c, !PT ;  /* 0x000000b59ab57212 */ /* 0x000fe400078e3cff */
[----:B------:R-:W-:Y:S02]  /*8c80*/  LOP3.LUT R154, R153, R174, RZ, 0x3c, !PT ;  /* 0x000000ae999a7212 */ /* 0x000fe400078e3cff */
[----:B------:R-:W-:Y:S02]  /*8c90*/  LOP3.LUT R180, R120, R183, RZ, 0x3c, !PT ;  /* 0x000000b778b47212 */ /* 0x000fe400078e3cff */
[----:B------:R-:W-:Y:S02]  /*8ca0*/  LOP3.LUT R172, R177, R172, RZ, 0x3c, !PT ;  /* 0x000000acb1ac7212 */ /* 0x000fe400078e3cff */
[----:B------:R-:W-:-:S02]  /*8cb0*/  SHF.L.W.U32.HI R177, R174, 0x1, R183 ;  /* 0x00000001aeb17819 */ /* 0x000fc40000010eb7 */
[C---:B------:R-:W-:Y:S02]  /*8cc0*/  LOP3.LUT R120, R154.reuse, R117, RZ, 0x3c, !PT ;  /* 0x000000759a787212 */ /* 0x040fe400078e3cff */
[----:B------:R-:W-:Y:S02]  /*8cd0*/  SHF.L.W.U32.HI R174, R183, 0x1, R174 ;  /* 0x00000001b7ae7819 */ /* 0x000fe40000010eae */
[C---:B------:R-:W-:Y:S02]  /*8ce0*/  LOP3.LUT R153, R154.reuse, R165, RZ, 0x3c, !PT ;  /* 0x000000a59a997212 */ /* 0x040fe400078e3cff */
[----:B------:R-:W-:Y:S02]  /*8cf0*/  LOP3.LUT R117, R154, R122, RZ, 0x3c, !PT ;  /* 0x0000007a9a757212 */ /* 0x000fe400078e3cff */
[----:B------:R-:W-:Y:S02]  /*8d00*/  LOP3.LUT R165, R180, R110, RZ, 0x3c, !PT ;  /* 0x0000006eb4a57212 */ /* 0x000fe400078e3cff */
[----:B------:R-:W-:-:S02]  /*8d10*/  LOP3.LUT R122, R181, R166, RZ, 0x3c, !PT ;  /* 0x000000a6b57a7212 */ /* 0x000fc400078e3cff */
[----:B------:R-:W-:Y:S02]  /*8d20*/  LOP3.LUT R110, R180, R143, RZ, 0x3c, !PT ;  /* 0x0000008fb46e7212 */ /* 0x000fe400078e3cff */
[----:B------:R-:W-:Y:S02]  /*8d30*/  LOP3.LUT R178, R175, R178, RZ, 0x3c, !PT ;  /* 0x000000b2afb27212 */ /* 0x000fe400078e3cff */
[C---:B------:R-:W-:Y:S02]  /*8d40*/  LOP3.LUT R166, R181.reuse, R133, RZ, 0x3c, !PT ;  /* 0x00000085b5a67212 */ /* 0x040fe400078e3cff */
[----:B------:R-:W-:Y:S02]  /*8d50*/  LOP3.LUT R143, R181, R164, RZ, 0x3c, !PT ;  /* 0x000000a4b58f7212 */ /* 0x000fe400078e3cff */
[C---:B------:R-:W-:Y:S02]  /*8d60*/  LOP3.LUT R133, R172.reuse, R169, RZ, 0x3c, !PT ;  /* 0x000000a9ac857212 */ /* 0x040fe400078e3cff */
[----:B------:R-:W-:-:S02]  /*8d70*/  LOP3.LUT R164, R172, R121, RZ, 0x3c, !PT ;  /* 0x00000079aca47212 */ /* 0x000fc400078e3cff */
[C---:B------:R-:W-:Y:S02]  /*8d80*/  LOP3.LUT R175, R172.reuse, R118, RZ, 0x3c, !PT ;  /* 0x00000076acaf7212 */ /* 0x040fe400078e3cff */
[C---:B------:R-:W-:Y:S02]  /*8d90*/  LOP3.LUT R145, R172.reuse, R145, RZ, 0x3c, !PT ;  /* 0x00000091ac917212 */ /* 0x040fe400078e3cff */
[----:B------:R-:W-:Y:S02]  /*8da0*/  LOP3.LUT R169, R171, R174, RZ, 0x3c, !PT ;  /* 0x000000aeaba97212 */ /* 0x000fe400078e3cff */
[----:B------:R-:W-:Y:S02]  /*8db0*/  LOP3.LUT R172, R172, R134, RZ, 0x3c, !PT ;  /* 0x00000086acac7212 */ /* 0x000fe400078e3cff */
[C---:B------:R-:W-:Y:S02]  /*8dc0*/  LOP3.LUT R134, R178.reuse, R149, RZ, 0x3c, !PT ;  /* 0x00000095b2867212 */ /* 0x040fe400078e3cff */
[----:B------:R-:W-:-:S02]  /*8dd0*/  LOP3.LUT R149, R178, R146, RZ, 0x3c, !PT ;  /* 0x00000092b2957212 */ /* 0x000fc400078e3cff */
[----:B------:R-:W-:Y:S02]  /*8de0*/  LOP3.LUT R177, R170, R177, RZ, 0x3c, !PT ;  /* 0x000000b1aab17212 */ /* 0x000fe400078e3cff */
[----:B------:R-:W-:Y:S02]  /*8df0*/  LOP3.LUT R146, R169, R148, RZ, 0x3c, !PT ;  /* 0x00000094a9927212 */ /* 0x000fe400078e3cff */
[-C--:B------:R-:W-:Y:S02]  /*8e00*/  LOP3.LUT R148, R155, R169.reuse, RZ, 0x3c, !PT ;  /* 0x000000a99b947212 */ /* 0x080fe400078e3cff */
[-C--:B------:R-:W-:Y:S02]  /*8e10*/  LOP3.LUT R150, R150, R169.reuse, RZ, 0x3c, !PT ;  /* 0x000000a996967212 */ /* 0x080fe400078e3cff */
[----:B------:R-:W-:Y:S02]  /*8e20*/  LOP3.LUT R155, R162, R169, RZ, 0x3c, !PT ;  /* 0x000000a9a29b7212 */ /* 0x000fe400078e3cff */
[----:B------:R-:W-:-:S02]  /*8e30*/  LOP3.LUT R179, R176, R179, RZ, 0x3c, !PT ;  /* 0x000000b3b0b37212 */ /* 0x000fc400078e3cff */
[----:B------:R-:W-:Y:S02]  /*8e40*/  LOP3.LUT R169, R161, R169, RZ, 0x3c, !PT ;  /* 0x000000a9a1a97212 */ /* 0x000fe400078e3cff */
[-C--:B------:R-:W-:Y:S02]  /*8e50*/  LOP3.LUT R161, R158, R177.reuse, RZ, 0x3c, !PT ;  /* 0x000000b19ea17212 */ /* 0x080fe400078e3cff */
[----:B------:R-:W-:Y:S02]  /*8e60*/  LOP3.LUT R176, R157, R177, RZ, 0x3c, !PT ;  /* 0x000000b19db07212 */ /* 0x000fe400078e3cff */
[----:B------:R-:W-:Y:S02]  /*8e70*/  LOP3.LUT R157, R114, R119, RZ, 0x3c, !PT ;  /* 0x00000077729d7212 */ /* 0x000fe400078e3cff */
[----:B------:R-:W-:Y:S02]  /*8e80*/  LOP3.LUT R158, R113, R115, RZ, 0x3c, !PT ;  /* 0x00000073719e7212 */ /* 0x000fe400078e3cff */
[----:B------:R-:W-:-:S02]  /*8e90*/  LOP3.LUT R138, R154, R138, RZ, 0x3c, !PT ;  /* 0x0000008a9a8a7212 */ /* 0x000fc400078e3cff */
[----:B------:R-:W-:Y:S02]  /*8ea0*/  LOP3.LUT R137, R154, R137, RZ, 0x3c, !PT ;  /* 0x000000899a897212 */ /* 0x000fe400078e3cff */
[C---:B------:R-:W-:Y:S02]  /*8eb0*/  LOP3.LUT R156, R180.reuse, R156, RZ, 0x3c, !PT ;  /* 0x0000009cb49c7212 */ /* 0x040fe400078e3cff */
[----:B------:R-:W-:Y:S02]  /*8ec0*/  LOP3.LUT R154, R180, R173, RZ, 0x3c, !PT ;  /* 0x000000adb49a7212 */ /* 0x000fe400078e3cff */
[----:B------:R-:W-:Y:S02]  /*8ed0*/  SHF.L.W.U32.HI R115, R165, 0xc, R120 ;  /* 0x0000000ca5737819 */ /* 0x000fe40000010e78 */
[----:B------:R-:W-:Y:S02]  /*8ee0*/  LOP3.LUT R118, R179, R168, RZ, 0x3c, !PT ;  /* 0x000000a8b3767212 */ /* 0x000fe400078e3cff */
[----:B------:R-:W-:-:S02]  /*8ef0*/  SHF.L.W.U32.HI R120, R120, 0xc, R165 ;  /* 0x0000000c78787819 */ /* 0x000fc40000010ea5 */
[----:B------:R-:W-:Y:S02]  /*8f00*/  SHF.L.W.U32.HI R168, R157, 0x3, R158 ;  /* 0x000000039da87819 */ /* 0x000fe40000010e9e */
[----:B------:R-:W-:Y:S02]  /*8f10*/  SHF.L.W.U32.HI R165, R158, 0x3, R157 ;  /* 0x000000039ea57819 */ /* 0x000fe40000010e9d */
[----:B------:R-:W-:Y:S02]  /*8f20*/  SHF.L.W.U32.HI R157, R156, 0xd, R137 ;  /* 0x0000000d9c9d7819 */ /* 0x000fe40000010e89 */
[----:B------:R-:W-:Y:S02]  /*8f30*/  SHF.L.W.U32.HI R170, R137, 0xd, R156 ;  /* 0x0000000d89aa7819 */ /* 0x000fe40000010e9c */
[----:B------:R-:W-:Y:S02]  /*8f40*/  SHF.L.W.U32.HI R137, R153, 0x1, R154 ;  /* 0x0000000199897819 */ /* 0x000fe40000010e9a */
[----:B------:R-:W-:-:S02]  /*8f50*/  LOP3.LUT R167, R181, R167, RZ, 0x3c, !PT ;  /* 0x000000a7b5a77212 */ /* 0x000fc400078e3cff */
[----:B------:R-:W-:Y:S02]  /*8f60*/  SHF.L.W.U32.HI R153, R154, 0x1, R153 ;  /* 0x000000019a997819 */ /* 0x000fe40000010e99 */
[C---:B------:R-:W-:Y:S02]  /*8f70*/  LOP3.LUT R121, R179.reuse, R130, RZ, 0x3c, !PT ;  /* 0x00000082b3797212 */ /* 0x040fe400078e3cff */
[----:B------:R-:W-:Y:S02]  /*8f80*/  LOP3.LUT R154, R114, R152, RZ, 0x3c, !PT ;  /* 0x00000098729a7212 */ /* 0x000fe400078e3cff */
[----:B------:R-:W-:Y:S02]  /*8f90*/  LOP3.LUT R130, R179, R131, RZ, 0x3c, !PT ;  /* 0x00000083b3827212 */ /* 0x000fe400078e3cff */
[----:B------:R-:W-:Y:S02]  /*8fa0*/  LOP3.LUT R174, R116, R177, RZ, 0x3c, !PT ;  /* 0x000000b174ae7212 */ /* 0x000fe400078e3cff */
[----:B------:R-:W-:-:S02]  /*8fb0*/  LOP3.LUT R151, R114, R151, RZ, 0x3c, !PT ;  /* 0x0000009772977212 */ /* 0x000fc400078e3cff */
[----:B------:R-:W-:Y:S02]  /*8fc0*/  LOP3.LUT R152, R113, R139, RZ, 0x3c, !PT ;  /* 0x0000008b71987212 */ /* 0x000fe400078e3cff */
[----:B------:R-:W-:Y:S02]  /*8fd0*/  LOP3.LUT R131, R178, R163, RZ, 0x3c, !PT ;  /* 0x000000a3b2837212 */ /* 0x000fe400078e3cff */
[----:B------:R-:W-:Y:S02]  /*8fe0*/  SHF.L.W.U32.HI R116, R166, 0xb, R175 ;  /* 0x0000000ba6747819 */ /* 0x000fe40000010eaf */
[----:B------:R-:W-:Y:S02]  /*8ff0*/  SHF.L.W.U32.HI R119, R175, 0xb, R166 ;  /* 0x0000000baf777819 */ /* 0x000fe40000010ea6 */
[----:B------:R-:W-:Y:S02]  /*9000*/  LOP3.LUT R142, R179, R142, RZ, 0x3c, !PT ;  /* 0x0000008eb38e7212 */ /* 0x000fe400078e3cff */
[----:B------:R-:W-:-:S02]  /*9010*/  LOP3.LUT R163, R177, R160, RZ, 0x3c, !PT ;  /* 0x000000a0b1a37212 */ /* 0x000fc400078e3cff */
[----:B------:R-:W-:Y:S02]  /*9020*/  SHF.L.W.U32.HI R166, R167, 0x1d, R172 ;  /* 0x0000001da7a67819 */ /* 0x000fe40000010eac */
[----:B------:R-:W-:Y:S02]  /*9030*/  SHF.L.W.U32.HI R171, R172, 0x1d, R167 ;  /* 0x0000001dacab7819 */ /* 0x000fe40000010ea7 */
[----:B------:R-:W-:Y:S02]  /*9040*/  LOP3.LUT R139, R113, R136, RZ, 0x3c, !PT ;  /* 0x00000088718b7212 */ /* 0x000fe400078e3cff */
[----:B------:R-:W-:Y:S02]  /*9050*/  SHF.L.W.U32.HI R160, R164, 0x6, R143 ;  /* 0x00000006a4a07819 */ /* 0x000fe40000010e8f */
[----:B------:R-:W-:Y:S02]  /*9060*/  SHF.L.W.U32.HI R172, R143, 0x6, R164 ;  /* 0x000000068fac7819 */ /* 0x000fe40000010ea4 */
[----:B------:R-:W-:-:S02]  /*9070*/  LOP3.LUT R141, R180, R141, RZ, 0x3c, !PT ;  /* 0x0000008db48d7212 */ /* 0x000fc400078e3cff */
[----:B------:R-:W-:Y:S02]  /*9080*/  SHF.L.W.U32.HI R162, R151, 0x12, R152 ;  /* 0x0000001297a27819 */ /* 0x000fe40000010e98 */
[----:B------:R-:W-:Y:S02]  /*9090*/  SHF.L.W.U32.HI R164, R152, 0x12, R151 ;  /* 0x0000001298a47819 */ /* 0x000fe40000010e97 */
[----:B------:R-:W-:Y:S02]  /*90a0*/  LOP3.LUT R156, R113, R132, RZ, 0x3c, !PT ;  /* 0x00000084719c7212 */ /* 0x000fe400078e3cff */
[----:B------:R-:W-:Y:S02]  /*90b0*/  LOP3.LUT R173, R159, R177, RZ, 0x3c, !PT ;  /* 0x000000b19fad7212 */ /* 0x000fe400078e3cff */
[----:B------:R-:W-:Y:S02]  /*90c0*/  LOP3.LUT R135, R114, R135, RZ, 0x3c, !PT ;  /* 0x0000008772877212 */ /* 0x000fe400078e3cff */
[----:B------:R-:W-:-:S02]  /*90d0*/  SHF.L.W.U32.HI R132, R122, 0x1e, R133 ;  /* 0x0000001e7a847819 */ /* 0x000fc40000010e85 */
[----:B------:R-:W-:Y:S02]  /*90e0*/  SHF.L.W.U32.HI R151, R133, 0x1e, R122 ;  /* 0x0000001e85977819 */ /* 0x000fe40000010e7a */
[----:B------:R-:W-:Y:S02]  /*90f0*/  SHF.L.W.U32.HI R133, R142, 0x15, R149 ;  /* 0x000000158e857819 */ /* 0x000fe40000010e95 */
[----:B------:R-:W-:Y:S02]  /*9100*/  LOP3.LUT R140, R181, R140, RZ, 0x3c, !PT ;  /* 0x0000008cb58c7212 */ /* 0x000fe400078e3cff */
[----:B------:R-:W-:Y:S02]  /*9110*/  SHF.L.W.U32.HI R136, R139, 0x4, R154 ;  /* 0x000000048b887819 */ /* 0x000fe40000010e9a */
[----:B------:R-:W-:Y:S02]  /*9120*/  SHF.L.W.U32.HI R143, R154, 0x4, R139 ;  /* 0x000000049a8f7819 */ /* 0x000fe40000010e8b */
[----:B------:R-:W-:-:S02]  /*9130*/  SHF.L.W.U32.HI R142, R149, 0x15, R142 ;  /* 0x00000015958e7819 */ /* 0x000fc40000010e8e */
[----:B------:R-:W-:Y:S02]  /*9140*/  LOP3.LUT R123, R179, R123, RZ, 0x3c, !PT ;  /* 0x0000007bb37b7212 */ /* 0x000fe400078e3cff */
[----:B------:R-:W-:Y:S02]  /*9150*/  LOP3.LUT R144, R178, R144, RZ, 0x3c, !PT ;  /* 0x00000090b2907212 */ /* 0x000fe400078e3cff */
[----:B------:R-:W-:Y:S02]  /*9160*/  SHF.L.W.U32.HI R139, R138, 0xa, R141 ;  /* 0x0000000a8a8b7819 */ /* 0x000fe40000010e8d */
[----:B------:R-:W-:Y:S02]  /*9170*/  SHF.L.W.U32.HI R158, R141, 0xa, R138 ;  /* 0x0000000a8d9e7819 */ /* 0x000fe40000010e8a */
[----:B------:R-:W-:Y:S02]  /*9180*/  SHF.L.W.U32.HI R149, R118, 0x1c, R131 ;  /* 0x0000001c76957819 */ /* 0x000fe40000010e83 */
[----:B------:R-:W-:-:S02]  /*9190*/  SHF.L.W.U32.HI R138, R156, 0x9, R135 ;  /* 0x000000099c8a7819 */ /* 0x000fc40000010e87 */
[----:B------:R-:W-:Y:S02]  /*91a0*/  SHF.L.W.U32.HI R118, R131, 0x1c, R118 ;  /* 0x0000001c83767819 */ /* 0x000fe40000010e76 */
[----:B------:R-:W-:Y:S02]  /*91b0*/  SHF.L.W.U32.HI R141, R173, 0x14, R148 ;  /* 0x00000014ad8d7819 */ /* 0x000fe40000010e94 */
[----:B------:R-:W-:Y:S02]  /*91c0*/  LOP3.LUT R147, R178, R147, RZ, 0x3c, !PT ;  /* 0x00000093b2937212 */ /* 0x000fe400078e3cff */
        /* <DEDUP_REMOVED lines=16> */
[----:B------:R-:W-:Y:S02]  /*92d0*/  LOP3.LUT R117, R118, R165, R141, 0xb4, !PT ;  /* 0x000000a576757212 */ /* 0x000fe400078eb48d */
[----:B------:R-:W-:Y:S02]  /*92e0*/  LOP3.LUT R161, R141, R170, R165, 0xb4, !PT ;  /* 0x000000aa8da17212 */ /* 0x000fe400078eb4a5 */
[----:B------:R-:W-:Y:S02]  /*92f0*/  SHF.L.W.U32.HI R181, R130, 0x18, R147 ;  /* 0x0000001882b57819 */ /* 0x000fe40000010e93 */
[----:B------:R-:W-:Y:S02]  /*9300*/  SHF.L.W.U32.HI R163, R134, 0x17, R121 ;  /* 0x0000001786a37819 */ /* 0x000fe40000010e79 */
[----:B------:R-:W-:-:S02]  /*9310*/  SHF.L.W.U32.HI R175, R121, 0x17, R134 ;  /* 0x0000001779af7819 */ /* 0x000fc40000010e86 */
[----:B------:R-:W-:Y:S02]  /*9320*/  LOP3.LUT R152, R170, R118, R171, 0xb4, !PT ;  /* 0x00000076aa987212 */ /* 0x000fe400078eb4ab */
[----:B------:R-:W-:Y:S02]  /*9330*/  LOP3.LUT R141, R171, R141, R118, 0xb4, !PT ;  /* 0x0000008dab8d7212 */ /* 0x000fe400078eb476 */
[----:B------:R-:W-:Y:S02]  /*9340*/  SHF.L.W.U32.HI R176, R147, 0x18, R130 ;  /* 0x0000001893b07819 */ /* 0x000fe40000010e82 */
        /* <DEDUP_REMOVED lines=36> */
[----:B------:R-:W-:Y:S02]  /*9590*/  LOP3.LUT R174, R119, UR6, R120, 0x9c, !PT ;  /* 0x0000000677ae7c12 */ /* 0x000fe4000f8e9c78 */
[----:B------:R-:W-:Y:S01]  /*95a0*/  LOP3.LUT R167, R116, UR7, R115, 0x9c, !PT ;  /* 0x0000000774a77c12 */ /* 0x000fe2000f8e9c73 */
[----:B------:R-:W0:Y:S01]  /*95b0*/  LDCU.128 UR4, c[0x3][0x10] ;  /* 0x00c00200ff0477ac */ /* 0x000e220008000c00 */
[----:B------:R-:W-:-:S02]  /*95c0*/  LOP3.LUT R120, R120, R142, R119, 0xb4, !PT ;  /* 0x0000008e78787212 */ /* 0x000fc400078eb477 */
[-CC-:B------:R-:W-:Y:S02]  /*95d0*/  LOP3.LUT R151, R145, R114.reuse, R111.reuse, 0x6, !PT ;  /* 0x0000007291977212 */ /* 0x180fe400078e066f */
[-C--:B------:R-:W-:Y:S02]  /*95e0*/  LOP3.LUT R119, R119, R145.reuse, R142, 0xb4, !PT ;  /* 0x0000009177777212 */ /* 0x080fe400078eb48e */
[----:B------:R-:W-:Y:S02]  /*95f0*/  LOP3.LUT R173, R132, R145, RZ, 0x3c, !PT ;  /* 0x0000009184ad7212 */ /* 0x000fe400078e3cff */
[-CC-:B------:R-:W-:Y:S02]  /*9600*/  LOP3.LUT R145, R115, R113.reuse, R112.reuse, 0x90, !PT ;  /* 0x0000007173917212 */ /* 0x180fe400078e9070 */
[----:B------:R-:W-:Y:S02]  /*9610*/  LOP3.LUT R110, R174, R114, R111, 0x96, !PT ;  /* 0x00000072ae6e7212 */ /* 0x000fe400078e966f */
[----:B------:R-:W-:-:S02]  /*9620*/  LOP3.LUT R111, R167, R113, R112, 0x96, !PT ;  /* 0x00000071a76f7212 */ /* 0x000fc400078e9670 */
[----:B------:R-:W-:Y:S02]  /*9630*/  LOP3.LUT R112, R140, R113, R112, 0x6, !PT ;  /* 0x000000718c707212 */ /* 0x000fe400078e0670 */
[-C--:B------:R-:W-:Y:S02]  /*9640*/  LOP3.LUT R172, R116, R140.reuse, R133, 0xb4, !PT ;  /* 0x0000008c74ac7212 */ /* 0x080fe400078eb485 */
[----:B------:R-:W-:Y:S02]  /*9650*/  LOP3.LUT R174, R145, R140, RZ, 0x3c, !PT ;  /* 0x0000008c91ae7212 */ /* 0x000fe400078e3cff */
[----:B------:R-:W-:Y:S02]  /*9660*/  LOP3.LUT R159, R159, R180, R181, 0xb4, !PT ;  /* 0x000000b49f9f7212 */ /* 0x000fe400078eb4b5 */
[----:B------:R-:W-:Y:S02]  /*9670*/  LOP3.LUT R115, R115, R133, R116, 0xb4, !PT ;  /* 0x0000008573737212 */ /* 0x000fe400078eb474 */
[----:B------:R-:W-:-:S02]  /*9680*/  LOP3.LUT R181, R133, R112, RZ, 0x3c, !PT ;  /* 0x0000007085b57212 */ /* 0x000fc400078e3cff */
[----:B------:R-:W-:Y:S02]  /*9690*/  LOP3.LUT R185, R144, R123, R119, 0x96, !PT ;  /* 0x0000007b90b97212 */ /* 0x000fe400078e9677 */
[----:B------:R-:W-:Y:S02]  /*96a0*/  LOP3.LUT R116, R147, R134, R172, 0x96, !PT ;  /* 0x0000008693747212 */ /* 0x000fe400078e96ac */
[----:B------:R-:W-:Y:S02]  /*96b0*/  LOP3.LUT R114, R148, R141, R173, 0x96, !PT ;  /* 0x0000008d94727212 */ /* 0x000fe400078e96ad */
[----:B------:R-:W-:Y:S02]  /*96c0*/  LOP3.LUT R133, R149, R146, R174, 0x96, !PT ;  /* 0x0000009295857212 */ /* 0x000fe400078e96ae */
[----:B------:R-:W-:Y:S02]  /*96d0*/  LOP3.LUT R142, R142, R151, RZ, 0x3c, !PT ;  /* 0x000000978e8e7212 */ /* 0x000fe400078e3cff */
        /* <DEDUP_REMOVED lines=10> */
[----:B------:R-:W-:Y:S02]  /*9780*/  SHF.L.W.U32.HI R113, R116, 0x1, R185 ;  /* 0x0000000174717819 */ /* 0x000fe40000010eb9 */
[----:B------:R-:W-:Y:S02]  /*9790*/  LOP3.LUT R177, R171, R177, R160, 0x96, !PT ;  /* 0x000000b1abb17212 */ /* 0x000fe400078e96a0 */
[----:B------:R-:W-:-:S02]  /*97a0*/  LOP3.LUT R176, R175, R176, R164, 0x96, !PT ;  /* 0x000000b0afb07212 */ /* 0x000fc400078e96a4 */
[----:B------:R-:W-:Y:S02]  /*97b0*/  SHF.L.W.U32.HI R112, R185, 0x1, R116 ;  /* 0x00000001b9707819 */ /* 0x000fe40000010e74 */
[----:B------:R-:W-:Y:S02]  /*97c0*/  SHF.L.W.U32.HI R180, R114, 0x1, R133 ;  /* 0x0000000172b47819 */ /* 0x000fe40000010e85 */
[----:B------:R-:W-:Y:S02]  /*97d0*/  SHF.L.W.U32.HI R179, R178, 0x1, R151 ;  /* 0x00000001b2b37819 */ /* 0x000fe40000010e97 */
[----:B------:R-:W-:Y:S02]  /*97e0*/  LOP3.LUT R145, R113, R178, RZ, 0x3c, !PT ;  /* 0x000000b271917212 */ /* 0x000fe400078e3cff */
[----:B------:R-:W-:Y:S02]  /*97f0*/  SHF.L.W.U32.HI R178, R151, 0x1, R178 ;  /* 0x0000000197b27819 */ /* 0x000fe40000010eb2 */
[----:B------:R-:W-:-:S02]  /*9800*/  LOP3.LUT R140, R112, R151, RZ, 0x3c, !PT ;  /* 0x00000097708c7212 */ /* 0x000fc400078e3cff */
[----:B------:R-:W-:Y:S02]  /*9810*/  LOP3.LUT R180, R180, R116, RZ, 0x3c, !PT ;  /* 0x00000074b4b47212 */ /* 0x000fe400078e3cff */
[----:B------:R-:W-:Y:S02]  /*9820*/  SHF.L.W.U32.HI R113, R176, 0x1, R177 ;  /* 0x00000001b0717819 */ /* 0x000fe40000010eb1 */
[----:B------:R-:W-:Y:S02]  /*9830*/  LOP3.LUT R151, R155, R152, R142, 0x96, !PT ;  /* 0x000000989b977212 */ /* 0x000fe400078e968e */
[----:B------:R-:W-:Y:S02]  /*9840*/  LOP3.LUT R116, R157, R150, R181, 0x96, !PT ;  /* 0x000000969d747212 */ /* 0x000fe400078e96b5 */
[----:B------:R-:W-:Y:S02]  /*9850*/  LOP3.LUT R113, R114, R113, RZ, 0x3c, !PT ;  /* 0x0000007172717212 */ /* 0x000fe400078e3cff */
[----:B------:R-:W-:-:S02]  /*9860*/  SHF.L.W.U32.HI R112, R177, 0x1, R176 ;  /* 0x00000001b1707819 */ /* 0x000fc40000010eb0 */
[----:B------:R-:W-:Y:S02]  /*9870*/  SHF.L.W.U32.HI R114, R133, 0x1, R114 ;  /* 0x0000000185727819 */ /* 0x000fe40000010e72 */
[----:B------:R-:W-:Y:S02]  /*9880*/  LOP3.LUT R151, R170, R151, R159, 0x96, !PT ;  /* 0x00000097aa977212 */ /* 0x000fe400078e969f */
[----:B------:R-:W-:Y:S02]  /*9890*/  LOP3.LUT R116, R169, R116, R158, 0x96, !PT ;  /* 0x00000074a9747212 */ /* 0x000fe400078e969e */
[----:B------:R-:W-:Y:S02]  /*98a0*/  LOP3.LUT R112, R133, R112, RZ, 0x3c, !PT ;  /* 0x0000007085707212 */ /* 0x000fe400078e3cff */
[----:B------:R-:W-:Y:S02]  /*98b0*/  LOP3.LUT R185, R114, R185, RZ, 0x3c, !PT ;  /* 0x000000b972b97212 */ /* 0x000fe400078e3cff */
[----:B------:R-:W-:-:S02]  /*98c0*/  SHF.L.W.U32.HI R183, R151, 0x1, R116 ;  /* 0x0000000197b77819 */ /* 0x000fc40000010e74 */
[C---:B------:R-:W-:Y:S02]  /*98d0*/  SHF.L.W.U32.HI R182, R116.reuse, 0x1, R151 ;  /* 0x0000000174b67819 */ /* 0x040fe40000010e97 */
[----:B------:R-:W-:Y:S02]  /*98e0*/  LOP3.LUT R179, R116, R179, RZ, 0x3c, !PT ;  /* 0x000000b374b37212 */ /* 0x000fe400078e3cff */
[C---:B------:R-:W-:Y:S02]  /*98f0*/  LOP3.LUT R133, R145.reuse, R120, RZ, 0x3c, !PT ;  /* 0x0000007891857212 */ /* 0x040fe400078e3cff */
[----:B------:R-:W-:Y:S02]  /*9900*/  LOP3.LUT R116, R145, R160, RZ, 0x3c, !PT ;  /* 0x000000a091747212 */ /* 0x000fe400078e3cff */
[----:B------:R-:W-:Y:S02]  /*9910*/  LOP3.LUT R178, R151, R178, RZ, 0x3c, !PT ;  /* 0x000000b297b27212 */ /* 0x000fe400078e3cff */
[----:B------:R-:W-:-:S02]  /*9920*/  LOP3.LUT R120, R145, R161, RZ, 0x3c, !PT ;  /* 0x000000a191787212 */ /* 0x000fc400078e3cff */
[C---:B------:R-:W-:Y:S02]  /*9930*/  LOP3.LUT R132, R145.reuse, R166, RZ, 0x3c, !PT ;  /* 0x000000a691847212 */ /* 0x040fe400078e3cff */
[----:B------:R-:W-:Y:S02]  /*9940*/  LOP3.LUT R114, R145, R171, RZ, 0x3c, !PT ;  /* 0x000000ab91727212 */ /* 0x000fe400078e3cff */
[C---:B------:R-:W-:Y:S02]  /*9950*/  LOP3.LUT R160, R140.reuse, R115, RZ, 0x3c, !PT ;  /* 0x000000738ca07212 */ /* 0x040fe400078e3cff */
[C---:B------:R-:W-:Y:S02]  /*9960*/  LOP3.LUT R167, R140.reuse, R168, RZ, 0x3c, !PT ;  /* 0x000000a88ca77212 */ /* 0x040fe400078e3cff */
[C---:B------:R-:W-:Y:S02]  /*9970*/  LOP3.LUT R145, R140.reuse, R165, RZ, 0x3c, !PT ;  /* 0x000000a58c917212 */ /* 0x040fe400078e3cff */
[----:B------:R-:W-:-:S02]  /*9980*/  LOP3.LUT R151, R140, R164, RZ, 0x3c, !PT ;  /* 0x000000a48c977212 */ /* 0x000fc400078e3cff */
[----:B------:R-:W-:Y:S02]  /*9990*/  LOP3.LUT R115, R140, R175, RZ, 0x3c, !PT ;  /* 0x000000af8c737212 */ /* 0x000fe400078e3cff */
[C---:B------:R-:W-:Y:S02]  /*99a0*/  LOP3.LUT R140, R185.reuse, R152, RZ, 0x3c, !PT ;  /* 0x00000098b98c7212 */ /* 0x040fe400078e3cff */
[C---:B------:R-:W-:Y:S02]  /*99b0*/  LOP3.LUT R165, R185.reuse, R159, RZ, 0x3c, !PT ;  /* 0x0000009fb9a57212 */ /* 0x040fe400078e3cff */
[----:B------:R-:W-:Y:S02]  /*99c0*/  LOP3.LUT R152, R185, R155, RZ, 0x3c, !PT ;  /* 0x0000009bb9987212 */ /* 0x000fe400078e3cff */
[C---:B------:R-:W-:Y:S02]  /*99d0*/  LOP3.LUT R164, R180.reuse, R181, RZ, 0x3c, !PT ;  /* 0x000000b5b4a47212 */ /* 0x040fe400078e3cff */
[----:B------:R-:W-:-:S02]  /*99e0*/  LOP3.LUT R159, R180, R157, RZ, 0x3c, !PT ;  /* 0x0000009db49f7212 */ /* 0x000fc400078e3cff */
[C---:B------:R-:W-:Y:S02]  /*99f0*/  LOP3.LUT R155, R180.reuse, R150, RZ, 0x3c, !PT ;  /* 0x00000096b49b7212 */ /* 0x040fe400078e3cff */
[----:B------:R-:W-:Y:S02]  /*9a00*/  LOP3.LUT R157, R180, R169, RZ, 0x3c, !PT ;  /* 0x000000a9b49d7212 */ /* 0x000fe400078e3cff */
[----:B------:R-:W-:Y:S02]  /*9a10*/  LOP3.LUT R183, R183, R176, RZ, 0x3c, !PT ;  /* 0x000000b0b7b77212 */ /* 0x000fe400078e3cff */
[----:B------:R-:W-:Y:S02]  /*9a20*/  LOP3.LUT R181, R153, R178, RZ, 0x3c, !PT ;  /* 0x000000b299b57212 */ /* 0x000fe400078e3cff */
[----:B------:R-:W-:Y:S02]  /*9a30*/  LOP3.LUT R182, R182, R177, RZ, 0x3c, !PT ;  /* 0x000000b1b6b67212 */ /* 0x000fe400078e3cff */
[----:B------:R-:W-:-:S02]  /*9a40*/  LOP3.LUT R150, R178, R173, RZ, 0x3c, !PT ;  /* 0x000000adb2967212 */ /* 0x000fc400078e3cff */
[-C--:B------:R-:W-:Y:S02]  /*9a50*/  LOP3.LUT R176, R141, R178.reuse, RZ, 0x3c, !PT ;  /* 0x000000b28db07212 */ /* 0x080fe400078e3cff */
[----:B------:R-:W-:Y:S02]  /*9a60*/  LOP3.LUT R148, R148, R178, RZ, 0x3c, !PT ;  /* 0x000000b294947212 */ /* 0x000fe400078e3cff */
[----:B------:R-:W-:Y:S02]  /*9a70*/  LOP3.LUT R153, R179, R174, RZ, 0x3c, !PT ;  /* 0x000000aeb3997212 */ /* 0x000fe400078e3cff */
[-C--:B------:R-:W-:Y:S02]  /*9a80*/  LOP3.LUT R169, R146, R179.reuse, RZ, 0x3c, !PT ;  /* 0x000000b392a97212 */ /* 0x080fe400078e3cff */
[-C--:B------:R-:W-:Y:S02]  /*9a90*/  LOP3.LUT R161, R149, R179.reuse, RZ, 0x3c, !PT ;  /* 0x000000b395a17212 */ /* 0x080fe400078e3cff */
[----:B------:R-:W-:-:S02]  /*9aa0*/  LOP3.LUT R166, R154, R179, RZ, 0x3c, !PT ;  /* 0x000000b39aa67212 */ /* 0x000fc400078e3cff */
[----:B------:R-:W-:Y:S02]  /*9ab0*/  LOP3.LUT R178, R162, R178, RZ, 0x3c, !PT ;  /* 0x000000b2a2b27212 */ /* 0x000fe400078e3cff */
[----:B------:R-:W-:Y:S02]  /*9ac0*/  LOP3.LUT R179, R135, R179, RZ, 0x3c, !PT ;  /* 0x000000b387b37212 */ /* 0x000fe400078e3cff */
[----:B------:R-:W-:Y:S02]  /*9ad0*/  LOP3.LUT R168, R180, R158, RZ, 0x3c, !PT ;  /* 0x0000009eb4a87212 */ /* 0x000fe400078e3cff */
[----:B------:R-:W-:Y:S02]  /*9ae0*/  LOP3.LUT R158, R182, R119, RZ, 0x3c, !PT ;  /* 0x00000077b69e7212 */ /* 0x000fe400078e3cff */
[----:B------:R-:W-:Y:S02]  /*9af0*/  SHF.L.W.U32.HI R135, R178, 0xe, R179 ;  /* 0x0000000eb2877819 */ /* 0x000fe40000010eb3 */
[----:B------:R-:W-:-:S02]  /*9b00*/  SHF.L.W.U32.HI R119, R179, 0xe, R178 ;  /* 0x0000000eb3777819 */ /* 0x000fc40000010eb2 */
[----:B------:R-:W-:Y:S02]  /*9b10*/  LOP3.LUT R130, R113, R130, RZ, 0x3c, !PT ;  /* 0x0000008271827212 */ /* 0x000fe400078e3cff */
[----:B------:R-:W-:Y:S02]  /*9b20*/  LOP3.LUT R179, R112, R131, RZ, 0x3c, !PT ;  /* 0x0000008370b37212 */ /* 0x000fe400078e3cff */
[----:B------:R-:W-:Y:S02]  /*9b30*/  LOP3.LUT R163, R185, R142, RZ, 0x3c, !PT ;  /* 0x0000008eb9a37212 */ /* 0x000fe400078e3cff */
[C---:B------:R-:W-:Y:S02]  /*9b40*/  LOP3.LUT R149, R183.reuse, R139, RZ, 0x3c, !PT ;  /* 0x0000008bb7957212 */ /* 0x040fe400078e3cff */
[----:B------:R-:W-:Y:S02]  /*9b50*/  LOP3.LUT R154, R183, R156, RZ, 0x3c, !PT ;  /* 0x0000009cb79a7212 */ /* 0x000fe400078e3cff */
[----:B------:R-:W-:-:S02]  /*9b60*/  LOP3.LUT R174, R182, R137, RZ, 0x3c, !PT ;  /* 0x00000089b6ae7212 */ /* 0x000fc400078e3cff */
[C---:B------:R-:W-:Y:S02]  /*9b70*/  LOP3.LUT R177, R182.reuse, R136, RZ, 0x3c, !PT ;  /* 0x00000088b6b17212 */ /* 0x040fe400078e3cff */
[----:B------:R-:W-:Y:S02]  /*9b80*/  LOP3.LUT R162, R183, R147, RZ, 0x3c, !PT ;  /* 0x00000093b7a27212 */ /* 0x000fe400078e3cff */
[C---:B------:R-:W-:Y:S02]  /*9b90*/  LOP3.LUT R171, R182.reuse, R123, RZ, 0x3c, !PT ;  /* 0x0000007bb6ab7212 */ /* 0x040fe400078e3cff */
[----:B------:R-:W-:Y:S02]  /*9ba0*/  LOP3.LUT R175, R182, R144, RZ, 0x3c, !PT ;  /* 0x00000090b6af7212 */ /* 0x000fe400078e3cff */
        /* <DEDUP_REMOVED lines=8> */
[----:B------:R-:W-:Y:S02]  /*9c30*/  LOP3.LUT R122, R113, R122, RZ, 0x3c, !PT ;  /* 0x0000007a717a7212 */ /* 0x000fe400078e3cff */
[----:B------:R-:W-:Y:S02]  /*9c40*/  LOP3.LUT R121, R112, R121, RZ, 0x3c, !PT ;  /* 0x0000007970797212 */ /* 0x000fe400078e3cff */
[----:B------:R-:W-:Y:S02]  /*9c50*/  LOP3.LUT R142, R185, R170, RZ, 0x3c, !PT ;  /* 0x000000aab98e7212 */ /* 0x000fe400078e3cff */
[C---:B------:R-:W-:Y:S02]  /*9c60*/  LOP3.LUT R141, R183.reuse, R172, RZ, 0x3c, !PT ;  /* 0x000000acb78d7212 */ /* 0x040fe400078e3cff */
[----:B------:R-:W-:Y:S02]  /*9c70*/  LOP3.LUT R146, R183, R134, RZ, 0x3c, !PT ;  /* 0x00000086b7927212 */ /* 0x000fe400078e3cff */
[----:B------:R-:W-:-:S02]  /*9c80*/  SHF.L.W.U32.HI R144, R151, 0xd, R116 ;  /* 0x0000000d97907819 */ /* 0x000fc40000010e74 */
[----:B------:R-:W-:Y:S02]  /*9c90*/  SHF.L.W.U32.HI R178, R116, 0xd, R151 ;  /* 0x0000000d74b27819 */ /* 0x000fe40000010e97 */
[----:B------:R-:W-:Y:S02]  /*9ca0*/  LOP3.LUT R130, R112, R138, RZ, 0x3c, !PT ;  /* 0x0000008a70827212 */ /* 0x000fe400078e3cff */
[----:B------:R-:W-:Y:S02]  /*9cb0*/  SHF.L.W.U32.HI R163, R114, 0x2, R115 ;  /* 0x0000000272a37819 */ /* 0x000fe40000010e73 */
[----:B------:R-:W-:Y:S02]  /*9cc0*/  SHF.L.W.U32.HI R165, R115, 0x2, R114 ;  /* 0x0000000273a57819 */ /* 0x000fe40000010e72 */
[----:B------:R-:W-:Y:S02]  /*9cd0*/  SHF.L.W.U32.HI R170, R176, 0x14, R169 ;  /* 0x00000014b0aa7819 */ /* 0x000fe40000010ea9 */
[----:B------:R-:W-:-:S02]  /*9ce0*/  SHF.L.W.U32.HI R151, R152, 0x19, R159 ;  /* 0x0000001998977819 */ /* 0x000fc40000010e9f */
[----:B------:R-:W-:Y:S02]  /*9cf0*/  SHF.L.W.U32.HI R172, R159, 0x19, R152 ;  /* 0x000000199fac7819 */ /* 0x000fe40000010e98 */
[----:B------:R-:W-:Y:S02]  /*9d00*/  LOP3.LUT R143, R113, R143, RZ, 0x3c, !PT ;  /* 0x0000008f718f7212 */ /* 0x000fe400078e3cff */
[----:B------:R-:W-:Y:S02]  /*9d10*/  SHF.L.W.U32.HI R138, R181, 0x8, R166 ;  /* 0x00000008b58a7819 */ /* 0x000fe40000010ea6 */
        /* <DEDUP_REMOVED lines=24> */
[----:B------:R-:W-:Y:S02]  /*9ea0*/  LOP3.LUT R141, R177, R176, R131, 0xb4, !PT ;  /* 0x000000b0b18d7212 */ /* 0x000fe400078eb483 */
[----:B------:R-:W-:Y:S02]  /*9eb0*/  SHF.L.W.U32.HI R116, R133, 0x1, R160 ;  /* 0x0000000185747819 */ /* 0x000fe40000010ea0 */
[----:B------:R-:W-:-:S02]  /*9ec0*/  SHF.L.W.U32.HI R117, R117, 0x4, R152 ;  /* 0x0000000475757819 */ /* 0x000fc40000010e98 */
[----:B------:R-:W-:Y:S02]  /*9ed0*/  LOP3.LUT R131, R170, R144, R173, 0xb4, !PT ;  /* 0x00000090aa837212 */ /* 0x000fe400078eb4ad */
[----:B------:R-:W-:Y:S02]  /*9ee0*/  LOP3.LUT R142, R173, R115, R144, 0xb4, !PT ;  /* 0x00000073ad8e7212 */ /* 0x000fe400078eb490 */
[----:B------:R-:W-:Y:S02]  /*9ef0*/  SHF.L.W.U32.HI R133, R150, 0x1b, R153 ;  /* 0x0000001b96857819 */ /* 0x000fe40000010e99 */
[----:B------:R-:W-:Y:S02]  /*9f00*/  SHF.L.W.U32.HI R160, R153, 0x1b, R150 ;  /* 0x0000001b99a07819 */ /* 0x000fe40000010e96 */
[----:B------:R-:W-:Y:S02]  /*9f10*/  SHF.L.W.U32.HI R152, R132, 0xa, R145 ;  /* 0x0000000a84987819 */ /* 0x000fe40000010e91 */
[----:B------:R-:W-:-:S02]  /*9f20*/  SHF.L.W.U32.HI R168, R145, 0xa, R132 ;  /* 0x0000000a91a87819 */ /* 0x000fc40000010e84 */
[----:B------:R-:W-:Y:S02]  /*9f30*/  LOP3.LUT R144, R144, R123, R115, 0xb4, !PT ;  /* 0x0000007b90907212 */ /* 0x000fe400078eb473 */
[----:B------:R-:W-:Y:S02]  /*9f40*/  SHF.L.W.U32.HI R153, R161, 0x7, R148 ;  /* 0x00000007a1997819 */ /* 0x000fe40000010e94 */
        /* <DEDUP_REMOVED lines=12> */
[----:B------:R-:W-:Y:S02]  /*a010*/  LOP3.LUT R118, R160, R168, R117, 0xb4, !PT ;  /* 0x000000a8a0767212 */ /* 0x000fe400078eb475 */
[----:B------:R-:W-:Y:S02]  /*a020*/  LOP3.LUT R138, R169, R117, R160, 0xb4, !PT ;  /* 0x00000075a98a7212 */ /* 0x000fe400078eb4a0 */
[----:B------:R-:W-:Y:S02]  /*a030*/  SHF.L.W.U32.HI R155, R140, 0x17, R155 ;  /* 0x000000178c9b7819 */ /* 0x000fe40000010e9b */
        /* <DEDUP_REMOVED lines=13> */
[-CC-:B------:R-:W-:Y:S02]  /*a110*/  LOP3.LUT R173, R119, R113.reuse, R110.reuse, 0x6, !PT ;  /* 0x0000007177ad7212 */ /* 0x180fe400078e066e */
        /* <DEDUP_REMOVED lines=8> */
[-C--:B------:R-:W-:Y:S02]  /*a1a0*/  LOP3.LUT R163, R166, R119.reuse, RZ, 0x3c, !PT ;  /* 0x00000077a6a37212 */ /* 0x080fe400078e3cff */
[----:B------:R-:W-:Y:S02]  /*a1b0*/  LOP3.LUT R165, R162, R119, R120, 0xb4, !PT ;  /* 0x00000077a2a57212 */ /* 0x000fe400078eb478 */
[----:B------:R-:W-:-:S02]  /*a1c0*/  LOP3.LUT R171, R120, R173, RZ, 0x3c, !PT ;  /* 0x000000ad78ab7212 */ /* 0x000fc400078e3cff */
[----:B------:R-:W-:Y:S02]  /*a1d0*/  LOP3.LUT R154, R176, R178, R179, 0xb4, !PT ;  /* 0x000000b2b09a7212 */ /* 0x000fe400078eb4b3 */
[----:B------:R-:W-:Y:S02]  /*a1e0*/  LOP3.LUT R120, R137, R120, R162, 0xb4, !PT ;  /* 0x0000007889787212 */ /* 0x000fe400078eb4a2 */
[C---:B------:R-:W-:Y:S02]  /*a1f0*/  LOP3.LUT R166, R139.reuse, R112, R111, 0x90, !PT ;  /* 0x000000708ba67212 */ /* 0x040fe400078e906f */
[----:B------:R-:W-:Y:S02]  /*a200*/  LOP3.LUT R150, R139, R136, R156, 0xb4, !PT ;  /* 0x000000888b967212 */ /* 0x000fe400078eb49c */
[----:B------:R-:W-:Y:S02]  /*a210*/  LOP3.LUT R140, R179, R177, R178, 0xb4, !PT ;  /* 0x000000b1b38c7212 */ /* 0x000fe400078eb4b2 */
[----:B0-----:R-:W-:-:S02]  /*a220*/  LOP3.LUT R119, R156, UR5, R139, 0x9c, !PT ;  /* 0x000000059c777c12 */ /* 0x001fc4000f8e9c8b */
[----:B------:R-:W-:Y:S02]  /*a230*/  LOP3.LUT R166, R166, R135, RZ, 0x3c, !PT ;  /* 0x00000087a6a67212 */ /* 0x000fe400078e3cff */
[----:B------:R-:W-:Y:S02]  /*a240*/  LOP3.LUT R139, R161, R154, R120, 0x96, !PT ;  /* 0x0000009aa18b7212 */ /* 0x000fe400078e9678 */
[----:B------:R-:W-:Y:S02]  /*a250*/  LOP3.LUT R178, R158, R131, R150, 0x96, !PT ;  /* 0x000000839eb27212 */ /* 0x000fe400078e9696 */
[-C--:B------:R-:W-:Y:S02]  /*a260*/  LOP3.LUT R173, R135, R112.reuse, R111, 0x6, !PT ;  /* 0x0000007087ad7212 */ /* 0x080fe400078e066f */
[----:B------:R-:W-:Y:S02]  /*a270*/  LOP3.LUT R137, R162, UR4, R137, 0x9c, !PT ;  /* 0x00000004a2897c12 */ /* 0x000fe4000f8e9c89 */
        /* <DEDUP_REMOVED lines=12> */
[----:B------:R-:W-:-:S02]  /*a340*/  LOP3.LUT R136, R136, R173, RZ, 0x3c, !PT ;  /* 0x000000ad88887212 */ /* 0x000fc400078e3cff */
[----:B------:R-:W-:Y:S02]  /*a350*/  SHF.L.W.U32.HI R112, R139, 0x1, R178 ;  /* 0x000000018b707819 */ /* 0x000fe40000010eb2 */
[----:B------:R-:W-:Y:S02]  /*a360*/  LOP3.LUT R137, R151, R137, R148, 0x96, !PT ;  /* 0x0000008997897212 */ /* 0x000fe400078e9694 */
[----:B------:R-:W-:Y:S02]  /*a370*/  LOP3.LUT R156, R157, R156, R152, 0x96, !PT ;  /* 0x0000009c9d9c7212 */ /* 0x000fe400078e9698 */
[C---:B------:R-:W-:Y:S02]  /*a380*/  SHF.L.W.U32.HI R181, R176.reuse, 0x1, R119 ;  /* 0x00000001b0b57819 */ /* 0x040fe40000010e77 */
[----:B------:R-:W-:Y:S02]  /*a390*/  LOP3.LUT R113, R176, R113, RZ, 0x3c, !PT ;  /* 0x00000071b0717212 */ /* 0x000fe400078e3cff */
[----:B------:R-:W-:-:S02]  /*a3a0*/  SHF.L.W.U32.HI R176, R119, 0x1, R176 ;  /* 0x0000000177b07819 */ /* 0x000fc40000010eb0 */
[----:B------:R-:W-:Y:S02]  /*a3b0*/  LOP3.LUT R177, R149, R146, R171, 0x96, !PT ;  /* 0x0000009295b17212 */ /* 0x000fe400078e96ab */
[----:B------:R-:W-:Y:S02]  /*a3c0*/  LOP3.LUT R172, R147, R144, R136, 0x96, !PT ;  /* 0x0000009093ac7212 */ /* 0x000fe400078e9688 */
[----:B------:R-:W-:Y:S02]  /*a3d0*/  LOP3.LUT R112, R119, R112, RZ, 0x3c, !PT ;  /* 0x0000007077707212 */ /* 0x000fe400078e3cff */
[----:B------:R-:W-:Y:S02]  /*a3e0*/  SHF.L.W.U32.HI R135, R156, 0x1, R137 ;  /* 0x000000019c877819 */ /* 0x000fe40000010e89 */
[----:B------:R-:W-:Y:S02]  /*a3f0*/  LOP3.LUT R181, R181, R156, RZ, 0x3c, !PT ;  /* 0x0000009cb5b57212 */ /* 0x000fe400078e3cff */
[----:B------:R-:W-:-:S02]  /*a400*/  SHF.L.W.U32.HI R119, R137, 0x1, R156 ;  /* 0x0000000189777819 */ /* 0x000fc40000010e9c */
[----:B------:R-:W-:Y:S02]  /*a410*/  LOP3.LUT R176, R176, R137, RZ, 0x3c, !PT ;  /* 0x00000089b0b07212 */ /* 0x000fe400078e3cff */
[----:B------:R-:W-:Y:S02]  /*a420*/  LOP3.LUT R156, R123, R130, R110, 0x96, !PT ;  /* 0x000000827b9c7212 */ /* 0x000fe400078e966e */
[----:B------:R-:W-:Y:S02]  /*a430*/  LOP3.LUT R137, R121, R132, R111, 0x96, !PT ;  /* 0x0000008479897212 */ /* 0x000fe400078e966f */
[----:B------:R-:W-:Y:S02]  /*a440*/  LOP3.LUT R177, R167, R177, R160, 0x96, !PT ;  /* 0x000000b1a7b17212 */ /* 0x000fe400078e96a0 */
[----:B------:R-:W-:Y:S02]  /*a450*/  LOP3.LUT R172, R164, R172, R159, 0x96, !PT ;  /* 0x000000aca4ac7212 */ /* 0x000fe400078e969f */
[----:B------:R-:W-:-:S02]  /*a460*/  LOP3.LUT R156, R133, R156, R118, 0x96, !PT ;  /* 0x0000009c859c7212 */ /* 0x000fc400078e9676 */
[----:B------:R-:W-:Y:S02]  /*a470*/  LOP3.LUT R137, R134, R137, R117, 0x96, !PT ;  /* 0x0000008986897212 */ /* 0x000fe400078e9675 */
[----:B------:R-:W-:Y:S02]  /*a480*/  SHF.L.W.U32.HI R179, R177, 0x1, R172 ;  /* 0x00000001b1b37819 */ /* 0x000fe40000010eac */
[----:B------:R-:W-:Y:S02]  /*a490*/  LOP3.LUT R135, R135, R156, RZ, 0x3c, !PT ;  /* 0x0000009c87877212 */ /* 0x000fe400078e3cff */
[----:B------:R-:W-:Y:S02]  /*a4a0*/  SHF.L.W.U32.HI R174, R172, 0x1, R177 ;  /* 0x00000001acae7819 */ /* 0x000fe40000010eb1 */
[----:B------:R-:W-:Y:S02]  /*a4b0*/  LOP3.LUT R183, R119, R137, RZ, 0x3c, !PT ;  /* 0x0000008977b77212 */ /* 0x000fe400078e3cff */
[----:B------:R-:W-:-:S02]  /*a4c0*/  LOP3.LUT R179, R179, R178, RZ, 0x3c, !PT ;  /* 0x000000b2b3b37212 */ /* 0x000fc400078e3cff */
[----:B------:R-:W-:Y:S02]  /*a4d0*/  SHF.L.W.U32.HI R173, R156, 0x1, R137 ;  /* 0x000000019cad7819 */ /* 0x000fe40000010e89 */
[----:B------:R-:W-:Y:S02]  /*a4e0*/  SHF.L.W.U32.HI R178, R137, 0x1, R156 ;  /* 0x0000000189b27819 */ /* 0x000fe40000010e9c */
[C---:B------:R-:W-:Y:S02]  /*a4f0*/  LOP3.LUT R119, R135.reuse, R154, RZ, 0x3c, !PT ;  /* 0x0000009a87777212 */ /* 0x040fe400078e3cff */
[C---:B------:R-:W-:Y:S02]  /*a500*/  LOP3.LUT R156, R135.reuse, R170, RZ, 0x3c, !PT ;  /* 0x000000aa879c7212 */ /* 0x040fe400078e3cff */
[----:B------:R-:W-:Y:S02]  /*a510*/  LOP3.LUT R174, R174, R139, RZ, 0x3c, !PT ;  /* 0x0000008baeae7212 */ /* 0x000fe400078e3cff */
[----:B------:R-:W-:-:S02]  /*a520*/  LOP3.LUT R137, R135, R120, RZ, 0x3c, !PT ;  /* 0x0000007887897212 */ /* 0x000fc400078e3cff */
[C---:B------:R-:W-:Y:S02]  /*a530*/  LOP3.LUT R154, R183.reuse, R150, RZ, 0x3c, !PT ;  /* 0x00000096b79a7212 */ /* 0x040fe400078e3cff */
[----:B------:R-:W-:Y:S02]  /*a540*/  LOP3.LUT R170, R183, R131, RZ, 0x3c, !PT ;  /* 0x00000083b7aa7212 */ /* 0x000fe400078e3cff */
[C---:B------:R-:W-:Y:S02]  /*a550*/  LOP3.LUT R139, R135.reuse, R161, RZ, 0x3c, !PT ;  /* 0x000000a1878b7212 */ /* 0x040fe400078e3cff */
[----:B------:R-:W-:Y:S02]  /*a560*/  LOP3.LUT R120, R135, R175, RZ, 0x3c, !PT ;  /* 0x000000af87787212 */ /* 0x000fe400078e3cff */
[C---:B------:R-:W-:Y:S02]  /*a570*/  LOP3.LUT R150, R183.reuse, R158, RZ, 0x3c, !PT ;  /* 0x0000009eb7967212 */ /* 0x040fe400078e3cff */
[----:B------:R-:W-:-:S02]  /*a580*/  LOP3.LUT R131, R183, R168, RZ, 0x3c, !PT ;  /* 0x000000a8b7837212 */ /* 0x000fc400078e3cff */
[C---:B------:R-:W-:Y:S02]  /*a590*/  LOP3.LUT R168, R176.reuse, R171, RZ, 0x3c, !PT ;  /* 0x000000abb0a87212 */ /* 0x040fe400078e3cff */
[C---:B------:R-:W-:Y:S02]  /*a5a0*/  LOP3.LUT R135, R176.reuse, R146, RZ, 0x3c, !PT ;  /* 0x00000092b0877212 */ /* 0x040fe400078e3cff */
[C---:B------:R-:W-:Y:S02]  /*a5b0*/  LOP3.LUT R158, R176.reuse, R149, RZ, 0x3c, !PT ;  /* 0x00000095b09e7212 */ /* 0x040fe400078e3cff */
[C---:B------:R-:W-:Y:S02]  /*a5c0*/  LOP3.LUT R149, R176.reuse, R160, RZ, 0x3c, !PT ;  /* 0x000000a0b0957212 */ /* 0x040fe400078e3cff */
[----:B------:R-:W-:Y:S02]  /*a5d0*/  LOP3.LUT R146, R176, R167, RZ, 0x3c, !PT ;  /* 0x000000a7b0927212 */ /* 0x000fe400078e3cff */
[----:B------:R-:W-:-:S02]  /*a5e0*/  LOP3.LUT R171, R181, R136, RZ, 0x3c, !PT ;  /* 0x00000088b5ab7212 */ /* 0x000fc400078e3cff */
[C---:B------:R-:W-:Y:S02]  /*a5f0*/  LOP3.LUT R161, R181.reuse, R147, RZ, 0x3c, !PT ;  /* 0x00000093b5a17212 */ /* 0x040fe400078e3cff */
[----:B------:R-:W-:Y:S02]  /*a600*/  LOP3.LUT R173, R172, R173, RZ, 0x3c, !PT ;  /* 0x000000adacad7212 */ /* 0x000fe400078e3cff */
[C---:B------:R-:W-:Y:S02]  /*a610*/  LOP3.LUT R136, R181.reuse, R144, RZ, 0x3c, !PT ;  /* 0x00000090b5887212 */ /* 0x040fe400078e3cff */
[C---:B------:R-:W-:Y:S02]  /*a620*/  LOP3.LUT R176, R181.reuse, R159, RZ, 0x3c, !PT ;  /* 0x0000009fb5b07212 */ /* 0x040fe400078e3cff */
[----:B------:R-:W-:Y:S02]  /*a630*/  LOP3.LUT R147, R181, R164, RZ, 0x3c, !PT ;  /* 0x000000a4b5937212 */ /* 0x000fe400078e3cff */
        /* <DEDUP_REMOVED lines=9> */
[----:B------:R-:W-:Y:S02]  /*a6d0*/  LOP3.LUT R172, R153, R173, RZ, 0x3c, !PT ;  /* 0x000000ad99ac7212 */ /* 0x000fe400078e3cff */
[----:B------:R-:W-:Y:S02]  /*a6e0*/  LOP3.LUT R133, R113, R133, RZ, 0x3c, !PT ;  /* 0x0000008571857212 */ /* 0x000fe400078e3cff */
        /* <DEDUP_REMOVED lines=14> */
[----:B------:R-:W-:Y:S02]  /*a7d0*/  LOP3.LUT R143, R112, R121, RZ, 0x3c, !PT ;  /* 0x00000079708f7212 */ /* 0x000fe400078e3cff */
[----:B------:R-:W-:Y:S02]  /*a7e0*/  SHF.L.W.U32.HI R138, R168, 0x1c, R171 ;  /* 0x0000001ca88a7819 */ /* 0x000fe40000010eab */
[----:B------:R-:W-:Y:S02]  /*a7f0*/  SHF.L.W.U32.HI R166, R171, 0x1c, R168 ;  /* 0x0000001caba67819 */ /* 0x000fe40000010ea8 */
[----:B------:R-:W-:Y:S02]  /*a800*/  SHF.L.W.U32.HI R151, R133, 0x12, R134 ;  /* 0x0000001285977819 */ /* 0x000fe40000010e86 */
[----:B------:R-:W-:Y:S02]  /*a810*/  SHF.L.W.U32.HI R168, R134, 0x12, R133 ;  /* 0x0000001286a87819 */ /* 0x000fe40000010e85 */
[----:B------:R-:W-:-:S02]  /*a820*/  LOP3.LUT R169, R183, R169, RZ, 0x3c, !PT ;  /* 0x000000a9b7a97212 */ /* 0x000fc400078e3cff */
        /* <DEDUP_REMOVED lines=45> */
[----:B------:R-:W-:Y:S02]  /*ab00*/  LOP3.LUT R140, R145, R149, R152, 0xb4, !PT ;  /* 0x00000095918c7212 */ /* 0x000fe400078eb498 */
[----:B------:R-:W-:Y:S02]  /*ab10*/  LOP3.LUT R160, R152, R138, R149, 0xb4, !PT ;  /* 0x0000008a98a07212 */ /* 0x000fe400078eb495 */
[----:B------:R-:W-:-:S02]  /*ab20*/  SHF.L.W.U32.HI R136, R159, 0x9, R118 ;  /* 0x000000099f887819 */ /* 0x000fc40000010e76 */
[----:B------:R-:W-:Y:S02]  /*ab30*/  LOP3.LUT R131, R171, R173, R170, 0xb4, !PT ;  /* 0x000000adab837212 */ /* 0x000fe400078eb4aa */
[----:B------:R-:W-:Y:S02]  /*ab40*/  LOP3.LUT R148, R170, R166, R173, 0xb4, !PT ;  /* 0x000000a6aa947212 */ /* 0x000fe400078eb4ad */
[----:B------:R-:W-:Y:S02]  /*ab50*/  LOP3.LUT R142, R173, R141, R166, 0xb4, !PT ;  /* 0x0000008dad8e7212 */ /* 0x000fe400078eb4a6 */
[----:B------:R-:W-:Y:S02]  /*ab60*/  LOP3.LUT R152, R135, R152, R145, 0xb4, !PT ;  /* 0x0000009887987212 */ /* 0x000fe400078eb491 */
[----:B------:R-:W-:Y:S02]  /*ab70*/  LOP3.LUT R120, R138, R145, R135, 0xb4, !PT ;  /* 0x000000918a787212 */ /* 0x000fe400078eb487 */
        /* <DEDUP_REMOVED lines=19> */
[----:B------:R-:W-:Y:S02]  /*acb0*/  LOP3.LUT R169, R116, UR6, R119, 0x9c, !PT ;  /* 0x0000000674a97c12 */ /* 0x000fe4000f8e9c77 */
[----:B------:R-:W-:Y:S02]  /*acc0*/  LOP3.LUT R166, R130, R132, R133, 0xb4, !PT ;  /* 0x0000008482a67212 */ /* 0x000fe400078eb485 */
[----:B------:R-:W-:Y:S02]  /*acd0*/  LOP3.LUT R134, R133, R139, R132, 0xb4, !PT ;  /* 0x0000008b85867212 */ /* 0x000fe400078eb484 */
[----:B------:R-:W-:Y:S01]  /*ace0*/  LOP3.LUT R165, R114, UR7, R115, 0x9c, !PT ;  /* 0x0000000772a57c12 */ /* 0x000fe2000f8e9c73 */
[----:B------:R-:W0:Y:S01]  /*acf0*/  LDCU.128 UR4, c[0x3][0x20] ;  /* 0x00c00400ff0477ac */ /* 0x000e220008000c00 */
        /* <DEDUP_REMOVED lines=16> */
[-CC-:B------:R-:W-:Y:S02]  /*ae00*/  LOP3.LUT R147, R115, R112.reuse, R111.reuse, 0x90, !PT ;  /* 0x0000007073937212 */ /* 0x180fe400078e906f */
[-CC-:B------:R-:W-:Y:S02]  /*ae10*/  LOP3.LUT R113, R165, R112.reuse, R111.reuse, 0x96, !PT ;  /* 0x00000070a5717212 */ /* 0x180fe400078e966f */
[----:B------:R-:W-:Y:S02]  /*ae20*/  LOP3.LUT R112, R146, R112, R111, 0x6, !PT ;  /* 0x0000007092707212 */ /* 0x000fe400078e066f */
[----:B------:R-:W-:-:S02]  /*ae30*/  LOP3.LUT R169, R116, R155, R123, 0xb4, !PT ;  /* 0x0000009b74a97212 */ /* 0x000fc400078eb47b */
[----:B------:R-:W-:Y:S02]  /*ae40*/  LOP3.LUT R111, R114, R146, R121, 0xb4, !PT ;  /* 0x00000092726f7212 */ /* 0x000fe400078eb479 */
[----:B------:R-:W-:Y:S02]  /*ae50*/  LOP3.LUT R115, R115, R121, R114, 0xb4, !PT ;  /* 0x0000007973737212 */ /* 0x000fe400078eb472 */
[----:B------:R-:W-:Y:S02]  /*ae60*/  LOP3.LUT R187, R138, R131, R169, 0x96, !PT ;  /* 0x000000838abb7212 */ /* 0x000fe400078e96a9 */
[----:B------:R-:W-:Y:S02]  /*ae70*/  LOP3.LUT R114, R143, R140, R111, 0x96, !PT ;  /* 0x0000008c8f727212 */ /* 0x000fe400078e966f */
[----:B------:R-:W-:Y:S02]  /*ae80*/  LOP3.LUT R164, R164, R155, RZ, 0x3c, !PT ;  /* 0x0000009ba4a47212 */ /* 0x000fe400078e3cff */
[----:B------:R-:W-:-:S02]  /*ae90*/  LOP3.LUT R146, R147, R146, RZ, 0x3c, !PT ;  /* 0x0000009293927212 */ /* 0x000fc400078e3cff */
[----:B------:R-:W-:Y:S02]  /*aea0*/  LOP3.LUT R119, R119, R123, R116, 0xb4, !PT ;  /* 0x0000007b77777212 */ /* 0x000fe400078eb474 */
[----:B------:R-:W-:Y:S02]  /*aeb0*/  LOP3.LUT R147, R121, R112, RZ, 0x3c, !PT ;  /* 0x0000007079937212 */ /* 0x000fe400078e3cff */
        /* <DEDUP_REMOVED lines=13> */
[----:B------:R-:W-:Y:S02]  /*af90*/  SHF.L.W.U32.HI R110, R187, 0x1, R114 ;  /* 0x00000001bb6e7819 */ /* 0x000fe40000010e72 */
[----:B------:R-:W-:Y:S02]  /*afa0*/  LOP3.LUT R170, R177, R170, R168, 0x96, !PT ;  /* 0x000000aab1aa7212 */ /* 0x000fe400078e96a8 */
[----:B------:R-:W-:-:S02]  /*afb0*/  LOP3.LUT R165, R179, R165, R166, 0x96, !PT ;  /* 0x000000a5b3a57212 */ /* 0x000fc400078e96a6 */
[----:B------:R-:W-:Y:S02]  /*afc0*/  LOP3.LUT R174, R123, R174, RZ, 0x3c, !PT ;  /* 0x000000ae7bae7212 */ /* 0x000fe400078e3cff */
[----:B------:R-:W-:Y:S02]  /*afd0*/  SHF.L.W.U32.HI R181, R183, 0x1, R178 ;  /* 0x00000001b7b57819 */ /* 0x000fe40000010eb2 */
[----:B------:R-:W-:Y:S02]  /*afe0*/  LOP3.LUT R144, R112, R183, RZ, 0x3c, !PT ;  /* 0x000000b770907212 */ /* 0x000fe400078e3cff */
[----:B------:R-:W-:Y:S02]  /*aff0*/  SHF.L.W.U32.HI R172, R121, 0x1, R116 ;  /* 0x0000000179ac7819 */ /* 0x000fe40000010e74 */
[----:B------:R-:W-:Y:S02]  /*b000*/  SHF.L.W.U32.HI R183, R178, 0x1, R183 ;  /* 0x00000001b2b77819 */ /* 0x000fe40000010eb7 */
[----:B------:R-:W-:-:S02]  /*b010*/  LOP3.LUT R178, R110, R178, RZ, 0x3c, !PT ;  /* 0x000000b26eb27212 */ /* 0x000fc400078e3cff */
[----:B------:R-:W-:Y:S02]  /*b020*/  SHF.L.W.U32.HI R110, R165, 0x1, R170 ;  /* 0x00000001a56e7819 */ /* 0x000fe40000010eaa */
[----:B------:R-:W-:Y:S02]  /*b030*/  LOP3.LUT R136, R163, R148, R174, 0x96, !PT ;  /* 0x00000094a3887212 */ /* 0x000fe400078e96ae */
[----:B------:R-:W-:Y:S02]  /*b040*/  LOP3.LUT R123, R151, R160, R147, 0x96, !PT ;  /* 0x000000a0977b7212 */ /* 0x000fe400078e9693 */
[----:B------:R-:W-:Y:S02]  /*b050*/  LOP3.LUT R172, R172, R114, RZ, 0x3c, !PT ;  /* 0x00000072acac7212 */ /* 0x000fe400078e3cff */
[----:B------:R-:W-:Y:S02]  /*b060*/  SHF.L.W.U32.HI R114, R116, 0x1, R121 ;  /* 0x0000000174727819 */ /* 0x000fe40000010e79 */
[----:B------:R-:W-:-:S02]  /*b070*/  SHF.L.W.U32.HI R112, R170, 0x1, R165 ;  /* 0x00000001aa707819 */ /* 0x000fc40000010ea5 */
[----:B------:R-:W-:Y:S02]  /*b080*/  LOP3.LUT R110, R121, R110, RZ, 0x3c, !PT ;  /* 0x0000006e796e7212 */ /* 0x000fe400078e3cff */
[----:B------:R-:W-:Y:S02]  /*b090*/  LOP3.LUT R136, R175, R136, R150, 0x96, !PT ;  /* 0x00000088af887212 */ /* 0x000fe400078e9696 */
[----:B------:R-:W-:Y:S02]  /*b0a0*/  LOP3.LUT R121, R158, R123, R153, 0x96, !PT ;  /* 0x0000007b9e797212 */ /* 0x000fe400078e9699 */
[----:B------:R-:W-:Y:S02]  /*b0b0*/  LOP3.LUT R187, R114, R187, RZ, 0x3c, !PT ;  /* 0x000000bb72bb7212 */ /* 0x000fe400078e3cff */
[----:B------:R-:W-:Y:S02]  /*b0c0*/  LOP3.LUT R112, R116, R112, RZ, 0x3c, !PT ;  /* 0x0000007074707212 */ /* 0x000fe400078e3cff */
[----:B------:R-:W-:-:S02]  /*b0d0*/  SHF.L.W.U32.HI R176, R136, 0x1, R121 ;  /* 0x0000000188b07819 */ /* 0x000fc40000010e79 */
[C---:B------:R-:W-:Y:S02]  /*b0e0*/  SHF.L.W.U32.HI R185, R121.reuse, 0x1, R136 ;  /* 0x0000000179b97819 */ /* 0x040fe40000010e88 */
[----:B------:R-:W-:Y:S02]  /*b0f0*/  LOP3.LUT R181, R121, R181, RZ, 0x3c, !PT ;  /* 0x000000b579b57212 */ /* 0x000fe400078e3cff */
[----:B------:R-:W-:Y:S02]  /*b100*/  LOP3.LUT R183, R136, R183, RZ, 0x3c, !PT ;  /* 0x000000b788b77212 */ /* 0x000fe400078e3cff */
        /* <DEDUP_REMOVED lines=11> */
[----:B------:R-:W-:Y:S02]  /*b1c0*/  LOP3.LUT R136, R144, R119, RZ, 0x3c, !PT ;  /* 0x0000007790887212 */ /* 0x000fe400078e3cff */
[C---:B------:R-:W-:Y:S02]  /*b1d0*/  LOP3.LUT R147, R172.reuse, R160, RZ, 0x3c, !PT ;  /* 0x000000a0ac937212 */ /* 0x040fe400078e3cff */
[----:B------:R-:W-:Y:S02]  /*b1e0*/  LOP3.LUT R151, R172, R158, RZ, 0x3c, !PT ;  /* 0x0000009eac977212 */ /* 0x000fe400078e3cff */
[----:B------:R-:W-:-:S02]  /*b1f0*/  LOP3.LUT R170, R185, R170, RZ, 0x3c, !PT ;  /* 0x000000aab9aa7212 */ /* 0x000fc400078e3cff */
[C---:B------:R-:W-:Y:S02]  /*b200*/  LOP3.LUT R116, R144.reuse, R173, RZ, 0x3c, !PT ;  /* 0x000000ad90747212 */ /* 0x040fe400078e3cff */
[C---:B------:R-:W-:Y:S02]  /*b210*/  LOP3.LUT R119, R144.reuse, R168, RZ, 0x3c, !PT ;  /* 0x000000a890777212 */ /* 0x040fe400078e3cff */
[----:B------:R-:W-:Y:S02]  /*b220*/  LOP3.LUT R114, R144, R177, RZ, 0x3c, !PT ;  /* 0x000000b190727212 */ /* 0x000fe400078e3cff */
[----:B------:R-:W-:Y:S02]  /*b230*/  LOP3.LUT R158, R183, R164, RZ, 0x3c, !PT ;  /* 0x000000a4b79e7212 */ /* 0x000fe400078e3cff */
[-C--:B------:R-:W-:Y:S02]  /*b240*/  LOP3.LUT R160, R142, R183.reuse, RZ, 0x3c, !PT ;  /* 0x000000b78ea07212 */ /* 0x080fe400078e3cff */
[----:B------:R-:W-:-:S02]  /*b250*/  LOP3.LUT R145, R145, R183, RZ, 0x3c, !PT ;  /* 0x000000b791917212 */ /* 0x000fc400078e3cff */
[----:B------:R-:W-:Y:S02]  /*b260*/  LOP3.LUT R161, R161, R183, RZ, 0x3c, !PT ;  /* 0x000000b7a1a17212 */ /* 0x000fe400078e3cff */
[----:B------:R-:W-:Y:S02]  /*b270*/  LOP3.LUT R144, R187, R175, RZ, 0x3c, !PT ;  /* 0x000000afbb907212 */ /* 0x000fe400078e3cff */
[----:B------:R-:W-:Y:S02]  /*b280*/  LOP3.LUT R168, R176, R165, RZ, 0x3c, !PT ;  /* 0x000000a5b0a87212 */ /* 0x000fe400078e3cff */
[----:B------:R-:W-:Y:S02]  /*b290*/  LOP3.LUT R183, R156, R183, RZ, 0x3c, !PT ;  /* 0x000000b79cb77212 */ /* 0x000fe400078e3cff */
[----:B------:R-:W-:Y:S02]  /*b2a0*/  LOP3.LUT R173, R172, R153, RZ, 0x3c, !PT ;  /* 0x00000099acad7212 */ /* 0x000fe400078e3cff */
[----:B------:R-:W-:-:S02]  /*b2b0*/  LOP3.LUT R149, R149, R181, RZ, 0x3c, !PT ;  /* 0x000000b595957212 */ /* 0x000fc400078e3cff */
[-C--:B------:R-:W-:Y:S02]  /*b2c0*/  LOP3.LUT R156, R154, R181.reuse, RZ, 0x3c, !PT ;  /* 0x000000b59a9c7212 */ /* 0x080fe400078e3cff */
[----:B------:R-:W-:Y:S02]  /*b2d0*/  SHF.L.W.U32.HI R175, R135, 0x3, R178 ;  /* 0x0000000387af7819 */ /* 0x000fe40000010eb2 */
[----:B------:R-:W-:Y:S02]  /*b2e0*/  LOP3.LUT R154, R139, R181, RZ, 0x3c, !PT ;  /* 0x000000b58b9a7212 */ /* 0x000fe400078e3cff */
[C---:B------:R-:W-:Y:S02]  /*b2f0*/  LOP3.LUT R169, R170.reuse, R169, RZ, 0x3c, !PT ;  /* 0x000000a9aaa97212 */ /* 0x040fe400078e3cff */
[C---:B------:R-:W-:Y:S02]  /*b300*/  LOP3.LUT R131, R170.reuse, R131, RZ, 0x3c, !PT ;  /* 0x00000083aa837212 */ /* 0x040fe400078e3cff */
[----:B------:R-:W-:-:S02]  /*b310*/  LOP3.LUT R177, R170, R138, RZ, 0x3c, !PT ;  /* 0x0000008aaab17212 */ /* 0x000fc400078e3cff */
[C---:B------:R-:W-:Y:S02]  /*b320*/  LOP3.LUT R179, R170.reuse, R122, RZ, 0x3c, !PT ;  /* 0x0000007aaab37212 */ /* 0x040fe400078e3cff */
[----:B------:R-:W-:Y:S02]  /*b330*/  LOP3.LUT R172, R170, R159, RZ, 0x3c, !PT ;  /* 0x0000009faaac7212 */ /* 0x000fe400078e3cff */
[----:B------:R-:W-:Y:S02]  /*b340*/  SHF.L.W.U32.HI R178, R178, 0x3, R135 ;  /* 0x00000003b2b27819 */ /* 0x000fe40000010e87 */
[----:B------:R-:W-:Y:S02]  /*b350*/  LOP3.LUT R153, R181, R146, RZ, 0x3c, !PT ;  /* 0x00000092b5997212 */ /* 0x000fe400078e3cff */
[----:B------:R-:W-:Y:S02]  /*b360*/  SHF.L.W.U32.HI R170, R166, 0xd, R119 ;  /* 0x0000000da6aa7819 */ /* 0x000fe40000010e77 */
[----:B------:R-:W-:-:S02]  /*b370*/  SHF.L.W.U32.HI R135, R119, 0xd, R166 ;  /* 0x0000000d77877819 */ /* 0x000fc40000010ea6 */
[C---:B------:R-:W-:Y:S02]  /*b380*/  LOP3.LUT R174, R187.reuse, R174, RZ, 0x3c, !PT ;  /* 0x000000aebbae7212 */ /* 0x040fe400078e3cff */
[----:B------:R-:W-:Y:S02]  /*b390*/  LOP3.LUT R163, R187, R163, RZ, 0x3c, !PT ;  /* 0x000000a3bba37212 */ /* 0x000fe400078e3cff */
[----:B------:R-:W-:Y:S02]  /*b3a0*/  LOP3.LUT R176, R130, R181, RZ, 0x3c, !PT ;  /* 0x000000b582b07212 */ /* 0x000fe400078e3cff */
[----:B------:R-:W-:Y:S02]  /*b3b0*/  LOP3.LUT R167, R168, R167, RZ, 0x3c, !PT ;  /* 0x000000a7a8a77212 */ /* 0x000fe400078e3cff */
[----:B------:R-:W-:Y:S02]  /*b3c0*/  LOP3.LUT R137, R110, R137, RZ, 0x3c, !PT ;  /* 0x000000896e897212 */ /* 0x000fe400078e3cff */
[----:B------:R-:W-:-:S02]  /*b3d0*/  LOP3.LUT R166, R112, R133, RZ, 0x3c, !PT ;  /* 0x0000008570a67212 */ /* 0x000fc400078e3cff */
[----:B------:R-:W-:Y:S02]  /*b3e0*/  LOP3.LUT R164, R168, R143, RZ, 0x3c, !PT ;  /* 0x0000008fa8a47212 */ /* 0x000fe400078e3cff */
[----:B------:R-:W-:Y:S02]  /*b3f0*/  SHF.L.W.U32.HI R141, R160, 0x14, R149 ;  /* 0x00000014a08d7819 */ /* 0x000fe40000010e95 */
[----:B------:R-:W-:Y:S02]  /*b400*/  SHF.L.W.U32.HI R181, R149, 0x14, R160 ;  /* 0x0000001495b57819 */ /* 0x000fe40000010ea0 */
        /* <DEDUP_REMOVED lines=9> */
[----:B------:R-:W-:Y:S02]  /*b4a0*/  SHF.L.W.U32.HI R130, R162, 0x15, R173 ;  /* 0x00000015a2827819 */ /* 0x000fe40000010ead */
[----:B------:R-:W-:Y:S02]  /*b4b0*/  SHF.L.W.U32.HI R138, R173, 0x15, R162 ;  /* 0x00000015ad8a7819 */ /* 0x000fe40000010ea2 */
        /* <DEDUP_REMOVED lines=54> */
[----:B------:R-:W-:Y:S02]  /*b820*/  SHF.L.W.U32.HI R160, R164, 0xb, R177 ;  /* 0x0000000ba4a07819 */ /* 0x000fe40000010eb1 */
[----:B------:R-:W-:Y:S02]  /*b830*/  LOP3.LUT R146, R176, R154, R183, 0xb4, !PT ;  /* 0x0000009ab0927212 */ /* 0x000fe400078eb4b7 */
[----:B------:R-:W-:Y:S02]  /*b840*/  LOP3.LUT R119, R134, R153, R152, 0xb4, !PT ;  /* 0x0000009986777212 */ /* 0x000fe400078eb498 */
[----:B------:R-:W-:-:S02]  /*b850*/  LOP3.LUT R114, R157, R152, R134, 0xb4, !PT ;  /* 0x000000989d727212 */ /* 0x000fc400078eb486 */
[----:B------:R-:W-:Y:S02]  /*b860*/  LOP3.LUT R168, R152, R180, R153, 0xb4, !PT ;  /* 0x000000b498a87212 */ /* 0x000fe400078eb499 */
        /* <DEDUP_REMOVED lines=18> */
[C---:B------:R-:W-:Y:S02]  /*b990*/  LOP3.LUT R165, R164.reuse, R143, R138, 0xb4, !PT ;  /* 0x0000008fa4a57212 */ /* 0x040fe400078eb48a */
[----:B0-----:R-:W-:Y:S02]  /*b9a0*/  LOP3.LUT R121, R164, UR4, R121, 0x9c, !PT ;  /* 0x00000004a4797c12 */ /* 0x001fe4000f8e9c79 */
[----:B------:R-:W-:Y:S02]  /*b9b0*/  LOP3.LUT R167, R160, UR5, R111, 0x9c, !PT ;  /* 0x00000005a0a77c12 */ /* 0x000fe4000f8e9c6f */
[----:B------:R-:W-:Y:S02]  /*b9c0*/  LOP3.LUT R155, R181, R135, R178, 0xb4, !PT ;  /* 0x00000087b59b7212 */ /* 0x000fe400078eb4b2 */
[----:B------:R-:W-:-:S02]  /*b9d0*/  LOP3.LUT R164, R111, R112, R113, 0x90, !PT ;  /* 0x000000706fa47212 */ /* 0x000fc400078e9071 */
[----:B------:R-:W-:Y:S02]  /*b9e0*/  LOP3.LUT R159, R111, R130, R160, 0xb4, !PT ;  /* 0x000000826f9f7212 */ /* 0x000fe400078eb4a0 */
[----:B------:R-:W-:Y:S02]  /*b9f0*/  LOP3.LUT R162, R172, R143, RZ, 0x3c, !PT ;  /* 0x0000008faca27212 */ /* 0x000fe400078e3cff */
[----:B------:R-:W-:Y:S02]  /*ba00*/  LOP3.LUT R140, R178, R137, R135, 0xb4, !PT ;  /* 0x00000089b28c7212 */ /* 0x000fe400078eb487 */
[----:B------:R-:W-:Y:S02]  /*ba10*/  LOP3.LUT R143, R138, R171, RZ, 0x3c, !PT ;  /* 0x000000ab8a8f7212 */ /* 0x000fe400078e3cff */
[----:B------:R-:W-:Y:S02]  /*ba20*/  LOP3.LUT R135, R135, R174, R137, 0xb4, !PT ;  /* 0x000000ae87877212 */ /* 0x000fe400078eb489 */
[----:B------:R-:W-:-:S02]  /*ba30*/  LOP3.LUT R171, R160, R139, R130, 0xb4, !PT ;  /* 0x0000008ba0ab7212 */ /* 0x000fc400078eb482 */
[----:B------:R-:W-:Y:S02]  /*ba40*/  LOP3.LUT R111, R167, R112, R113, 0x96, !PT ;  /* 0x00000070a76f7212 */ /* 0x000fe400078e9671 */
[----:B------:R-:W-:Y:S02]  /*ba50*/  LOP3.LUT R137, R137, R181, R174, 0xb4, !PT ;  /* 0x000000b589897212 */ /* 0x000fe400078eb4ae */
[----:B------:R-:W-:Y:S02]  /*ba60*/  LOP3.LUT R164, R164, R139, RZ, 0x3c, !PT ;  /* 0x0000008ba4a47212 */ /* 0x000fe400078e3cff */
        /* <DEDUP_REMOVED lines=9> */
[----:B------:R-:W-:Y:S02]  /*bb00*/  LOP3.LUT R180, R153, R180, R136, 0x96, !PT ;  /* 0x000000b499b47212 */ /* 0x000fe400078e9688 */
[----:B------:R-:W-:Y:S02]  /*bb10*/  LOP3.LUT R117, R151, R117, R114, 0x96, !PT ;  /* 0x0000007597757212 */ /* 0x000fe400078e9672 */
[----:B------:R-:W-:Y:S02]  /*bb20*/  SHF.L.W.U32.HI R113, R160, 0x1, R167 ;  /* 0x00000001a0717819 */ /* 0x000fe40000010ea7 */
[----:B------:R-:W-:Y:S02]  /*bb30*/  LOP3.LUT R139, R141, R140, R165, 0x96, !PT ;  /* 0x0000008c8d8b7212 */ /* 0x000fe400078e96a5 */
[----:B------:R-:W-:Y:S02]  /*bb40*/  LOP3.LUT R130, R145, R142, R171, 0x96, !PT ;  /* 0x0000008e91827212 */ /* 0x000fe400078e96ab */
[----:B------:R-:W-:-:S02]  /*bb50*/  LOP3.LUT R132, R174, R178, R181, 0xb4, !PT ;  /* 0x000000b2ae847212 */ /* 0x000fc400078eb4b5 */
[----:B------:R-:W-:Y:S02]  /*bb60*/  SHF.L.W.U32.HI R112, R167, 0x1, R160 ;  /* 0x00000001a7707819 */ /* 0x000fe40000010ea0 */
[C---:B------:R-:W-:Y:S02]  /*bb70*/  SHF.L.W.U32.HI R181, R180.reuse, 0x1, R117 ;  /* 0x00000001b4b57819 */ /* 0x040fe40000010e75 */
[----:B------:R-:W-:Y:S02]  /*bb80*/  LOP3.LUT R113, R180, R113, RZ, 0x3c, !PT ;  /* 0x00000071b4717212 */ /* 0x000fe400078e3cff */
[----:B------:R-:W-:Y:S02]  /*bb90*/  LOP3.LUT R139, R152, R139, R149, 0x96, !PT ;  /* 0x0000008b988b7212 */ /* 0x000fe400078e9695 */
[----:B------:R-:W-:Y:S02]  /*bba0*/  LOP3.LUT R130, R161, R130, R154, 0x96, !PT ;  /* 0x00000082a1827212 */ /* 0x000fe400078e969a */
[----:B------:R-:W-:-:S02]  /*bbb0*/  SHF.L.W.U32.HI R180, R117, 0x1, R180 ;  /* 0x0000000175b47819 */ /* 0x000fc40000010eb4 */
[----:B------:R-:W-:Y:S02]  /*bbc0*/  LOP3.LUT R179, R146, R135, R143, 0x96, !PT ;  /* 0x0000008792b37212 */ /* 0x000fe400078e968f */
[----:B------:R-:W-:Y:S02]  /*bbd0*/  LOP3.LUT R174, R147, R144, R138, 0x96, !PT ;  /* 0x0000009093ae7212 */ /* 0x000fe400078e968a */
[----:B------:R-:W-:Y:S02]  /*bbe0*/  LOP3.LUT R112, R117, R112, RZ, 0x3c, !PT ;  /* 0x0000007075707212 */ /* 0x000fe400078e3cff */
[----:B------:R-:W-:Y:S02]  /*bbf0*/  SHF.L.W.U32.HI R121, R130, 0x1, R139 ;  /* 0x0000000182797819 */ /* 0x000fe40000010e8b */
[----:B------:R-:W-:Y:S02]  /*bc00*/  SHF.L.W.U32.HI R117, R139, 0x1, R130 ;  /* 0x000000018b757819 */ /* 0x000fe40000010e82 */
[----:B------:R-:W-:-:S02]  /*bc10*/  LOP3.LUT R180, R180, R139, RZ, 0x3c, !PT ;  /* 0x0000008bb4b47212 */ /* 0x000fc400078e3cff */
[----:B------:R-:W-:Y:S02]  /*bc20*/  LOP3.LUT R182, R123, R132, R110, 0x96, !PT ;  /* 0x000000847bb67212 */ /* 0x000fe400078e966e */
[----:B------:R-:W-:Y:S02]  /*bc30*/  LOP3.LUT R139, R120, R131, R111, 0x96, !PT ;  /* 0x00000083788b7212 */ /* 0x000fe400078e966f */
[----:B------:R-:W-:Y:S02]  /*bc40*/  LOP3.LUT R179, R169, R179, R158, 0x96, !PT ;  /* 0x000000b3a9b37212 */ /* 0x000fe400078e969e */
[----:B------:R-:W-:Y:S02]  /*bc50*/  LOP3.LUT R174, R166, R174, R157, 0x96, !PT ;  /* 0x000000aea6ae7212 */ /* 0x000fe400078e969d */
[----:B------:R-:W-:Y:S02]  /*bc60*/  LOP3.LUT R182, R133, R182, R116, 0x96, !PT ;  /* 0x000000b685b67212 */ /* 0x000fe400078e9674 */
[----:B------:R-:W-:-:S02]  /*bc70*/  LOP3.LUT R139, R134, R139, R119, 0x96, !PT ;  /* 0x0000008b868b7212 */ /* 0x000fc400078e9677 */
[----:B------:R-:W-:Y:S02]  /*bc80*/  SHF.L.W.U32.HI R178, R179, 0x1, R174 ;  /* 0x00000001b3b27819 */ /* 0x000fe40000010eae */
[----:B------:R-:W-:Y:S02]  /*bc90*/  LOP3.LUT R181, R181, R130, RZ, 0x3c, !PT ;  /* 0x00000082b5b57212 */ /* 0x000fe400078e3cff */
[----:B------:R-:W-:Y:S02]  /*bca0*/  LOP3.LUT R121, R121, R182, RZ, 0x3c, !PT ;  /* 0x000000b679797212 */ /* 0x000fe400078e3cff */
[----:B------:R-:W-:Y:S02]  /*bcb0*/  SHF.L.W.U32.HI R176, R174, 0x1, R179 ;  /* 0x00000001aeb07819 */ /* 0x000fe40000010eb3 */
[----:B------:R-:W-:Y:S02]  /*bcc0*/  LOP3.LUT R130, R117, R139, RZ, 0x3c, !PT ;  /* 0x0000008b75827212 */ /* 0x000fe400078e3cff */
[----:B------:R-:W-:-:S02]  /*bcd0*/  SHF.L.W.U32.HI R177, R182, 0x1, R139 ;  /* 0x00000001b6b17819 */ /* 0x000fc40000010e8b */
[----:B------:R-:W-:Y:S02]  /*bce0*/  LOP3.LUT R178, R178, R160, RZ, 0x3c, !PT ;  /* 0x000000a0b2b27212 */ /* 0x000fe400078e3cff */
[----:B------:R-:W-:Y:S02]  /*bcf0*/  SHF.L.W.U32.HI R182, R139, 0x1, R182 ;  /* 0x000000018bb67819 */ /* 0x000fe40000010eb6 */
[C---:B------:R-:W-:Y:S02]  /*bd00*/  LOP3.LUT R150, R121.reuse, R150, RZ, 0x3c, !PT ;  /* 0x0000009679967212 */ /* 0x040fe400078e3cff */
[C---:B------:R-:W-:Y:S02]  /*bd10*/  LOP3.LUT R117, R121.reuse, R155, RZ, 0x3c, !PT ;  /* 0x0000009b79757212 */ /* 0x040fe400078e3cff */
[C---:B------:R-:W-:Y:S02]  /*bd20*/  LOP3.LUT R139, R121.reuse, R156, RZ, 0x3c, !PT ;  /* 0x0000009c798b7212 */ /* 0x040fe400078e3cff */
[----:B------:R-:W-:-:S02]  /*bd30*/  LOP3.LUT R160, R121, R170, RZ, 0x3c, !PT ;  /* 0x000000aa79a07212 */ /* 0x000fc400078e3cff */
[----:B------:R-:W-:Y:S02]  /*bd40*/  LOP3.LUT R176, R176, R167, RZ, 0x3c, !PT ;  /* 0x000000a7b0b07212 */ /* 0x000fe400078e3cff */
[----:B------:R-:W-:Y:S02]  /*bd50*/  LOP3.LUT R121, R121, R175, RZ, 0x3c, !PT ;  /* 0x000000af79797212 */ /* 0x000fe400078e3cff */
[C---:B------:R-:W-:Y:S02]  /*bd60*/  LOP3.LUT R172, R130.reuse, R148, RZ, 0x3c, !PT ;  /* 0x0000009482ac7212 */ /* 0x040fe400078e3cff */
[C---:B------:R-:W-:Y:S02]  /*bd70*/  LOP3.LUT R159, R130.reuse, R159, RZ, 0x3c, !PT ;  /* 0x0000009f829f7212 */ /* 0x040fe400078e3cff */
        /* <DEDUP_REMOVED lines=9> */
[----:B------:R-:W-:Y:S02]  /*be10*/  LOP3.LUT R144, R178, R171, RZ, 0x3c, !PT ;  /* 0x000000abb2907212 */ /* 0x000fe400078e3cff */
[----:B------:R-:W-:Y:S02]  /*be20*/  LOP3.LUT R170, R180, R143, RZ, 0x3c, !PT ;  /* 0x0000008fb4aa7212 */ /* 0x000fe400078e3cff */
[C---:B------:R-:W-:Y:S02]  /*be30*/  LOP3.LUT R171, R178.reuse, R142, RZ, 0x3c, !PT ;  /* 0x0000008eb2ab7212 */ /* 0x040fe400078e3cff */
[C---:B------:R-:W-:Y:S02]  /*be40*/  LOP3.LUT R166, R178.reuse, R145, RZ, 0x3c, !PT ;  /* 0x00000091b2a67212 */ /* 0x040fe400078e3cff */
[----:B------:R-:W-:-:S02]  /*be50*/  LOP3.LUT R158, R178, R154, RZ, 0x3c, !PT ;  /* 0x0000009ab29e7212 */ /* 0x000fc400078e3cff */
[----:B------:R-:W-:Y:S02]  /*be60*/  LOP3.LUT R179, R179, R182, RZ, 0x3c, !PT ;  /* 0x000000b6b3b37212 */ /* 0x000fe400078e3cff */
[C---:B------:R-:W-:Y:S02]  /*be70*/  LOP3.LUT R135, R180.reuse, R135, RZ, 0x3c, !PT ;  /* 0x00000087b4877212 */ /* 0x040fe400078e3cff */
[----:B------:R-:W-:Y:S02]  /*be80*/  LOP3.LUT R143, R180, R169, RZ, 0x3c, !PT ;  /* 0x000000a9b48f7212 */ /* 0x000fe400078e3cff */
[----:B------:R-:W-:Y:S02]  /*be90*/  LOP3.LUT R178, R178, R161, RZ, 0x3c, !PT ;  /* 0x000000a1b2b27212 */ /* 0x000fe400078e3cff */
[----:B------:R-:W-:Y:S02]  /*bea0*/  LOP3.LUT R141, R176, R141, RZ, 0x3c, !PT ;  /* 0x0000008db08d7212 */ /* 0x000fe400078e3cff */
[----:B------:R-:W-:-:S02]  /*beb0*/  LOP3.LUT R180, R181, R157, RZ, 0x3c, !PT ;  /* 0x0000009db5b47212 */ /* 0x000fc400078e3cff */
[----:B------:R-:W-:Y:S02]  /*bec0*/  LOP3.LUT R161, R177, R164, RZ, 0x3c, !PT ;  /* 0x000000a4b1a17212 */ /* 0x000fe400078e3cff */
[----:B------:R-:W-:Y:S02]  /*bed0*/  LOP3.LUT R163, R181, R147, RZ, 0x3c, !PT ;  /* 0x00000093b5a37212 */ /* 0x000fe400078e3cff */
[----:B------:R-:W-:Y:S02]  /*bee0*/  LOP3.LUT R157, R176, R165, RZ, 0x3c, !PT ;  /* 0x000000a5b09d7212 */ /* 0x000fe400078e3cff */
[-C--:B------:R-:W-:Y:S02]  /*bef0*/  LOP3.LUT R164, R118, R177.reuse, RZ, 0x3c, !PT ;  /* 0x000000b176a47212 */ /* 0x080fe400078e3cff */
[----:B------:R-:W-:Y:S02]  /*bf00*/  LOP3.LUT R168, R114, R177, RZ, 0x3c, !PT ;  /* 0x000000b172a87212 */ /* 0x000fe400078e3cff */
[----:B------:R-:W-:-:S02]  /*bf10*/  LOP3.LUT R155, R136, R179, RZ, 0x3c, !PT ;  /* 0x000000b3889b7212 */ /* 0x000fc400078e3cff */
[-C--:B------:R-:W-:Y:S02]  /*bf20*/  LOP3.LUT R165, R115, R177.reuse, RZ, 0x3c, !PT ;  /* 0x000000b173a57212 */ /* 0x080fe400078e3cff */
[----:B------:R-:W-:Y:S02]  /*bf30*/  LOP3.LUT R174, R151, R177, RZ, 0x3c, !PT ;  /* 0x000000b197ae7212 */ /* 0x000fe400078e3cff */
[----:B------:R-:W-:Y:S02]  /*bf40*/  SHF.L.W.U32.HI R114, R172, 0xc, R117 ;  /* 0x0000000cac727819 */ /* 0x000fe40000010e75 */
        /* <DEDUP_REMOVED lines=9> */
[----:B------:R-:W-:Y:S02]  /*bfe0*/  LOP3.LUT R169, R176, R149, RZ, 0x3c, !PT ;  /* 0x00000095b0a97212 */ /* 0x000fe400078e3cff */
[-C--:B------:R-:W-:Y:S02]  /*bff0*/  LOP3.LUT R142, R137, R179.reuse, RZ, 0x3c, !PT ;  /* 0x000000b3898e7212 */ /* 0x080fe400078e3cff */
[----:B------:R-:W-:Y:S02]  /*c000*/  SHF.L.W.U32.HI R141, R170, 0x1c, R175 ;  /* 0x0000001caa8d7819 */ /* 0x000fe40000010eaf */
[----:B------:R-:W-:Y:S02]  /*c010*/  SHF.L.W.U32.HI R166, R175, 0x1c, R170 ;  /* 0x0000001cafa67819 */ /* 0x000fe40000010eaa */
        /* <DEDUP_REMOVED lines=10> */
[----:B------:R-:W-:Y:S02]  /*c0c0*/  LOP3.LUT R182, R176, R140, RZ, 0x3c, !PT ;  /* 0x0000008cb0b67212 */ /* 0x000fe400078e3cff */
[----:B------:R-:W-:Y:S02]  /*c0d0*/  LOP3.LUT R153, R153, R179, RZ, 0x3c, !PT ;  /* 0x000000b399997212 */ /* 0x000fe400078e3cff */
        /* <DEDUP_REMOVED lines=36> */
[----:B------:R-:W-:Y:S02]  /*c320*/  LOP3.LUT R161, R138, R147, R152, 0xb4, !PT ;  /* 0x000000938aa17212 */ /* 0x000fe400078eb498 */
[----:B------:R-:W-:-:S02]  /*c330*/  LOP3.LUT R121, R141, R152, R138, 0xb4, !PT ;  /* 0x000000988d797212 */ /* 0x000fc400078eb48a */
[----:B------:R-:W-:Y:S02]  /*c340*/  LOP3.LUT R154, R154, R138, R141, 0xb4, !PT ;  /* 0x0000008a9a9a7212 */ /* 0x000fe400078eb48d */
[----:B------:R-:W-:Y:S02]  /*c350*/  SHF.L.W.U32.HI R160, R160, 0x9, R119 ;  /* 0x00000009a0a07819 */ /* 0x000fe40000010e77 */
[----:B------:R-:W-:Y:S02]  /*c360*/  SHF.L.W.U32.HI R168, R164, 0x7, R137 ;  /* 0x00000007a4a87819 */ /* 0x000fe40000010e89 */
        /* <DEDUP_REMOVED lines=31> */
[----:B------:R-:W-:Y:S02]  /*c560*/  LOP3.LUT R169, R117, UR6, R118, 0x9c, !PT ;  /* 0x0000000675a97c12 */ /* 0x000fe4000f8e9c76 */
[----:B------:R-:W-:-:S02]  /*c570*/  LOP3.LUT R148, R143, R116, R144, 0xb4, !PT ;  /* 0x000000748f947212 */ /* 0x000fc400078eb490 */
[----:B------:R-:W-:Y:S02]  /*c580*/  LOP3.LUT R162, R144, R139, R116, 0xb4, !PT ;  /* 0x0000008b90a27212 */ /* 0x000fe400078eb474 */
[----:B------:R-:W-:Y:S02]  /*c590*/  LOP3.LUT R163, R168, R144, R143, 0xb4, !PT ;  /* 0x00000090a8a37212 */ /* 0x000fe400078eb48f */
[-CC-:B------:R-:W-:Y:S02]  /*c5a0*/  LOP3.LUT R144, R118, R113.reuse, R110.reuse, 0x90, !PT ;  /* 0x0000007176907212 */ /* 0x180fe400078e906e */
[----:B------:R-:W-:Y:S02]  /*c5b0*/  LOP3.LUT R132, R116, R168, R139, 0xb4, !PT ;  /* 0x000000a874847212 */ /* 0x000fe400078eb48b */
[-CC-:B------:R-:W-:Y:S02]  /*c5c0*/  LOP3.LUT R116, R169, R113.reuse, R110.reuse, 0x96, !PT ;  /* 0x00000071a9747212 */ /* 0x180fe400078e966e */
[----:B------:R-:W-:-:S02]  /*c5d0*/  LOP3.LUT R133, R153, R113, R110, 0x6, !PT ;  /* 0x0000007199857212 */ /* 0x000fc400078e066e */
[-C--:B------:R-:W-:Y:S02]  /*c5e0*/  LOP3.LUT R110, R117, R153.reuse, R122, 0xb4, !PT ;  /* 0x00000099756e7212 */ /* 0x080fe400078eb47a */
[----:B------:R-:W-:Y:S02]  /*c5f0*/  LOP3.LUT R144, R144, R153, RZ, 0x3c, !PT ;  /* 0x0000009990907212 */ /* 0x000fe400078e3cff */
[----:B------:R-:W-:Y:S02]  /*c600*/  LOP3.LUT R174, R139, R143, R168, 0xb4, !PT ;  /* 0x0000008f8bae7212 */ /* 0x000fe400078eb4a8 */
[----:B------:R-:W-:Y:S02]  /*c610*/  LOP3.LUT R153, R146, R112, R111, 0x6, !PT ;  /* 0x0000007092997212 */ /* 0x000fe400078e066f */
[C---:B------:R-:W-:Y:S01]  /*c620*/  LOP3.LUT R165, R115.reuse, UR7, R114, 0x9c, !PT ;  /* 0x0000000773a57c12 */ /* 0x040fe2000f8e9c72 */
[----:B------:R-:W0:Y:S01]  /*c630*/  LDCU.128 UR4, c[0x3][0x30] ;  /* 0x00c00600ff0477ac */ /* 0x000e220008000c00 */
[----:B------:R-:W-:-:S02]  /*c640*/  LOP3.LUT R143, R115, R146, R120, 0xb4, !PT ;  /* 0x00000092738f7212 */ /* 0x000fc400078eb478 */
        /* <DEDUP_REMOVED lines=21> */
[----:B------:R-:W-:Y:S02]  /*c7a0*/  LOP3.LUT R177, R175, R177, R172, 0x96, !PT ;  /* 0x000000b1afb17212 */ /* 0x000fe400078e96ac */
[----:B------:R-:W-:Y:S02]  /*c7b0*/  LOP3.LUT R176, R174, R176, R167, 0x96, !PT ;  /* 0x000000b0aeb07212 */ /* 0x000fe400078e96a7 */
[----:B------:R-:W-:-:S02]  /*c7c0*/  SHF.L.W.U32.HI R179, R181, 0x1, R182 ;  /* 0x00000001b5b37819 */ /* 0x000fc40000010eb6 */
[----:B------:R-:W-:Y:S02]  /*c7d0*/  LOP3.LUT R115, R112, R181, RZ, 0x3c, !PT ;  /* 0x000000b570737212 */ /* 0x000fe400078e3cff */
[----:B------:R-:W-:Y:S02]  /*c7e0*/  SHF.L.W.U32.HI R181, R182, 0x1, R181 ;  /* 0x00000001b6b57819 */ /* 0x000fe40000010eb5 */
[----:B------:R-:W-:Y:S02]  /*c7f0*/  LOP3.LUT R182, R111, R182, RZ, 0x3c, !PT ;  /* 0x000000b66fb67212 */ /* 0x000fe400078e3cff */
[----:B------:R-:W-:Y:S02]  /*c800*/  LOP3.LUT R180, R152, R137, R165, 0x96, !PT ;  /* 0x0000008998b47212 */ /* 0x000fe400078e96a5 */
[----:B------:R-:W-:Y:S02]  /*c810*/  LOP3.LUT R133, R156, R155, R153, 0x96, !PT ;  /* 0x0000009b9c857212 */ /* 0x000fe400078e9699 */
[----:B------:R-:W-:-:S02]  /*c820*/  LOP3.LUT R114, R166, R114, R159, 0x96, !PT ;  /* 0x00000072a6727212 */ /* 0x000fc400078e969f */
[----:B------:R-:W-:Y:S02]  /*c830*/  LOP3.LUT R117, R162, R117, R131, 0x96, !PT ;  /* 0x00000075a2757212 */ /* 0x000fe400078e9683 */
[----:B------:R-:W-:Y:S02]  /*c840*/  SHF.L.W.U32.HI R111, R176, 0x1, R177 ;  /* 0x00000001b06f7819 */ /* 0x000fe40000010eb1 */
[----:B------:R-:W-:Y:S02]  /*c850*/  LOP3.LUT R180, R173, R180, R158, 0x96, !PT ;  /* 0x000000b4adb47212 */ /* 0x000fe400078e969e */
[----:B------:R-:W-:Y:S02]  /*c860*/  LOP3.LUT R133, R148, R133, R151, 0x96, !PT ;  /* 0x0000008594857212 */ /* 0x000fe400078e9697 */
[C---:B------:R-:W-:Y:S02]  /*c870*/  SHF.L.W.U32.HI R178, R114.reuse, 0x1, R117 ;  /* 0x0000000172b27819 */ /* 0x040fe40000010e75 */
[----:B------:R-:W-:-:S02]  /*c880*/  LOP3.LUT R111, R114, R111, RZ, 0x3c, !PT ;  /* 0x0000006f726f7212 */ /* 0x000fc400078e3cff */
[----:B------:R-:W-:Y:S02]  /*c890*/  SHF.L.W.U32.HI R112, R177, 0x1, R176 ;  /* 0x00000001b1707819 */ /* 0x000fe40000010eb0 */
[----:B------:R-:W-:Y:S02]  /*c8a0*/  SHF.L.W.U32.HI R114, R117, 0x1, R114 ;  /* 0x0000000175727819 */ /* 0x000fe40000010e72 */
[C---:B------:R-:W-:Y:S02]  /*c8b0*/  LOP3.LUT R181, R180.reuse, R181, RZ, 0x3c, !PT ;  /* 0x000000b5b4b57212 */ /* 0x040fe400078e3cff */
[----:B------:R-:W-:Y:S02]  /*c8c0*/  SHF.L.W.U32.HI R183, R180, 0x1, R133 ;  /* 0x00000001b4b77819 */ /* 0x000fe40000010e85 */
[----:B------:R-:W-:Y:S02]  /*c8d0*/  LOP3.LUT R178, R178, R120, RZ, 0x3c, !PT ;  /* 0x00000078b2b27212 */ /* 0x000fe400078e3cff */
[----:B------:R-:W-:-:S02]  /*c8e0*/  SHF.L.W.U32.HI R180, R133, 0x1, R180 ;  /* 0x0000000185b47819 */ /* 0x000fc40000010eb4 */
[----:B------:R-:W-:Y:S02]  /*c8f0*/  LOP3.LUT R112, R117, R112, RZ, 0x3c, !PT ;  /* 0x0000007075707212 */ /* 0x000fe400078e3cff */
[----:B------:R-:W-:Y:S02]  /*c900*/  LOP3.LUT R146, R114, R169, RZ, 0x3c, !PT ;  /* 0x000000a972927212 */ /* 0x000fe400078e3cff */
[----:B------:R-:W-:Y:S02]  /*c910*/  LOP3.LUT R179, R133, R179, RZ, 0x3c, !PT ;  /* 0x000000b385b37212 */ /* 0x000fe400078e3cff */
        /* <DEDUP_REMOVED lines=22> */
[----:B------:R-:W-:Y:S02]  /*ca80*/  SHF.L.W.U32.HI R110, R169, 0xc, R120 ;  /* 0x0000000ca96e7819 */ /* 0x000fe40000010e78 */
[C---:B------:R-:W-:Y:S02]  /*ca90*/  LOP3.LUT R165, R146.reuse, R165, RZ, 0x3c, !PT ;  /* 0x000000a592a57212 */ /* 0x040fe400078e3cff */
[C---:B------:R-:W-:Y:S02]  /*caa0*/  LOP3.LUT R137, R146.reuse, R137, RZ, 0x3c, !PT ;  /* 0x0000008992897212 */ /* 0x040fe400078e3cff */
[----:B------:R-:W-:Y:S02]  /*cab0*/  LOP3.LUT R152, R146, R152, RZ, 0x3c, !PT ;  /* 0x0000009892987212 */ /* 0x000fe400078e3cff */
[----:B------:R-:W-:-:S02]  /*cac0*/  LOP3.LUT R156, R178, R148, RZ, 0x3c, !PT ;  /* 0x00000094b29c7212 */ /* 0x000fc400078e3cff */
[----:B------:R-:W-:Y:S02]  /*cad0*/  LOP3.LUT R168, R179, R168, RZ, 0x3c, !PT ;  /* 0x000000a8b3a87212 */ /* 0x000fe400078e3cff */
[C---:B------:R-:W-:Y:S02]  /*cae0*/  LOP3.LUT R180, R177.reuse, R141, RZ, 0x3c, !PT ;  /* 0x0000008db1b47212 */ /* 0x040fe400078e3cff */
[----:B------:R-:W-:Y:S02]  /*caf0*/  LOP3.LUT R182, R177, R149, RZ, 0x3c, !PT ;  /* 0x00000095b1b67212 */ /* 0x000fe400078e3cff */
[----:B------:R-:W-:Y:S02]  /*cb00*/  SHF.L.W.U32.HI R120, R120, 0xc, R169 ;  /* 0x0000000c78787819 */ /* 0x000fe40000010ea9 */
[----:B------:R-:W-:Y:S02]  /*cb10*/  LOP3.LUT R146, R178, R155, RZ, 0x3c, !PT ;  /* 0x0000009bb2927212 */ /* 0x000fe400078e3cff */
[----:B------:R-:W-:-:S02]  /*cb20*/  LOP3.LUT R148, R147, R181, RZ, 0x3c, !PT ;  /* 0x000000b593947212 */ /* 0x000fc400078e3cff */
[----:B------:R-:W-:Y:S02]  /*cb30*/  LOP3.LUT R175, R159, R181, RZ, 0x3c, !PT ;  /* 0x000000b59faf7212 */ /* 0x000fe400078e3cff */
[----:B------:R-:W-:Y:S02]  /*cb40*/  LOP3.LUT R161, R145, R179, RZ, 0x3c, !PT ;  /* 0x000000b391a17212 */ /* 0x000fe400078e3cff */
[C---:B------:R-:W-:Y:S02]  /*cb50*/  LOP3.LUT R130, R177.reuse, R130, RZ, 0x3c, !PT ;  /* 0x00000082b1827212 */ /* 0x040fe400078e3cff */
[----:B------:R-:W-:Y:S02]  /*cb60*/  LOP3.LUT R141, R177, R160, RZ, 0x3c, !PT ;  /* 0x000000a0b18d7212 */ /* 0x000fe400078e3cff */
[----:B------:R-:W-:Y:S02]  /*cb70*/  SHF.L.W.U32.HI R169, R173, 0x14, R166 ;  /* 0x00000014ada97819 */ /* 0x000fe40000010ea6 */
[----:B------:R-:W-:-:S02]  /*cb80*/  SHF.L.W.U32.HI R149, R166, 0x14, R173 ;  /* 0x00000014a6957819 */ /* 0x000fc40000010ead */
[C---:B------:R-:W-:Y:S02]  /*cb90*/  LOP3.LUT R143, R170.reuse, R143, RZ, 0x3c, !PT ;  /* 0x0000008faa8f7212 */ /* 0x040fe400078e3cff */
[C---:B------:R-:W-:Y:S02]  /*cba0*/  LOP3.LUT R145, R170.reuse, R135, RZ, 0x3c, !PT ;  /* 0x00000087aa917212 */ /* 0x040fe400078e3cff */
[C---:B------:R-:W-:Y:S02]  /*cbb0*/  LOP3.LUT R159, R170.reuse, R150, RZ, 0x3c, !PT ;  /* 0x00000096aa9f7212 */ /* 0x040fe400078e3cff */
[----:B------:R-:W-:Y:S02]  /*cbc0*/  LOP3.LUT R155, R170, R134, RZ, 0x3c, !PT ;  /* 0x00000086aa9b7212 */ /* 0x000fe400078e3cff */
[----:B------:R-:W-:Y:S02]  /*cbd0*/  SHF.L.W.U32.HI R173, R167, 0xd, R122 ;  /* 0x0000000da7ad7819 */ /* 0x000fe40000010e7a */
[----:B------:R-:W-:-:S02]  /*cbe0*/  SHF.L.W.U32.HI R177, R122, 0xd, R167 ;  /* 0x0000000d7ab17819 */ /* 0x000fc40000010ea7 */
[----:B------:R-:W-:Y:S02]  /*cbf0*/  LOP3.LUT R154, R131, R179, RZ, 0x3c, !PT ;  /* 0x000000b3839a7212 */ /* 0x000fe400078e3cff */
[----:B------:R-:W-:Y:S02]  /*cc00*/  LOP3.LUT R170, R170, R163, RZ, 0x3c, !PT ;  /* 0x000000a3aaaa7212 */ /* 0x000fe400078e3cff */
[----:B------:R-:W-:Y:S02]  /*cc10*/  LOP3.LUT R184, R111, R138, RZ, 0x3c, !PT ;  /* 0x0000008a6fb87212 */ /* 0x000fe400078e3cff */
[----:B------:R-:W-:Y:S02]  /*cc20*/  LOP3.LUT R147, R112, R140, RZ, 0x3c, !PT ;  /* 0x0000008c70937212 */ /* 0x000fe400078e3cff */
[----:B------:R-:W-:Y:S02]  /*cc30*/  SHF.L.W.U32.HI R122, R133, 0x1, R164 ;  /* 0x00000001857a7819 */ /* 0x000fe40000010ea4 */
[----:B------:R-:W-:-:S02]  /*cc40*/  SHF.L.W.U32.HI R167, R164, 0x1, R133 ;  /* 0x00000001a4a77819 */ /* 0x000fc40000010e85 */
[----:B------:R-:W-:Y:S02]  /*cc50*/  LOP3.LUT R179, R162, R179, RZ, 0x3c, !PT ;  /* 0x000000b3a2b37212 */ /* 0x000fe400078e3cff */
        /* <DEDUP_REMOVED lines=90> */
[----:B------:R-:W-:Y:S02]  /*d200*/  LOP3.LUT R144, R120, R135, R159, 0xb4, !PT ;  /* 0x0000008778907212 */ /* 0x000fe400078eb49f */
[--C-:B------:R-:W-:Y:S02]  /*d210*/  LOP3.LUT R171, R110, R112, R113.reuse, 0x90, !PT ;  /* 0x000000706eab7212 */ /* 0x100fe400078e9071 */
[----:B0-----:R-:W-:Y:S02]  /*d220*/  LOP3.LUT R120, R159, UR4, R120, 0x9c, !PT ;  /* 0x000000049f787c12 */ /* 0x001fe4000f8e9c78 */
[----:B------:R-:W-:Y:S02]  /*d230*/  LOP3.LUT R170, R135, R168, RZ, 0x3c, !PT ;  /* 0x000000a887aa7212 */ /* 0x000fe400078e3cff */
[----:B------:R-:W-:-:S02]  /*d240*/  LOP3.LUT R166, R142, R112, R113, 0x6, !PT ;  /* 0x000000708ea67212 */ /* 0x000fc400078e0671 */
[----:B------:R-:W-:Y:S02]  /*d250*/  LOP3.LUT R159, R157, UR5, R110, 0x9c, !PT ;  /* 0x000000059d9f7c12 */ /* 0x000fe4000f8e9c6e */
[----:B------:R-:W-:Y:S02]  /*d260*/  LOP3.LUT R135, R110, R131, R157, 0xb4, !PT ;  /* 0x000000836e877212 */ /* 0x000fe400078eb49d */
[----:B------:R-:W-:Y:S02]  /*d270*/  LOP3.LUT R168, R171, R142, RZ, 0x3c, !PT ;  /* 0x0000008eaba87212 */ /* 0x000fe400078e3cff */
        /* <DEDUP_REMOVED lines=17> */
[C---:B------:R-:W-:Y:S02]  /*d390*/  SHF.L.W.U32.HI R184, R116.reuse, 0x1, R131 ;  /* 0x0000000174b87819 */ /* 0x040fe40000010e83 */
[----:B------:R-:W-:Y:S02]  /*d3a0*/  LOP3.LUT R113, R116, R113, RZ, 0x3c, !PT ;  /* 0x0000007174717212 */ /* 0x000fe400078e3cff */
[----:B------:R-:W-:Y:S02]  /*d3b0*/  SHF.L.W.U32.HI R181, R131, 0x1, R116 ;  /* 0x0000000183b57819 */ /* 0x000fe40000010e74 */
[----:B------:R-:W-:-:S02]  /*d3c0*/  SHF.L.W.U32.HI R120, R157, 0x1, R142 ;  /* 0x000000019d787819 */ /* 0x000fc40000010e8e */
[----:B------:R-:W-:Y:S02]  /*d3d0*/  LOP3.LUT R184, R184, R157, RZ, 0x3c, !PT ;  /* 0x0000009db8b87212 */ /* 0x000fe400078e3cff */
[----:B------:R-:W-:Y:S02]  /*d3e0*/  SHF.L.W.U32.HI R116, R142, 0x1, R157 ;  /* 0x000000018e747819 */ /* 0x000fe40000010e9d */
        /* <DEDUP_REMOVED lines=9> */
[----:B------:R-:W-:-:S02]  /*d480*/  LOP3.LUT R112, R131, R112, RZ, 0x3c, !PT ;  /* 0x0000007083707212 */ /* 0x000fc400078e3cff */
[----:B------:R-:W-:Y:S02]  /*d490*/  SHF.L.W.U32.HI R180, R179, 0x1, R174 ;  /* 0x00000001b3b47819 */ /* 0x000fe40000010eae */
[----:B------:R-:W-:Y:S02]  /*d4a0*/  LOP3.LUT R131, R120, R157, RZ, 0x3c, !PT ;  /* 0x0000009d78837212 */ /* 0x000fe400078e3cff */
[----:B------:R-:W-:Y:S02]  /*d4b0*/  SHF.L.W.U32.HI R176, R174, 0x1, R179 ;  /* 0x00000001aeb07819 */ /* 0x000fe40000010eb3 */
[----:B------:R-:W-:Y:S02]  /*d4c0*/  LOP3.LUT R186, R116, R182, RZ, 0x3c, !PT ;  /* 0x000000b674ba7212 */ /* 0x000fe400078e3cff */
[----:B------:R-:W-:Y:S02]  /*d4d0*/  SHF.L.W.U32.HI R175, R157, 0x1, R182 ;  /* 0x000000019daf7819 */ /* 0x000fe40000010eb6 */
[----:B------:R-:W-:-:S02]  /*d4e0*/  LOP3.LUT R181, R181, R142, RZ, 0x3c, !PT ;  /* 0x0000008eb5b57212 */ /* 0x000fc400078e3cff */
[----:B------:R-:W-:Y:S02]  /*d4f0*/  SHF.L.W.U32.HI R182, R182, 0x1, R157 ;  /* 0x00000001b6b67819 */ /* 0x000fe40000010e9d */
        /* <DEDUP_REMOVED lines=18> */
[----:B------:R-:W-:Y:S02]  /*d620*/  LOP3.LUT R138, R119, R179, RZ, 0x3c, !PT ;  /* 0x000000b3778a7212 */ /* 0x000fe400078e3cff */
[-C--:B------:R-:W-:Y:S02]  /*d630*/  LOP3.LUT R167, R115, R175.reuse, RZ, 0x3c, !PT ;  /* 0x000000af73a77212 */ /* 0x080fe400078e3cff */
[----:B------:R-:W-:Y:S02]  /*d640*/  LOP3.LUT R181, R184, R158, RZ, 0x3c, !PT ;  /* 0x0000009eb8b57212 */ /* 0x000fe400078e3cff */
[----:B------:R-:W-:Y:S02]  /*d650*/  LOP3.LUT R146, R180, R146, RZ, 0x3c, !PT ;  /* 0x00000092b4927212 */ /* 0x000fe400078e3cff */
[----:B------:R-:W-:-:S02]  /*d660*/  LOP3.LUT R165, R122, R175, RZ, 0x3c, !PT ;  /* 0x000000af7aa57212 */ /* 0x000fc400078e3cff */
[----:B------:R-:W-:Y:S02]  /*d670*/  SHF.L.W.U32.HI R115, R171, 0xc, R116 ;  /* 0x0000000cab737819 */ /* 0x000fe40000010e74 */
[----:B------:R-:W-:Y:S02]  /*d680*/  SHF.L.W.U32.HI R119, R116, 0xc, R171 ;  /* 0x0000000c74777819 */ /* 0x000fe40000010eab */
[----:B------:R-:W-:Y:S02]  /*d690*/  LOP3.LUT R159, R131, R169, RZ, 0x3c, !PT ;  /* 0x000000a9839f7212 */ /* 0x000fe400078e3cff */
[----:B------:R-:W-:Y:S02]  /*d6a0*/  LOP3.LUT R171, R113, R121, RZ, 0x3c, !PT ;  /* 0x0000007971ab7212 */ /* 0x000fe400078e3cff */
[----:B------:R-:W-:Y:S02]  /*d6b0*/  LOP3.LUT R122, R112, R123, RZ, 0x3c, !PT ;  /* 0x0000007b707a7212 */ /* 0x000fe400078e3cff */
[----:B------:R-:W-:-:S02]  /*d6c0*/  LOP3.LUT R144, R131, R144, RZ, 0x3c, !PT ;  /* 0x0000009083907212 */ /* 0x000fc400078e3cff */
[----:B------:R-:W-:Y:S02]  /*d6d0*/  LOP3.LUT R169, R114, R175, RZ, 0x3c, !PT ;  /* 0x000000af72a97212 */ /* 0x000fe400078e3cff */
        /* <DEDUP_REMOVED lines=10> */
[----:B------:R-:W-:-:S02]  /*d780*/  LOP3.LUT R134, R112, R134, RZ, 0x3c, !PT ;  /* 0x0000008670867212 */ /* 0x000fc400078e3cff */
[----:B------:R-:W-:Y:S02]  /*d790*/  LOP3.LUT R142, R131, R164, RZ, 0x3c, !PT ;  /* 0x000000a4838e7212 */ /* 0x000fe400078e3cff */
[----:B------:R-:W-:Y:S02]  /*d7a0*/  LOP3.LUT R149, R186, R156, RZ, 0x3c, !PT ;  /* 0x0000009cba957212 */ /* 0x000fe400078e3cff */
[----:B------:R-:W-:Y:S02]  /*d7b0*/  LOP3.LUT R160, R184, R145, RZ, 0x3c, !PT ;  /* 0x00000091b8a07212 */ /* 0x000fe400078e3cff */
[----:B------:R-:W-:Y:S02]  /*d7c0*/  SHF.L.W.U32.HI R171, R122, 0x3, R171 ;  /* 0x000000037aab7819 */ /* 0x000fe40000010eab */
[----:B------:R-:W-:Y:S02]  /*d7d0*/  LOP3.LUT R132, R113, R132, RZ, 0x3c, !PT ;  /* 0x0000008471847212 */ /* 0x000fe400078e3cff */
[----:B------:R-:W-:-:S02]  /*d7e0*/  LOP3.LUT R159, R112, R130, RZ, 0x3c, !PT ;  /* 0x00000082709f7212 */ /* 0x000fc400078e3cff */
[----:B------:R-:W-:Y:S02]  /*d7f0*/  LOP3.LUT R145, R180, R177, RZ, 0x3c, !PT ;  /* 0x000000b1b4917212 */ /* 0x000fe400078e3cff */
[C---:B------:R-:W-:Y:S02]  /*d800*/  LOP3.LUT R156, R176.reuse, R161, RZ, 0x3c, !PT ;  /* 0x000000a1b09c7212 */ /* 0x040fe400078e3cff */
[----:B------:R-:W-:Y:S02]  /*d810*/  LOP3.LUT R147, R176, R147, RZ, 0x3c, !PT ;  /* 0x00000093b0937212 */ /* 0x000fe400078e3cff */
[----:B------:R-:W-:Y:S02]  /*d820*/  LOP3.LUT R164, R175, R168, RZ, 0x3c, !PT ;  /* 0x000000a8afa47212 */ /* 0x000fe400078e3cff */
[----:B------:R-:W-:Y:S02]  /*d830*/  SHF.L.W.U32.HI R122, R144, 0x1, R155 ;  /* 0x00000001907a7819 */ /* 0x000fe40000010e9b */
[----:B------:R-:W-:-:S02]  /*d840*/  LOP3.LUT R131, R186, R178, RZ, 0x3c, !PT ;  /* 0x000000b2ba837212 */ /* 0x000fc400078e3cff */
[----:B------:R-:W-:Y:S02]  /*d850*/  LOP3.LUT R180, R180, R162, RZ, 0x3c, !PT ;  /* 0x000000a2b4b47212 */ /* 0x000fe400078e3cff */
[----:B------:R-:W-:Y:S02]  /*d860*/  LOP3.LUT R161, R176, R152, RZ, 0x3c, !PT ;  /* 0x00000098b0a17212 */ /* 0x000fe400078e3cff */
[----:B------:R-:W-:Y:S02]  /*d870*/  SHF.L.W.U32.HI R141, R170, 0x1c, R173 ;  /* 0x0000001caa8d7819 */ /* 0x000fe40000010ead */
[----:B------:R-:W-:Y:S02]  /*d880*/  SHF.L.W.U32.HI R168, R173, 0x1c, R170 ;  /* 0x0000001cada87819 */ /* 0x000fe40000010eaa */
[----:B------:R-:W-:Y:S02]  /*d890*/  SHF.L.W.U32.HI R144, R155, 0x1, R144 ;  /* 0x000000019b907819 */ /* 0x000fe40000010e90 */
[----:B------:R-:W-:-:S02]  /*d8a0*/  LOP3.LUT R178, R176, R139, RZ, 0x3c, !PT ;  /* 0x0000008bb0b27212 */ /* 0x000fc400078e3cff */
        /* <DEDUP_REMOVED lines=42> */
[----:B------:R-:W-:Y:S02]  /*db50*/  SHF.L.W.U32.HI R176, R139, 0x1b, R164 ;  /* 0x0000001b8bb07819 */ /* 0x000fe40000010ea4 */
        /* <DEDUP_REMOVED lines=22> */
[----:B------:R-:W-:-:S02]  /*dcc0*/  LOP3.LUT R169, R116, UR6, R119, 0x9c, !PT ;  /* 0x0000000674a97c12 */ /* 0x000fc4000f8e9c77 */
        /* <DEDUP_REMOVED lines=15> */
[-CC-:B------:R-:W-:Y:S02]  /*ddc0*/  LOP3.LUT R148, R119, R113.reuse, R110.reuse, 0x90, !PT ;  /* 0x0000007177947212 */ /* 0x180fe400078e906e */
[-CC-:B------:R-:W-:Y:S02]  /*ddd0*/  LOP3.LUT R117, R169, R113.reuse, R110.reuse, 0x96, !PT ;  /* 0x00000071a9757212 */ /* 0x180fe400078e966e */
[----:B------:R-:W-:-:S02]  /*dde0*/  LOP3.LUT R178, R157, R113, R110, 0x6, !PT ;  /* 0x000000719db27212 */ /* 0x000fc400078e066e */
[----:B------:R-:W-:Y:S02]  /*ddf0*/  LOP3.LUT R110, R115, R112, R111, 0x90, !PT ;  /* 0x00000070736e7212 */ /* 0x000fe400078e906f */
[----:B------:R-:W-:Y:S01]  /*de00*/  LOP3.LUT R166, R114, UR7, R115, 0x9c, !PT ;  /* 0x0000000772a67c12 */ /* 0x000fe2000f8e9c73 */
[----:B------:R-:W0:Y:S01]  /*de10*/  LDCU.128 UR4, c[0x3][0x40] ;  /* 0x00c00800ff0477ac */ /* 0x000e220008000c00 */
[----:B------:R-:W-:Y:S02]  /*de20*/  LOP3.LUT R156, R156, R174, R159, 0xb4, !PT ;  /* 0x000000ae9c9c7212 */ /* 0x000fe400078eb49f */
[----:B------:R-:W-:Y:S02]  /*de30*/  LOP3.LUT R142, R119, R123, R116, 0xb4, !PT ;  /* 0x0000007b778e7212 */ /* 0x000fe400078eb474 */
[----:B------:R-:W-:Y:S02]  /*de40*/  LOP3.LUT R119, R116, R157, R123, 0xb4, !PT ;  /* 0x0000009d74777212 */ /* 0x000fe400078eb47b */
[----:B------:R-:W-:-:S02]  /*de50*/  LOP3.LUT R159, R114, R145, R121, 0xb4, !PT ;  /* 0x00000091729f7212 */ /* 0x000fc400078eb479 */
[----:B------:R-:W-:Y:S02]  /*de60*/  LOP3.LUT R148, R148, R157, RZ, 0x3c, !PT ;  /* 0x0000009d94947212 */ /* 0x000fe400078e3cff */
[----:B------:R-:W-:Y:S02]  /*de70*/  LOP3.LUT R169, R110, R145, RZ, 0x3c, !PT ;  /* 0x000000916ea97212 */ /* 0x000fe400078e3cff */
[-CC-:B------:R-:W-:Y:S02]  /*de80*/  LOP3.LUT R113, R166, R112.reuse, R111.reuse, 0x96, !PT ;  /* 0x00000070a6717212 */ /* 0x180fe400078e966f */
[----:B------:R-:W-:Y:S02]  /*de90*/  LOP3.LUT R112, R145, R112, R111, 0x6, !PT ;  /* 0x0000007091707212 */ /* 0x000fe400078e066f */
[----:B------:R-:W-:Y:S02]  /*dea0*/  LOP3.LUT R115, R115, R121, R114, 0xb4, !PT ;  /* 0x0000007973737212 */ /* 0x000fe400078eb472 */
[----:B------:R-:W-:-:S02]  /*deb0*/  LOP3.LUT R166, R146, R131, R119, 0x96, !PT ;  /* 0x0000008392a67212 */ /* 0x000fc400078e9677 */
[----:B------:R-:W-:Y:S02]  /*dec0*/  LOP3.LUT R157, R151, R136, R159, 0x96, !PT ;  /* 0x00000088979d7212 */ /* 0x000fe400078e969f */
[----:B------:R-:W-:Y:S02]  /*ded0*/  LOP3.LUT R145, R153, R138, R148, 0x96, !PT ;  /* 0x0000008a99917212 */ /* 0x000fe400078e9694 */
[----:B------:R-:W-:Y:S02]  /*dee0*/  LOP3.LUT R114, R144, R141, R169, 0x96, !PT ;  /* 0x0000008d90727212 */ /* 0x000fe400078e96a9 */
[----:B------:R-:W-:Y:S02]  /*def0*/  LOP3.LUT R178, R123, R178, RZ, 0x3c, !PT ;  /* 0x000000b27bb27212 */ /* 0x000fe400078e3cff */
        /* <DEDUP_REMOVED lines=13> */
[----:B------:R-:W-:-:S02]  /*dfd0*/  SHF.L.W.U32.HI R174, R145, 0x1, R114 ;  /* 0x0000000191ae7819 */ /* 0x000fc40000010e72 */
[----:B------:R-:W-:Y:S02]  /*dfe0*/  LOP3.LUT R112, R156, R112, R137, 0x96, !PT ;  /* 0x000000709c707212 */ /* 0x000fe400078e9689 */
[----:B------:R-:W-:Y:S02]  /*dff0*/  SHF.L.W.U32.HI R111, R157, 0x1, R166 ;  /* 0x000000019d6f7819 */ /* 0x000fe40000010ea6 */
[----:B------:R-:W-:Y:S02]  /*e000*/  LOP3.LUT R180, R110, R183, RZ, 0x3c, !PT ;  /* 0x000000b76eb47212 */ /* 0x000fe400078e3cff */
[----:B------:R-:W-:Y:S02]  /*e010*/  LOP3.LUT R174, R174, R157, RZ, 0x3c, !PT ;  /* 0x0000009daeae7212 */ /* 0x000fe400078e3cff */
[----:B------:R-:W-:Y:S02]  /*e020*/  SHF.L.W.U32.HI R110, R123, 0x1, R170 ;  /* 0x000000017b6e7819 */ /* 0x000fe40000010eaa */
[----:B------:R-:W-:-:S02]  /*e030*/  LOP3.LUT R116, R165, R140, R178, 0x96, !PT ;  /* 0x0000008ca5747212 */ /* 0x000fc400078e96b2 */
[----:B------:R-:W-:Y:S02]  /*e040*/  LOP3.LUT R157, R155, R150, R143, 0x96, !PT ;  /* 0x000000969b9d7212 */ /* 0x000fe400078e968f */
[----:B------:R-:W-:Y:S02]  /*e050*/  LOP3.LUT R121, R111, R112, RZ, 0x3c, !PT ;  /* 0x000000706f797212 */ /* 0x000fe400078e3cff */
[----:B------:R-:W-:Y:S02]  /*e060*/  SHF.L.W.U32.HI R111, R114, 0x1, R145 ;  /* 0x00000001726f7819 */ /* 0x000fe40000010e91 */
[----:B------:R-:W-:Y:S02]  /*e070*/  SHF.L.W.U32.HI R181, R183, 0x1, R112 ;  /* 0x00000001b7b57819 */ /* 0x000fe40000010e70 */
[----:B------:R-:W-:Y:S02]  /*e080*/  LOP3.LUT R110, R145, R110, RZ, 0x3c, !PT ;  /* 0x0000006e916e7212 */ /* 0x000fe400078e3cff */
[----:B------:R-:W-:-:S02]  /*e090*/  LOP3.LUT R116, R173, R116, R158, 0x96, !PT ;  /* 0x00000074ad747212 */ /* 0x000fc400078e969e */
[----:B------:R-:W-:Y:S02]  /*e0a0*/  LOP3.LUT R145, R160, R157, R149, 0x96, !PT ;  /* 0x0000009da0917212 */ /* 0x000fe400078e9695 */
[----:B------:R-:W-:Y:S02]  /*e0b0*/  SHF.L.W.U32.HI R172, R112, 0x1, R183 ;  /* 0x0000000170ac7819 */ /* 0x000fe40000010eb7 */
[----:B------:R-:W-:Y:S02]  /*e0c0*/  SHF.L.W.U32.HI R112, R170, 0x1, R123 ;  /* 0x00000001aa707819 */ /* 0x000fe40000010e7b */
[----:B------:R-:W-:Y:S02]  /*e0d0*/  LOP3.LUT R185, R111, R166, RZ, 0x3c, !PT ;  /* 0x000000a66fb97212 */ /* 0x000fe400078e3cff */
[C---:B------:R-:W-:Y:S02]  /*e0e0*/  LOP3.LUT R181, R116.reuse, R181, RZ, 0x3c, !PT ;  /* 0x000000b574b57212 */ /* 0x040fe400078e3cff */
[----:B------:R-:W-:-:S02]  /*e0f0*/  SHF.L.W.U32.HI R176, R116, 0x1, R145 ;  /* 0x0000000174b07819 */ /* 0x000fc40000010e91 */
[----:B------:R-:W-:Y:S02]  /*e100*/  SHF.L.W.U32.HI R183, R145, 0x1, R116 ;  /* 0x0000000191b77819 */ /* 0x000fe40000010e74 */
[----:B------:R-:W-:Y:S02]  /*e110*/  LOP3.LUT R116, R121, R175, RZ, 0x3c, !PT ;  /* 0x000000af79747212 */ /* 0x000fe400078e3cff */
[----:B------:R-:W-:Y:S02]  /*e120*/  LOP3.LUT R112, R114, R112, RZ, 0x3c, !PT ;  /* 0x0000007072707212 */ /* 0x000fe400078e3cff */
[----:B------:R-:W-:Y:S02]  /*e130*/  LOP3.LUT R172, R145, R172, RZ, 0x3c, !PT ;  /* 0x000000ac91ac7212 */ /* 0x000fe400078e3cff */
[----:B------:R-:W-:Y:S02]  /*e140*/  LOP3.LUT R157, R121, R152, RZ, 0x3c, !PT ;  /* 0x00000098799d7212 */ /* 0x000fe400078e3cff */
[----:B------:R-:W-:-:S02]  /*e150*/  LOP3.LUT R175, R185, R158, RZ, 0x3c, !PT ;  /* 0x0000009eb9af7212 */ /* 0x000fc400078e3cff */
[C---:B------:R-:W-:Y:S02]  /*e160*/  LOP3.LUT R145, R121.reuse, R142, RZ, 0x3c, !PT ;  /* 0x0000008e79917212 */ /* 0x040fe400078e3cff */
[C---:B------:R-:W-:Y:S02]  /*e170*/  LOP3.LUT R111, R121.reuse, R162, RZ, 0x3c, !PT ;  /* 0x000000a2796f7212 */ /* 0x040fe400078e3cff */
        /* <DEDUP_REMOVED lines=19> */
[C---:B------:R-:W-:Y:S02]  /*e2b0*/  LOP3.LUT R164, R174.reuse, R155, RZ, 0x3c, !PT ;  /* 0x0000009baea47212 */ /* 0x040fe400078e3cff */
[----:B------:R-:W-:Y:S02]  /*e2c0*/  LOP3.LUT R149, R174, R160, RZ, 0x3c, !PT ;  /* 0x000000a0ae957212 */ /* 0x000fe400078e3cff */
[----:B------:R-:W-:-:S02]  /*e2d0*/  SHF.L.W.U32.HI R136, R175, 0x15, R180 ;  /* 0x00000015af887819 */ /* 0x000fc40000010eb4 */
[----:B------:R-:W-:Y:S02]  /*e2e0*/  SHF.L.W.U32.HI R119, R180, 0x15, R175 ;  /* 0x00000015b4777819 */ /* 0x000fe40000010eaf */
[----:B------:R-:W-:Y:S02]  /*e2f0*/  LOP3.LUT R174, R170, R146, RZ, 0x3c, !PT ;  /* 0x00000092aaae7212 */ /* 0x000fe400078e3cff */
[----:B------:R-:W-:Y:S02]  /*e300*/  LOP3.LUT R180, R112, R139, RZ, 0x3c, !PT ;  /* 0x0000008b70b47212 */ /* 0x000fe400078e3cff */
[----:B------:R-:W-:Y:S02]  /*e310*/  LOP3.LUT R156, R110, R156, RZ, 0x3c, !PT ;  /* 0x0000009c6e9c7212 */ /* 0x000fe400078e3cff */
[----:B------:R-:W-:Y:S02]  /*e320*/  LOP3.LUT R183, R112, R130, RZ, 0x3c, !PT ;  /* 0x0000008270b77212 */ /* 0x000fe400078e3cff */
[----:B------:R-:W-:-:S02]  /*e330*/  SHF.L.W.U32.HI R139, R145, 0x1, R152 ;  /* 0x00000001918b7819 */ /* 0x000fc40000010e98 */
[----:B------:R-:W-:Y:S02]  /*e340*/  SHF.L.W.U32.HI R146, R152, 0x1, R145 ;  /* 0x0000000198927819 */ /* 0x000fe40000010e91 */
[----:B------:R-:W-:Y:S02]  /*e350*/  LOP3.LUT R145, R110, R118, RZ, 0x3c, !PT ;  /* 0x000000766e917212 */ /* 0x000fe400078e3cff */
[----:B------:R-:W-:Y:S02]  /*e360*/  LOP3.LUT R120, R112, R120, RZ, 0x3c, !PT ;  /* 0x0000007870787212 */ /* 0x000fe400078e3cff */
[----:B------:R-:W-:Y:S02]  /*e370*/  LOP3.LUT R178, R185, R178, RZ, 0x3c, !PT ;  /* 0x000000b2b9b27212 */ /* 0x000fe400078e3cff */
[----:B------:R-:W-:Y:S02]  /*e380*/  SHF.L.W.U32.HI R118, R156, 0x12, R183 ;  /* 0x000000129c767819 */ /* 0x000fe40000010eb7 */
[----:B------:R-:W-:-:S02]  /*e390*/  LOP3.LUT R177, R138, R181, RZ, 0x3c, !PT ;  /* 0x000000b58ab17212 */ /* 0x000fc400078e3cff */
[-C--:B------:R-:W-:Y:S02]  /*e3a0*/  LOP3.LUT R182, R141, R172.reuse, RZ, 0x3c, !PT ;  /* 0x000000ac8db67212 */ /* 0x080fe400078e3cff */
[----:B------:R-:W-:Y:S02]  /*e3b0*/  SHF.L.W.U32.HI R183, R183, 0x12, R156 ;  /* 0x00000012b7b77819 */ /* 0x000fe40000010e9c */
[----:B------:R-:W-:Y:S02]  /*e3c0*/  LOP3.LUT R165, R185, R165, RZ, 0x3c, !PT ;  /* 0x000000a5b9a57212 */ /* 0x000fe400078e3cff */
[----:B------:R-:W-:Y:S02]  /*e3d0*/  LOP3.LUT R160, R147, R172, RZ, 0x3c, !PT ;  /* 0x000000ac93a07212 */ /* 0x000fe400078e3cff */
[----:B------:R-:W-:Y:S02]  /*e3e0*/  SHF.L.W.U32.HI R152, R120, 0x4, R145 ;  /* 0x0000000478987819 */ /* 0x000fe40000010e91 */
[----:B------:R-:W-:-:S02]  /*e3f0*/  SHF.L.W.U32.HI R156, R145, 0x4, R120 ;  /* 0x00000004919c7819 */ /* 0x000fc40000010e78 */
[C---:B------:R-:W-:Y:S02]  /*e400*/  LOP3.LUT R141, R176.reuse, R159, RZ, 0x3c, !PT ;  /* 0x0000009fb08d7212 */ /* 0x040fe400078e3cff */
[C---:B------:R-:W-:Y:S02]  /*e410*/  LOP3.LUT R155, R176.reuse, R151, RZ, 0x3c, !PT ;  /* 0x00000097b09b7212 */ /* 0x040fe400078e3cff */
[C---:B------:R-:W-:Y:S02]  /*e420*/  LOP3.LUT R150, R176.reuse, R134, RZ, 0x3c, !PT ;  /* 0x00000086b0967212 */ /* 0x040fe400078e3cff */
[----:B------:R-:W-:Y:S02]  /*e430*/  LOP3.LUT R171, R176, R167, RZ, 0x3c, !PT ;  /* 0x000000a7b0ab7212 */ /* 0x000fe400078e3cff */
[C---:B------:R-:W-:Y:S02]  /*e440*/  LOP3.LUT R135, R110.reuse, R135, RZ, 0x3c, !PT ;  /* 0x000000876e877212 */ /* 0x040fe400078e3cff */
[----:B------:R-:W-:-:S02]  /*e450*/  LOP3.LUT R137, R110, R137, RZ, 0x3c, !PT ;  /* 0x000000896e897212 */ /* 0x000fc400078e3cff */
[----:B------:R-:W-:Y:S02]  /*e460*/  LOP3.LUT R120, R112, R133, RZ, 0x3c, !PT ;  /* 0x0000008570787212 */ /* 0x000fe400078e3cff */
[----:B------:R-:W-:Y:S02]  /*e470*/  LOP3.LUT R138, R132, R181, RZ, 0x3c, !PT ;  /* 0x000000b5848a7212 */ /* 0x000fe400078e3cff */
[C---:B------:R-:W-:Y:S02]  /*e480*/  LOP3.LUT R131, R170.reuse, R131, RZ, 0x3c, !PT ;  /* 0x00000083aa837212 */ /* 0x040fe400078e3cff */
[C---:B------:R-:W-:Y:S02]  /*e490*/  LOP3.LUT R179, R170.reuse, R122, RZ, 0x3c, !PT ;  /* 0x0000007aaab37212 */ /* 0x040fe400078e3cff */
[----:B------:R-:W-:Y:S02]  /*e4a0*/  LOP3.LUT R176, R170, R163, RZ, 0x3c, !PT ;  /* 0x000000a3aab07212 */ /* 0x000fe400078e3cff */
        /* <DEDUP_REMOVED lines=69> */
[-CC-:B------:R-:W-:Y:S02]  /*e900*/  LOP3.LUT R163, R132, R110.reuse, R117.reuse, 0x90, !PT ;  /* 0x0000006e84a37212 */ /* 0x180fe400078e9075 */
        /* <DEDUP_REMOVED lines=10> */
[----:B------:R-:W-:Y:S02]  /*e9b0*/  LOP3.LUT R138, R119, R174, RZ, 0x3c, !PT ;  /* 0x000000ae778a7212 */ /* 0x000fe400078e3cff */
[----:B------:R-:W-:Y:S02]  /*e9c0*/  LOP3.LUT R166, R123, R112, R113, 0x90, !PT ;  /* 0x000000707ba67212 */ /* 0x000fe400078e9071 */
[----:B------:R-:W-:Y:S02]  /*e9d0*/  LOP3.LUT R119, R132, R119, R157, 0xb4, !PT ;  /* 0x0000007784777212 */ /* 0x000fe400078eb49d */
[----:B------:R-:W-:Y:S02]  /*e9e0*/  LOP3.LUT R155, R181, R135, R180, 0xb4, !PT ;  /* 0x00000087b59b7212 */ /* 0x000fe400078eb4b4 */
[----:B------:R-:W-:-:S02]  /*e9f0*/  LOP3.LUT R141, R180, R140, R135, 0xb4, !PT ;  /* 0x0000008cb48d7212 */ /* 0x000fc400078eb487 */
[----:B0-----:R-:W-:Y:S02]  /*ea00*/  LOP3.LUT R132, R157, UR4, R132, 0x9c, !PT ;  /* 0x000000049d847c12 */ /* 0x001fe4000f8e9c84 */
[----:B------:R-:W-:Y:S02]  /*ea10*/  LOP3.LUT R135, R135, R178, R140, 0xb4, !PT ;  /* 0x000000b287877212 */ /* 0x000fe400078eb48c */
[----:B------:R-:W-:Y:S02]  /*ea20*/  LOP3.LUT R157, R123, R136, R158, 0xb4, !PT ;  /* 0x000000887b9d7212 */ /* 0x000fe400078eb49e */
[----:B------:R-:W-:Y:S02]  /*ea30*/  LOP3.LUT R140, R140, R181, R178, 0xb4, !PT ;  /* 0x000000b58c8c7212 */ /* 0x000fe400078eb4b2 */
[----:B------:R-:W-:Y:S02]  /*ea40*/  LOP3.LUT R166, R166, R111, RZ, 0x3c, !PT ;  /* 0x0000006fa6a67212 */ /* 0x000fe400078e3cff */
[----:B------:R-:W-:-:S02]  /*ea50*/  LOP3.LUT R151, R151, R147, R168, 0xb4, !PT ;  /* 0x0000009397977212 */ /* 0x000fc400078eb4a8 */
[C---:B------:R-:W-:Y:S02]  /*ea60*/  LOP3.LUT R147, R158.reuse, UR5, R123, 0x9c, !PT ;  /* 0x000000059e937c12 */ /* 0x040fe4000f8e9c7b */
[----:B------:R-:W-:Y:S02]  /*ea70*/  LOP3.LUT R175, R158, R111, R136, 0xb4, !PT ;  /* 0x0000006f9eaf7212 */ /* 0x000fe400078eb488 */
[----:B------:R-:W-:Y:S02]  /*ea80*/  LOP3.LUT R163, R111, R112, R113, 0x6, !PT ;  /* 0x000000706fa37212 */ /* 0x000fe400078e0671 */
[----:B------:R-:W-:Y:S02]  /*ea90*/  LOP3.LUT R110, R132, R110, R117, 0x96, !PT ;  /* 0x0000006e846e7212 */ /* 0x000fe400078e9675 */
        /* <DEDUP_REMOVED lines=19> */
[----:B------:R-:W-:-:S02]  /*ebd0*/  SHF.L.W.U32.HI R179, R117, 0x1, R132 ;  /* 0x0000000175b37819 */ /* 0x000fc40000010e84 */
[----:B------:R-:W-:Y:S02]  /*ebe0*/  LOP3.LUT R111, R117, R111, RZ, 0x3c, !PT ;  /* 0x0000006f756f7212 */ /* 0x000fe400078e3cff */
[----:B------:R-:W-:Y:S02]  /*ebf0*/  LOP3.LUT R177, R170, R177, R161, 0x96, !PT ;  /* 0x000000b1aab17212 */ /* 0x000fe400078e96a1 */
[----:B------:R-:W-:Y:S02]  /*ec00*/  LOP3.LUT R168, R169, R168, R156, 0x96, !PT ;  /* 0x000000a8a9a87212 */ /* 0x000fe400078e969c */
[----:B------:R-:W-:Y:S02]  /*ec10*/  SHF.L.W.U32.HI R123, R147, 0x1, R136 ;  /* 0x00000001937b7819 */ /* 0x000fe40000010e88 */
[----:B------:R-:W-:Y:S02]  /*ec20*/  LOP3.LUT R184, R184, R147, RZ, 0x3c, !PT ;  /* 0x00000093b8b87212 */ /* 0x000fe400078e3cff */
[----:B------:R-:W-:-:S02]  /*ec30*/  SHF.L.W.U32.HI R117, R136, 0x1, R147 ;  /* 0x0000000188757819 */ /* 0x000fc40000010e93 */
[----:B------:R-:W-:Y:S02]  /*ec40*/  LOP3.LUT R182, R120, R131, R110, 0x96, !PT ;  /* 0x0000008378b67212 */ /* 0x000fe400078e966e */
[----:B------:R-:W-:Y:S02]  /*ec50*/  LOP3.LUT R147, R122, R121, R112, 0x96, !PT ;  /* 0x000000797a937212 */ /* 0x000fe400078e9670 */
[----:B------:R-:W-:Y:S02]  /*ec60*/  SHF.L.W.U32.HI R113, R158, 0x1, R173 ;  /* 0x000000019e717819 */ /* 0x000fe40000010ead */
[----:B------:R-:W-:Y:S02]  /*ec70*/  SHF.L.W.U32.HI R174, R168, 0x1, R177 ;  /* 0x00000001a8ae7819 */ /* 0x000fe40000010eb1 */
[----:B------:R-:W-:Y:S02]  /*ec80*/  LOP3.LUT R182, R133, R182, R130, 0x96, !PT ;  /* 0x000000b685b67212 */ /* 0x000fe400078e9682 */
[----:B------:R-:W-:-:S02]  /*ec90*/  LOP3.LUT R147, R134, R147, R116, 0x96, !PT ;  /* 0x0000009386937212 */ /* 0x000fc400078e9674 */
[----:B------:R-:W-:Y:S02]  /*eca0*/  SHF.L.W.U32.HI R178, R177, 0x1, R168 ;  /* 0x00000001b1b27819 */ /* 0x000fe40000010ea8 */
        /* <DEDUP_REMOVED lines=22> */
[----:B------:R-:W-:-:S02]  /*ee10*/  LOP3.LUT R169, R178, R144, RZ, 0x3c, !PT ;  /* 0x00000090b2a97212 */ /* 0x000fc400078e3cff */
[----:B------:R-:W-:Y:S02]  /*ee20*/  LOP3.LUT R142, R174, R142, RZ, 0x3c, !PT ;  /* 0x0000008eae8e7212 */ /* 0x000fe400078e3cff */
[----:B------:R-:W-:Y:S02]  /*ee30*/  LOP3.LUT R141, R177, R164, RZ, 0x3c, !PT ;  /* 0x000000a4b18d7212 */ /* 0x000fe400078e3cff */
[----:B------:R-:W-:Y:S02]  /*ee40*/  LOP3.LUT R158, R179, R150, RZ, 0x3c, !PT ;  /* 0x00000096b39e7212 */ /* 0x000fe400078e3cff */
[----:B------:R-:W-:Y:S02]  /*ee50*/  LOP3.LUT R164, R173, R166, RZ, 0x3c, !PT ;  /* 0x000000a6ada47212 */ /* 0x000fe400078e3cff */
[C---:B------:R-:W-:Y:S02]  /*ee60*/  LOP3.LUT R171, R179.reuse, R161, RZ, 0x3c, !PT ;  /* 0x000000a1b3ab7212 */ /* 0x040fe400078e3cff */
[----:B------:R-:W-:-:S02]  /*ee70*/  LOP3.LUT R150, R179, R170, RZ, 0x3c, !PT ;  /* 0x000000aab3967212 */ /* 0x000fc400078e3cff */
[----:B------:R-:W-:Y:S02]  /*ee80*/  LOP3.LUT R180, R184, R156, RZ, 0x3c, !PT ;  /* 0x0000009cb8b47212 */ /* 0x000fe400078e3cff */
[-C--:B------:R-:W-:Y:S02]  /*ee90*/  LOP3.LUT R166, R118, R173.reuse, RZ, 0x3c, !PT ;  /* 0x000000ad76a67212 */ /* 0x080fe400078e3cff */
[----:B------:R-:W-:Y:S02]  /*eea0*/  LOP3.LUT R168, R114, R173, RZ, 0x3c, !PT ;  /* 0x000000ad72a87212 */ /* 0x000fe400078e3cff */
[----:B------:R-:W-:Y:S02]  /*eeb0*/  LOP3.LUT R167, R179, R138, RZ, 0x3c, !PT ;  /* 0x0000008ab3a77212 */ /* 0x000fe400078e3cff */
[----:B------:R-:W-:Y:S02]  /*eec0*/  LOP3.LUT R170, R184, R163, RZ, 0x3c, !PT ;  /* 0x000000a3b8aa7212 */ /* 0x000fe400078e3cff */
[----:B------:R-:W-:-:S02]  /*eed0*/  LOP3.LUT R156, R174, R165, RZ, 0x3c, !PT ;  /* 0x000000a5ae9c7212 */ /* 0x000fc400078e3cff */
[-C--:B------:R-:W-:Y:S02]  /*eee0*/  LOP3.LUT R161, R115, R173.reuse, RZ, 0x3c, !PT ;  /* 0x000000ad73a17212 */ /* 0x080fe400078e3cff */
[----:B------:R-:W-:Y:S02]  /*eef0*/  SHF.L.W.U32.HI R114, R172, 0xc, R117 ;  /* 0x0000000cac727819 */ /* 0x000fe40000010e75 */
[----:B------:R-:W-:Y:S02]  /*ef00*/  SHF.L.W.U32.HI R118, R117, 0xc, R172 ;  /* 0x0000000c75767819 */ /* 0x000fe40000010eac */
[----:B------:R-:W-:Y:S02]  /*ef10*/  LOP3.LUT R163, R184, R146, RZ, 0x3c, !PT ;  /* 0x00000092b8a37212 */ /* 0x000fe400078e3cff */
[----:B------:R-:W-:Y:S02]  /*ef20*/  LOP3.LUT R165, R151, R173, RZ, 0x3c, !PT ;  /* 0x000000ad97a57212 */ /* 0x000fe400078e3cff */
        /* <DEDUP_REMOVED lines=10> */
[----:B------:R-:W-:Y:S02]  /*efd0*/  LOP3.LUT R178, R178, R160, RZ, 0x3c, !PT ;  /* 0x000000a0b2b27212 */ /* 0x000fe400078e3cff */
        /* <DEDUP_REMOVED lines=83> */
[----:B------:R-:W-:Y:S02]  /*f510*/  LOP3.LUT R123, R175, R134, R131, 0xb4, !PT ;  /* 0x00000086af7b7212 */ /* 0x000fe400078eb483 */
[----:B------:R-:W-:Y:S02]  /*f520*/  LOP3.LUT R174, R158, R156, R163, 0xb4, !PT ;  /* 0x0000009c9eae7212 */ /* 0x000fe400078eb4a3 */
[----:B------:R-:W-:-:S02]  /*f530*/  LOP3.LUT R167, R163, R155, R156, 0xb4, !PT ;  /* 0x0000009ba3a77212 */ /* 0x000fc400078eb49c */
[----:B------:R-:W-:Y:S01]  /*f540*/  LOP3.LUT R165, R115, UR7, R114, 0x9c, !PT ;  /* 0x0000000773a57c12 */ /* 0x000fe2000f8e9c72 */
[----:B------:R-:W0:Y:S01]  /*f550*/  LDCU.128 UR4, c[0x3][0x50] ;  /* 0x00c00a00ff0477ac */ /* 0x000e220008000c00 */
        /* <DEDUP_REMOVED lines=12> */
[-CC-:B------:R-:W-:Y:S02]  /*f620*/  LOP3.LUT R116, R166, R113.reuse, R110.reuse, 0x96, !PT ;  /* 0x00000071a6747212 */ /* 0x180fe400078e966e */
[----:B------:R-:W-:Y:S02]  /*f630*/  LOP3.LUT R145, R150, R113, R110, 0x6, !PT ;  /* 0x0000007196917212 */ /* 0x000fe400078e066e */
[----:B------:R-:W-:Y:S02]  /*f640*/  LOP3.LUT R117, R117, R150, R122, 0xb4, !PT ;  /* 0x0000009675757212 */ /* 0x000fe400078eb47a */
[----:B------:R-:W-:Y:S02]  /*f650*/  LOP3.LUT R135, R115, R147, R120, 0xb4, !PT ;  /* 0x0000009373877212 */ /* 0x000fe400078eb478 */
[----:B------:R-:W-:-:S02]  /*f660*/  LOP3.LUT R110, R114, R111, R112, 0x90, !PT ;  /* 0x0000006f726e7212 */ /* 0x000fc400078e9070 */
[-CC-:B------:R-:W-:Y:S02]  /*f670*/  LOP3.LUT R113, R165, R111.reuse, R112.reuse, 0x96, !PT ;  /* 0x0000006fa5717212 */ /* 0x180fe400078e9670 */
[----:B------:R-:W-:Y:S02]  /*f680*/  LOP3.LUT R111, R147, R111, R112, 0x6, !PT ;  /* 0x0000006f936f7212 */ /* 0x000fe400078e0670 */
[----:B------:R-:W-:Y:S02]  /*f690*/  LOP3.LUT R168, R133, R150, RZ, 0x3c, !PT ;  /* 0x0000009685a87212 */ /* 0x000fe400078e3cff */
[----:B------:R-:W-:Y:S02]  /*f6a0*/  LOP3.LUT R183, R139, R130, R117, 0x96, !PT ;  /* 0x000000828bb77212 */ /* 0x000fe400078e9675 */
[----:B------:R-:W-:Y:S02]  /*f6b0*/  LOP3.LUT R112, R142, R137, R135, 0x96, !PT ;  /* 0x000000898e707212 */ /* 0x000fe400078e9687 */
[----:B------:R-:W-:-:S02]  /*f6c0*/  LOP3.LUT R150, R114, R120, R115, 0xb4, !PT ;  /* 0x0000007872967212 */ /* 0x000fc400078eb473 */
[----:B------:R-:W-:Y:S02]  /*f6d0*/  LOP3.LUT R158, R120, R111, RZ, 0x3c, !PT ;  /* 0x0000006f789e7212 */ /* 0x000fe400078e3cff */
        /* <DEDUP_REMOVED lines=14> */
[----:B------:R-:W-:Y:S02]  /*f7c0*/  LOP3.LUT R166, R122, R145, RZ, 0x3c, !PT ;  /* 0x000000917aa67212 */ /* 0x000fe400078e3cff */
[----:B------:R-:W-:Y:S02]  /*f7d0*/  SHF.L.W.U32.HI R110, R183, 0x1, R112 ;  /* 0x00000001b76e7819 */ /* 0x000fe40000010e70 */
[----:B------:R-:W-:-:S02]  /*f7e0*/  LOP3.LUT R115, R111, R120, RZ, 0x3c, !PT ;  /* 0x000000786f737212 */ /* 0x000fc400078e3cff */
[----:B------:R-:W-:Y:S02]  /*f7f0*/  LOP3.LUT R114, R167, R114, R162, 0x96, !PT ;  /* 0x00000072a7727212 */ /* 0x000fe400078e96a2 */
[----:B------:R-:W-:Y:S02]  /*f800*/  LOP3.LUT R133, R155, R133, R146, 0x96, !PT ;  /* 0x000000859b857212 */ /* 0x000fe400078e9692 */
[----:B------:R-:W-:Y:S02]  /*f810*/  SHF.L.W.U32.HI R180, R120, 0x1, R185 ;  /* 0x0000000178b47819 */ /* 0x000fe40000010eb9 */
[----:B------:R-:W-:Y:S02]  /*f820*/  SHF.L.W.U32.HI R177, R185, 0x1, R120 ;  /* 0x00000001b9b17819 */ /* 0x000fe40000010e78 */
[----:B------:R-:W-:Y:S02]  /*f830*/  SHF.L.W.U32.HI R111, R175, 0x1, R178 ;  /* 0x00000001af6f7819 */ /* 0x000fe40000010eb2 */
[----:B------:R-:W-:-:S02]  /*f840*/  LOP3.LUT R120, R164, R141, R166, 0x96, !PT ;  /* 0x0000008da4787212 */ /* 0x000fc400078e96a6 */
[----:B------:R-:W-:Y:S02]  /*f850*/  LOP3.LUT R145, R157, R160, R158, 0x96, !PT ;  /* 0x000000a09d917212 */ /* 0x000fe400078e969e */
[----:B------:R-:W-:Y:S02]  /*f860*/  LOP3.LUT R185, R110, R185, RZ, 0x3c, !PT ;  /* 0x000000b96eb97212 */ /* 0x000fe400078e3cff */
[C---:B------:R-:W-:Y:S02]  /*f870*/  SHF.L.W.U32.HI R179, R114.reuse, 0x1, R133 ;  /* 0x0000000172b37819 */ /* 0x040fe40000010e85 */
[----:B------:R-:W-:Y:S02]  /*f880*/  LOP3.LUT R111, R114, R111, RZ, 0x3c, !PT ;  /* 0x0000006f726f7212 */ /* 0x000fe400078e3cff */
[----:B------:R-:W-:Y:S02]  /*f890*/  SHF.L.W.U32.HI R110, R133, 0x1, R114 ;  /* 0x00000001856e7819 */ /* 0x000fe40000010e72 */
[----:B------:R-:W-:-:S02]  /*f8a0*/  LOP3.LUT R114, R174, R120, R159, 0x96, !PT ;  /* 0x00000078ae727212 */ /* 0x000fc400078e969f */
[----:B------:R-:W-:Y:S02]  /*f8b0*/  LOP3.LUT R145, R171, R145, R134, 0x96, !PT ;  /* 0x00000091ab917212 */ /* 0x000fe400078e9686 */
[----:B------:R-:W-:Y:S02]  /*f8c0*/  LOP3.LUT R183, R110, R183, RZ, 0x3c, !PT ;  /* 0x000000b76eb77212 */ /* 0x000fe400078e3cff */
[----:B------:R-:W-:Y:S02]  /*f8d0*/  SHF.L.W.U32.HI R182, R114, 0x1, R145 ;  /* 0x0000000172b67819 */ /* 0x000fe40000010e91 */
[----:B------:R-:W-:Y:S02]  /*f8e0*/  LOP3.LUT R179, R179, R112, RZ, 0x3c, !PT ;  /* 0x00000070b3b37212 */ /* 0x000fe400078e3cff */
[----:B------:R-:W-:Y:S02]  /*f8f0*/  SHF.L.W.U32.HI R181, R145, 0x1, R114 ;  /* 0x0000000191b57819 */ /* 0x000fe40000010e72 */
[----:B------:R-:W-:-:S02]  /*f900*/  SHF.L.W.U32.HI R112, R178, 0x1, R175 ;  /* 0x00000001b2707819 */ /* 0x000fc40000010eaf */
[----:B------:R-:W-:Y:S02]  /*f910*/  LOP3.LUT R177, R114, R177, RZ, 0x3c, !PT ;  /* 0x000000b172b17212 */ /* 0x000fe400078e3cff */
[----:B------:R-:W-:Y:S02]  /*f920*/  LOP3.LUT R180, R145, R180, RZ, 0x3c, !PT ;  /* 0x000000b491b47212 */ /* 0x000fe400078e3cff */
[----:B------:R-:W-:Y:S02]  /*f930*/  LOP3.LUT R122, R115, R169, RZ, 0x3c, !PT ;  /* 0x000000a9737a7212 */ /* 0x000fe400078e3cff */
[----:B------:R-:W-:Y:S02]  /*f940*/  LOP3.LUT R145, R185, R170, RZ, 0x3c, !PT ;  /* 0x000000aab9917212 */ /* 0x000fe400078e3cff */
[----:B------:R-:W-:Y:S02]  /*f950*/  LOP3.LUT R169, R183, R159, RZ, 0x3c, !PT ;  /* 0x0000009fb7a97212 */ /* 0x000fe400078e3cff */
[----:B------:R-:W-:-:S02]  /*f960*/  LOP3.LUT R182, R182, R175, RZ, 0x3c, !PT ;  /* 0x000000afb6b67212 */ /* 0x000fc400078e3cff */
[----:B------:R-:W-:Y:S02]  /*f970*/  LOP3.LUT R110, R185, R151, RZ, 0x3c, !PT ;  /* 0x00000097b96e7212 */ /* 0x000fe400078e3cff */
[C---:B------:R-:W-:Y:S02]  /*f980*/  LOP3.LUT R159, R179.reuse, R158, RZ, 0x3c, !PT ;  /* 0x0000009eb39f7212 */ /* 0x040fe400078e3cff */
[----:B------:R-:W-:Y:S02]  /*f990*/  LOP3.LUT R170, R179, R134, RZ, 0x3c, !PT ;  /* 0x00000086b3aa7212 */ /* 0x000fe400078e3cff */
[----:B------:R-:W-:Y:S02]  /*f9a0*/  LOP3.LUT R178, R181, R178, RZ, 0x3c, !PT ;  /* 0x000000b2b5b27212 */ /* 0x000fe400078e3cff */
[----:B------:R-:W-:Y:S02]  /*f9b0*/  LOP3.LUT R112, R133, R112, RZ, 0x3c, !PT ;  /* 0x0000007085707212 */ /* 0x000fe400078e3cff */
[----:B------:R-:W-:-:S02]  /*f9c0*/  LOP3.LUT R147, R185, R148, RZ, 0x3c, !PT ;  /* 0x00000094b9937212 */ /* 0x000fc400078e3cff */
[C---:B------:R-:W-:Y:S02]  /*f9d0*/  LOP3.LUT R158, R179.reuse, R160, RZ, 0x3c, !PT ;  /* 0x000000a0b39e7212 */ /* 0x040fe400078e3cff */
[C---:B------:R-:W-:Y:S02]  /*f9e0*/  LOP3.LUT R157, R179.reuse, R157, RZ, 0x3c, !PT ;  /* 0x0000009db39d7212 */ /* 0x040fe400078e3cff */
[----:B------:R-:W-:Y:S02]  /*f9f0*/  LOP3.LUT R151, R179, R171, RZ, 0x3c, !PT ;  /* 0x000000abb3977212 */ /* 0x000fe400078e3cff */
[-C--:B------:R-:W-:Y:S02]  /*fa00*/  LOP3.LUT R181, R162, R177.reuse, RZ, 0x3c, !PT ;  /* 0x000000b1a2b57212 */ /* 0x080fe400078e3cff */
[----:B------:R-:W-:Y:S02]  /*fa10*/  LOP3.LUT R134, R146, R180, RZ, 0x3c, !PT ;  /* 0x000000b492867212 */ /* 0x000fe400078e3cff */
[----:B------:R-:W-:-:S02]  /*fa20*/  LOP3.LUT R179, R149, R177, RZ, 0x3c, !PT ;  /* 0x000000b195b37212 */ /* 0x000fc400078e3cff */
[----:B------:R-:W-:Y:S02]  /*fa30*/  LOP3.LUT R148, R144, R177, RZ, 0x3c, !PT ;  /* 0x000000b190947212 */ /* 0x000fe400078e3cff */
[----:B------:R-:W-:Y:S02]  /*fa40*/  LOP3.LUT R149, R180, R165, RZ, 0x3c, !PT ;  /* 0x000000a5b4957212 */ /* 0x000fe400078e3cff */
[C---:B------:R-:W-:Y:S02]  /*fa50*/  LOP3.LUT R144, R182.reuse, R135, RZ, 0x3c, !PT ;  /* 0x00000087b6907212 */ /* 0x040fe400078e3cff */
        /* <DEDUP_REMOVED lines=9> */
[C---:B------:R-:W-:Y:S02]  /*faf0*/  LOP3.LUT R118, R115.reuse, R172, RZ, 0x3c, !PT ;  /* 0x000000ac73767212 */ /* 0x040fe400078e3cff */
[----:B------:R-:W-:Y:S02]  /*fb00*/  LOP3.LUT R114, R115, R176, RZ, 0x3c, !PT ;  /* 0x000000b073727212 */ /* 0x000fe400078e3cff */
[C---:B------:R-:W-:Y:S02]  /*fb10*/  LOP3.LUT R166, R183.reuse, R166, RZ, 0x3c, !PT ;  /* 0x000000a6b7a67212 */ /* 0x040fe400078e3cff */
[----:B------:R-:W-:Y:S02]  /*fb20*/  LOP3.LUT R120, R183, R174, RZ, 0x3c, !PT ;  /* 0x000000aeb7787212 */ /* 0x000fe400078e3cff */
[----:B------:R-:W-:Y:S02]  /*fb30*/  LOP3.LUT R160, R177, R168, RZ, 0x3c, !PT ;  /* 0x000000a8b1a07212 */ /* 0x000fe400078e3cff */
[----:B------:R-:W-:-:S02]  /*fb40*/  LOP3.LUT R167, R167, R177, RZ, 0x3c, !PT ;  /* 0x000000b1a7a77212 */ /* 0x000fc400078e3cff */
[----:B------:R-:W-:Y:S02]  /*fb50*/  LOP3.LUT R152, R152, R180, RZ, 0x3c, !PT ;  /* 0x000000b498987212 */ /* 0x000fe400078e3cff */
[----:B------:R-:W-:Y:S02]  /*fb60*/  SHF.L.W.U32.HI R181, R134, 0x8, R181 ;  /* 0x0000000886b57819 */ /* 0x000fe40000010eb5 */
[C---:B------:R-:W-:Y:S02]  /*fb70*/  LOP3.LUT R150, R185.reuse, R150, RZ, 0x3c, !PT ;  /* 0x00000096b9967212 */ /* 0x040fe400078e3cff */
        /* <DEDUP_REMOVED lines=13> */
[----:B------:R-:W-:Y:S02]  /*fc50*/  SHF.L.W.U32.HI R175, R132, 0x3, R153 ;  /* 0x0000000384af7819 */ /* 0x000fe40000010e99 */
[----:B------:R-:W-:-:S02]  /*fc60*/  LOP3.LUT R156, R111, R156, RZ, 0x3c, !PT ;  /* 0x0000009c6f9c7212 */ /* 0x000fc400078e3cff */
[C---:B------:R-:W-:Y:S02]  /*fc70*/  LOP3.LUT R131, R112.reuse, R131, RZ, 0x3c, !PT ;  /* 0x0000008370837212 */ /* 0x040fe400078e3cff */
        /* <DEDUP_REMOVED lines=91> */
[----:B0-----:R-:W-:Y:S02]  /*10230*/  LOP3.LUT R110, R162, UR4, R117, 0x9c, !PT ;  /* 0x00000004a26e7c12 */ /* 0x001fe4000f8e9c75 */
[----:B------:R-:W-:Y:S02]  /*10240*/  LOP3.LUT R117, R157, UR5, R142, 0x9c, !PT ;  /* 0x000000059d757c12 */ /* 0x000fe4000f8e9c8e */
[----:B------:R-:W-:Y:S02]  /*10250*/  LOP3.LUT R145, R183, R140, R178, 0xb4, !PT ;  /* 0x0000008cb7917212 */ /* 0x000fe400078eb4b2 */
[----:B------:R-:W-:-:S02]  /*10260*/  LOP3.LUT R142, R142, R137, R157, 0xb4, !PT ;  /* 0x000000898e8e7212 */ /* 0x000fc400078eb49d */
[----:B------:R-:W-:Y:S02]  /*10270*/  LOP3.LUT R140, R178, R179, R140, 0xb4, !PT ;  /* 0x000000b3b28c7212 */ /* 0x000fe400078eb48c */
        /* <DEDUP_REMOVED lines=20> */
[----:B------:R-:W-:Y:S02]  /*103c0*/  SHF.L.W.U32.HI R183, R116, 0x1, R117 ;  /* 0x0000000174b77819 */ /* 0x000fe40000010e75 */
[----:B------:R-:W-:Y:S02]  /*103d0*/  LOP3.LUT R177, R150, R145, R174, 0x96, !PT ;  /* 0x0000009196b17212 */ /* 0x000fe400078e96ae */
[----:B------:R-:W-:-:S02]  /*103e0*/  LOP3.LUT R172, R148, R143, R178, 0x96, !PT ;  /* 0x0000008f94ac7212 */ /* 0x000fc400078e96b2 */
[----:B------:R-:W-:Y:S02]  /*103f0*/  LOP3.LUT R113, R116, R113, RZ, 0x3c, !PT ;  /* 0x0000007174717212 */ /* 0x000fe400078e3cff */
[C---:B------:R-:W-:Y:S02]  /*10400*/  SHF.L.W.U32.HI R181, R117.reuse, 0x1, R116 ;  /* 0x0000000175b57819 */ /* 0x040fe40000010e74 */
[----:B------:R-:W-:Y:S02]  /*10410*/  LOP3.LUT R111, R117, R111, RZ, 0x3c, !PT ;  /* 0x0000006f756f7212 */ /* 0x000fe400078e3cff */
        /* <DEDUP_REMOVED lines=16> */
[----:B------:R-:W-:Y:S02]  /*10520*/  LOP3.LUT R179, R179, R149, RZ, 0x3c, !PT ;  /* 0x00000095b3b37212 */ /* 0x000fe400078e3cff */
        /* <DEDUP_REMOVED lines=10> */
[C---:B------:R-:W-:Y:S02]  /*105d0*/  LOP3.LUT R138, R183.reuse, R143, RZ, 0x3c, !PT ;  /* 0x0000008fb78a7212 */ /* 0x040fe400078e3cff */
[----:B------:R-:W-:Y:S02]  /*105e0*/  LOP3.LUT R160, R183, R148, RZ, 0x3c, !PT ;  /* 0x00000094b7a07212 */ /* 0x000fe400078e3cff */
        /* <DEDUP_REMOVED lines=20> */
[-C--:B------:R-:W-:Y:S02]  /*10730*/  LOP3.LUT R165, R115, R172.reuse, RZ, 0x3c, !PT ;  /* 0x000000ac73a57212 */ /* 0x080fe400078e3cff */
[----:B------:R-:W-:-:S02]  /*10740*/  LOP3.LUT R163, R136, R172, RZ, 0x3c, !PT ;  /* 0x000000ac88a37212 */ /* 0x000fc400078e3cff */
[-C--:B------:R-:W-:Y:S02]  /*10750*/  LOP3.LUT R169, R114, R172.reuse, RZ, 0x3c, !PT ;  /* 0x000000ac72a97212 */ /* 0x080fe400078e3cff */
[----:B------:R-:W-:Y:S02]  /*10760*/  LOP3.LUT R176, R151, R172, RZ, 0x3c, !PT ;  /* 0x000000ac97b07212 */ /* 0x000fe400078e3cff */
[----:B------:R-:W-:Y:S02]  /*10770*/  LOP3.LUT R172, R113, R118, RZ, 0x3c, !PT ;  /* 0x0000007671ac7212 */ /* 0x000fe400078e3cff */
[----:B------:R-:W-:Y:S02]  /*10780*/  LOP3.LUT R123, R111, R120, RZ, 0x3c, !PT ;  /* 0x000000786f7b7212 */ /* 0x000fe400078e3cff */
[----:B------:R-:W-:Y:S02]  /*10790*/  LOP3.LUT R146, R179, R146, RZ, 0x3c, !PT ;  /* 0x00000092b3927212 */ /* 0x000fe400078e3cff */
[----:B------:R-:W-:-:S02]  /*107a0*/  LOP3.LUT R156, R185, R142, RZ, 0x3c, !PT ;  /* 0x0000008eb99c7212 */ /* 0x000fc400078e3cff */
[----:B------:R-:W-:Y:S02]  /*107b0*/  LOP3.LUT R170, R183, R178, RZ, 0x3c, !PT ;  /* 0x000000b2b7aa7212 */ /* 0x000fe400078e3cff */
[----:B------:R-:W-:Y:S02]  /*107c0*/  LOP3.LUT R142, R185, R159, RZ, 0x3c, !PT ;  /* 0x0000009fb98e7212 */ /* 0x000fe400078e3cff */
[-C--:B------:R-:W-:Y:S02]  /*107d0*/  LOP3.LUT R144, R140, R180.reuse, RZ, 0x3c, !PT ;  /* 0x000000b48c907212 */ /* 0x080fe400078e3cff */
[----:B------:R-:W-:Y:S02]  /*107e0*/  SHF.L.W.U32.HI R118, R150, 0x15, R181 ;  /* 0x0000001596767819 */ /* 0x000fe40000010eb5 */
[----:B------:R-:W-:Y:S02]  /*107f0*/  SHF.L.W.U32.HI R120, R181, 0x15, R150 ;  /* 0x00000015b5787819 */ /* 0x000fe40000010e96 */
[----:B------:R-:W-:-:S02]  /*10800*/  LOP3.LUT R140, R119, R180, RZ, 0x3c, !PT ;  /* 0x000000b4778c7212 */ /* 0x000fc400078e3cff */
[----:B------:R-:W-:Y:S02]  /*10810*/  LOP3.LUT R159, R154, R180, RZ, 0x3c, !PT ;  /* 0x000000b49a9f7212 */ /* 0x000fe400078e3cff */
        /* <DEDUP_REMOVED lines=45> */
[----:B------:R-:W-:Y:S02]  /*10af0*/  LOP3.LUT R135, R150, R154, R151, 0xb4, !PT ;  /* 0x0000009a96877212 */ /* 0x000fe400078eb497 */
[----:B------:R-:W-:-:S02]  /*10b00*/  LOP3.LUT R152, R151, R141, R154, 0xb4, !PT ;  /* 0x0000008d97987212 */ /* 0x000fc400078eb49a */
[----:B------:R-:W-:Y:S02]  /*10b10*/  LOP3.LUT R130, R113, R130, RZ, 0x3c, !PT ;  /* 0x0000008271827212 */ /* 0x000fe400078e3cff */
        /* <DEDUP_REMOVED lines=18> */
[----:B------:R-:W-:Y:S02]  /*10c40*/  SHF.L.W.U32.HI R138, R157, 0x9, R130 ;  /* 0x000000099d8a7819 */ /* 0x000fe40000010e82 */
[----:B------:R-:W-:Y:S02]  /*10c50*/  LOP3.LUT R136, R147, R160, R178, 0xb4, !PT ;  /* 0x000000a093887212 */ /* 0x000fe400078eb4b2 */
[----:B------:R-:W-:Y:S02]  /*10c60*/  SHF.L.W.U32.HI R116, R116, 0xc, R171 ;  /* 0x0000000c74747819 */ /* 0x000fe40000010eab */
        /* <DEDUP_REMOVED lines=12> */
[----:B------:R-:W-:Y:S02]  /*10d30*/  LOP3.LUT R150, R133, R177, R142, 0xb4, !PT ;  /* 0x000000b185967212 */ /* 0x000fe400078eb48e */
        /* <DEDUP_REMOVED lines=12> */
[-CC-:B------:R-:W-:Y:S02]  /*10e00*/  LOP3.LUT R148, R116, R113.reuse, R110.reuse, 0x90, !PT ;  /* 0x0000007174947212 */ /* 0x180fe400078e906e */
        /* <DEDUP_REMOVED lines=14> */
[----:B------:R-:W-:Y:S02]  /*10ef0*/  LOP3.LUT R178, R118, R119, RZ, 0x3c, !PT ;  /* 0x0000007776b27212 */ /* 0x000fe400078e3cff */
        /* <DEDUP_REMOVED lines=16> */
[----:B------:R-:W-:Y:S02]  /*11000*/  SHF.L.W.U32.HI R112, R114, 0x1, R183 ;  /* 0x0000000172707819 */ /* 0x000fe40000010eb7 */
[----:B------:R-:W-:Y:S02]  /*11010*/  SHF.L.W.U32.HI R145, R119, 0x1, R118 ;  /* 0x0000000177917819 */ /* 0x000fe40000010e76 */
[----:B------:R-:W-:Y:S02]  /*11020*/  LOP3.LUT R185, R110, R172, RZ, 0x3c, !PT ;  /* 0x000000ac6eb97212 */ /* 0x000fe400078e3cff */
[----:B------:R-:W-:Y:S02]  /*11030*/  SHF.L.W.U32.HI R174, R133, 0x1, R172 ;  /* 0x0000000185ae7819 */ /* 0x000fe40000010eac */
[----:B------:R-:W-:Y:S02]  /*11040*/  LOP3.LUT R115, R112, R133, RZ, 0x3c, !PT ;  /* 0x0000008570737212 */ /* 0x000fe400078e3cff */
[----:B------:R-:W-:-:S02]  /*11050*/  SHF.L.W.U32.HI R176, R172, 0x1, R133 ;  /* 0x00000001acb07819 */ /* 0x000fc40000010e85 */
        /* <DEDUP_REMOVED lines=11> */
[----:B------:R-:W-:-:S02]  /*11110*/  LOP3.LUT R133, R115, R116, RZ, 0x3c, !PT ;  /* 0x0000007473857212 */ /* 0x000fc400078e3cff */
[C---:B------:R-:W-:Y:S02]  /*11120*/  LOP3.LUT R165, R115.reuse, R165, RZ, 0x3c, !PT ;  /* 0x000000a573a57212 */ /* 0x040fe400078e3cff */
[C---:B------:R-:W-:Y:S02]  /*11130*/  LOP3.LUT R116, R115.reuse, R156, RZ, 0x3c, !PT ;  /* 0x0000009c73747212 */ /* 0x040fe400078e3cff */
[C---:B------:R-:W-:Y:S02]  /*11140*/  LOP3.LUT R118, R115.reuse, R170, RZ, 0x3c, !PT ;  /* 0x000000aa73767212 */ /* 0x040fe400078e3cff */
[----:B------:R-:W-:Y:S02]  /*11150*/  LOP3.LUT R114, R115, R179, RZ, 0x3c, !PT ;  /* 0x000000b373727212 */ /* 0x000fe400078e3cff */
[C---:B------:R-:W-:Y:S02]  /*11160*/  LOP3.LUT R176, R119.reuse, R176, RZ, 0x3c, !PT ;  /* 0x000000b077b07212 */ /* 0x040fe400078e3cff */
[----:B------:R-:W-:-:S02]  /*11170*/  SHF.L.W.U32.HI R181, R119, 0x1, R172 ;  /* 0x0000000177b57819 */ /* 0x000fc40000010eac */
[----:B------:R-:W-:Y:S02]  /*11180*/  SHF.L.W.U32.HI R180, R172, 0x1, R119 ;  /* 0x00000001acb47819 */ /* 0x000fe40000010e77 */
[C---:B------:R-:W-:Y:S02]  /*11190*/  LOP3.LUT R115, R185.reuse, R155, RZ, 0x3c, !PT ;  /* 0x0000009bb9737212 */ /* 0x040fe400078e3cff */
        /* <DEDUP_REMOVED lines=19> */
[----:B------:R-:W-:Y:S02]  /*112d0*/  SHF.L.W.U32.HI R135, R172, 0x15, R179 ;  /* 0x00000015ac877819 */ /* 0x000fe40000010eb3 */
[----:B------:R-:W-:Y:S02]  /*112e0*/  SHF.L.W.U32.HI R130, R179, 0x15, R172 ;  /* 0x00000015b3827819 */ /* 0x000fe40000010eac */
[----:B------:R-:W-:-:S02]  /*112f0*/  LOP3.LUT R132, R110, R132, RZ, 0x3c, !PT ;  /* 0x000000846e847212 */ /* 0x000fc400078e3cff */
[----:B------:R-:W-:Y:S02]  /*11300*/  LOP3.LUT R179, R112, R139, RZ, 0x3c, !PT ;  /* 0x0000008b70b37212 */ /* 0x000fe400078e3cff */
[----:B------:R-:W-:Y:S02]  /*11310*/  LOP3.LUT R168, R144, R176, RZ, 0x3c, !PT ;  /* 0x000000b090a87212 */ /* 0x000fe400078e3cff */
[----:B------:R-:W-:Y:S02]  /*11320*/  LOP3.LUT R156, R183, R120, RZ, 0x3c, !PT ;  /* 0x00000078b79c7212 */ /* 0x000fe400078e3cff */
[C---:B------:R-:W-:Y:S02]  /*11330*/  LOP3.LUT R148, R185.reuse, R148, RZ, 0x3c, !PT ;  /* 0x00000094b9947212 */ /* 0x040fe400078e3cff */
[----:B------:R-:W-:Y:S02]  /*11340*/  LOP3.LUT R164, R185, R164, RZ, 0x3c, !PT ;  /* 0x000000a4b9a47212 */ /* 0x000fe400078e3cff */
[----:B------:R-:W-:-:S02]  /*11350*/  LOP3.LUT R120, R183, R175, RZ, 0x3c, !PT ;  /* 0x000000afb7787212 */ /* 0x000fc400078e3cff */
[-C--:B------:R-:W-:Y:S02]  /*11360*/  LOP3.LUT R161, R161, R176.reuse, RZ, 0x3c, !PT ;  /* 0x000000b0a1a17212 */ /* 0x080fe400078e3cff */
[-C--:B------:R-:W-:Y:S02]  /*11370*/  LOP3.LUT R134, R134, R176.reuse, RZ, 0x3c, !PT ;  /* 0x000000b086867212 */ /* 0x080fe400078e3cff */
[----:B------:R-:W-:Y:S02]  /*11380*/  LOP3.LUT R167, R183, R167, RZ, 0x3c, !PT ;  /* 0x000000a7b7a77212 */ /* 0x000fe400078e3cff */
[----:B------:R-:W-:Y:S02]  /*11390*/  LOP3.LUT R163, R163, R176, RZ, 0x3c, !PT ;  /* 0x000000b0a3a37212 */ /* 0x000fe400078e3cff */
[C---:B------:R-:W-:Y:S02]  /*113a0*/  LOP3.LUT R142, R170.reuse, R111, RZ, 0x3c, !PT ;  /* 0x0000006faa8e7212 */ /* 0x040fe400078e3cff */
[----:B------:R-:W-:-:S02]  /*113b0*/  LOP3.LUT R162, R170, R136, RZ, 0x3c, !PT ;  /* 0x00000088aaa27212 */ /* 0x000fc400078e3cff */
[----:B------:R-:W-:Y:S02]  /*113c0*/  LOP3.LUT R146, R170, R146, RZ, 0x3c, !PT ;  /* 0x00000092aa927212 */ /* 0x000fe400078e3cff */
[C---:B------:R-:W-:Y:S02]  /*113d0*/  LOP3.LUT R169, R177.reuse, R138, RZ, 0x3c, !PT ;  /* 0x0000008ab1a97212 */ /* 0x040fe400078e3cff */
[C---:B------:R-:W-:Y:S02]  /*113e0*/  LOP3.LUT R175, R177.reuse, R151, RZ, 0x3c, !PT ;  /* 0x00000097b1af7212 */ /* 0x040fe400078e3cff */
[----:B------:R-:W-:Y:S02]  /*113f0*/  LOP3.LUT R147, R177, R147, RZ, 0x3c, !PT ;  /* 0x00000093b1937212 */ /* 0x000fe400078e3cff */
[----:B------:R-:W-:Y:S02]  /*11400*/  SHF.L.W.U32.HI R172, R132, 0x3, R179 ;  /* 0x0000000384ac7819 */ /* 0x000fe40000010eb3 */
[----:B------:R-:W-:-:S02]  /*11410*/  LOP3.LUT R170, R170, R137, RZ, 0x3c, !PT ;  /* 0x00000089aaaa7212 */ /* 0x000fc400078e3cff */
[----:B------:R-:W-:Y:S02]  /*11420*/  LOP3.LUT R177, R177, R166, RZ, 0x3c, !PT ;  /* 0x000000a6b1b17212 */ /* 0x000fe400078e3cff */
[----:B------:R-:W-:Y:S02]  /*11430*/  SHF.L.W.U32.HI R151, R168, 0x14, R171 ;  /* 0x00000014a8977819 */ /* 0x000fe40000010eab */
[----:B------:R-:W-:Y:S02]  /*11440*/  SHF.L.W.U32.HI R176, R171, 0x14, R168 ;  /* 0x00000014abb07819 */ /* 0x000fe40000010ea8 */
[----:B------:R-:W-:Y:S02]  /*11450*/  SHF.L.W.U32.HI R179, R179, 0x3, R132 ;  /* 0x00000003b3b37819 */ /* 0x000fe40000010e84 */
[----:B------:R-:W-:Y:S02]  /*11460*/  LOP3.LUT R121, R110, R121, RZ, 0x3c, !PT ;  /* 0x000000796e797212 */ /* 0x000fe400078e3cff */
[----:B------:R-:W-:-:S02]  /*11470*/  LOP3.LUT R122, R112, R122, RZ, 0x3c, !PT ;  /* 0x0000007a707a7212 */ /* 0x000fc400078e3cff */
        /* <DEDUP_REMOVED lines=87> */
[-CC-:B------:R-:W-:Y:S02]  /*119f0*/  LOP3.LUT R173, R138, R112.reuse, R113.reuse, 0x90, !PT ;  /* 0x000000708aad7212 */ /* 0x180fe400078e9071 */
[----:B------:R-:W-:Y:S02]  /*11a00*/  LOP3.LUT R175, R130, R175, RZ, 0x3c, !PT ;  /* 0x000000af82af7212 */ /* 0x000fe400078e3cff */
[----:B------:R-:W-:-:S02]  /*11a10*/  LOP3.LUT R162, R136, R112, R113, 0x6, !PT ;  /* 0x0000007088a27212 */ /* 0x000fc400078e0671 */
[----:B------:R-:W-:Y:S02]  /*11a20*/  LOP3.LUT R150, R176, R180, R179, 0xb4, !PT ;  /* 0x000000b4b0967212 */ /* 0x000fe400078eb4b3 */
[----:B------:R-:W-:Y:S02]  /*11a30*/  LOP3.LUT R130, R138, R135, R159, 0xb4, !PT ;  /* 0x000000878a827212 */ /* 0x000fe400078eb49f */
[----:B------:R-:W-:Y:S02]  /*11a40*/  LOP3.LUT R132, R139, R179, R176, 0xb4, !PT ;  /* 0x000000b38b847212 */ /* 0x000fe400078eb4b0 */
[----:B------:R-:W-:Y:S02]  /*11a50*/  LOP3.LUT R146, R180, R139, R177, 0xb4, !PT ;  /* 0x0000008bb4927212 */ /* 0x000fe400078eb4b1 */
[----:B------:R-:W-:Y:S02]  /*11a60*/  LOP3.LUT R164, R166, R111, RZ, 0x3c, !PT ;  /* 0x0000006fa6a47212 */ /* 0x000fe400078e3cff */
[----:B------:R-:W-:-:S02]  /*11a70*/  LOP3.LUT R139, R177, R176, R139, 0xb4, !PT ;  /* 0x000000b0b18b7212 */ /* 0x000fc400078eb48b */
[----:B------:R-:W-:Y:S02]  /*11a80*/  LOP3.LUT R111, R159, UR5, R138, 0x9c, !PT ;  /* 0x000000059f6f7c12 */ /* 0x000fe4000f8e9c8a */
[-C--:B------:R-:W-:Y:S02]  /*11a90*/  LOP3.LUT R166, R173, R136.reuse, RZ, 0x3c, !PT ;  /* 0x00000088ada67212 */ /* 0x080fe400078e3cff */
        /* <DEDUP_REMOVED lines=22> */
[----:B------:R-:W-:Y:S02]  /*11c00*/  LOP3.LUT R113, R182, R113, RZ, 0x3c, !PT ;  /* 0x00000071b6717212 */ /* 0x000fe400078e3cff */
[C---:B------:R-:W-:Y:S02]  /*11c10*/  SHF.L.W.U32.HI R182, R117.reuse, 0x1, R182 ;  /* 0x0000000175b67819 */ /* 0x040fe40000010eb6 */
[----:B------:R-:W-:Y:S02]  /*11c20*/  LOP3.LUT R112, R117, R112, RZ, 0x3c, !PT ;  /* 0x0000007075707212 */ /* 0x000fe400078e3cff */
[----:B------:R-:W-:Y:S02]  /*11c30*/  LOP3.LUT R180, R161, R180, R160, 0x96, !PT ;  /* 0x000000b4a1b47212 */ /* 0x000fe400078e96a0 */
[----:B------:R-:W-:Y:S02]  /*11c40*/  LOP3.LUT R173, R169, R173, R156, 0x96, !PT ;  /* 0x000000ada9ad7212 */ /* 0x000fe400078e969c */
[----:B------:R-:W-:-:S02]  /*11c50*/  SHF.L.W.U32.HI R135, R136, 0x1, R137 ;  /* 0x0000000188877819 */ /* 0x000fc40000010e89 */
[----:B------:R-:W-:Y:S02]  /*11c60*/  LOP3.LUT R181, R181, R136, RZ, 0x3c, !PT ;  /* 0x00000088b5b57212 */ /* 0x000fe400078e3cff */
[----:B------:R-:W-:Y:S02]  /*11c70*/  SHF.L.W.U32.HI R117, R137, 0x1, R136 ;  /* 0x0000000189757819 */ /* 0x000fe40000010e88 */
[----:B------:R-:W-:Y:S02]  /*11c80*/  LOP3.LUT R136, R123, R132, R110, 0x96, !PT ;  /* 0x000000847b887212 */ /* 0x000fe400078e966e */
[----:B------:R-:W-:Y:S02]  /*11c90*/  LOP3.LUT R179, R120, R131, R111, 0x96, !PT ;  /* 0x0000008378b37212 */ /* 0x000fe400078e966f */
[----:B------:R-:W-:Y:S02]  /*11ca0*/  SHF.L.W.U32.HI R177, R180, 0x1, R173 ;  /* 0x00000001b4b17819 */ /* 0x000fe40000010ead */
[----:B------:R-:W-:-:S02]  /*11cb0*/  LOP3.LUT R136, R133, R136, R116, 0x96, !PT ;  /* 0x0000008885887212 */ /* 0x000fc400078e9674 */
[----:B------:R-:W-:Y:S02]  /*11cc0*/  LOP3.LUT R179, R134, R179, R119, 0x96, !PT ;  /* 0x000000b386b37212 */ /* 0x000fe400078e9677 */
[----:B------:R-:W-:Y:S02]  /*11cd0*/  SHF.L.W.U32.HI R174, R173, 0x1, R180 ;  /* 0x00000001adae7819 */ /* 0x000fe40000010eb4 */
[----:B------:R-:W-:Y:S02]  /*11ce0*/  LOP3.LUT R177, R177, R162, RZ, 0x3c, !PT ;  /* 0x000000a2b1b17212 */ /* 0x000fe400078e3cff */
[----:B------:R-:W-:Y:S02]  /*11cf0*/  LOP3.LUT R162, R135, R136, RZ, 0x3c, !PT ;  /* 0x0000008887a27212 */ /* 0x000fe400078e3cff */
[----:B------:R-:W-:Y:S02]  /*11d00*/  SHF.L.W.U32.HI R176, R136, 0x1, R179 ;  /* 0x0000000188b07819 */ /* 0x000fe40000010eb3 */
[----:B------:R-:W-:-:S02]  /*11d10*/  LOP3.LUT R174, R174, R159, RZ, 0x3c, !PT ;  /* 0x0000009faeae7212 */ /* 0x000fc400078e3cff */
[----:B------:R-:W-:Y:S02]  /*11d20*/  LOP3.LUT R135, R117, R179, RZ, 0x3c, !PT ;  /* 0x000000b375877212 */ /* 0x000fe400078e3cff */
[----:B------:R-:W-:Y:S02]  /*11d30*/  LOP3.LUT R182, R182, R137, RZ, 0x3c, !PT ;  /* 0x00000089b6b67212 */ /* 0x000fe400078e3cff */
[C---:B------:R-:W-:Y:S02]  /*11d40*/  LOP3.LUT R159, R162.reuse, R171, RZ, 0x3c, !PT ;  /* 0x000000aba29f7212 */ /* 0x040fe400078e3cff */
[----:B------:R-:W-:Y:S02]  /*11d50*/  SHF.L.W.U32.HI R179, R179, 0x1, R136 ;  /* 0x00000001b3b37819 */ /* 0x000fe40000010e88 */
[----:B------:R-:W-:Y:S02]  /*11d60*/  LOP3.LUT R171, R181, R138, RZ, 0x3c, !PT ;  /* 0x0000008ab5ab7212 */ /* 0x000fe400078e3cff */
        /* <DEDUP_REMOVED lines=22> */
[----:B------:R-:W-:Y:S02]  /*11ed0*/  LOP3.LUT R167, R114, R173, RZ, 0x3c, !PT ;  /* 0x000000ad72a77212 */ /* 0x000fe400078e3cff */
[----:B------:R-:W-:Y:S02]  /*11ee0*/  LOP3.LUT R151, R182, R160, RZ, 0x3c, !PT ;  /* 0x000000a0b6977212 */ /* 0x000fe400078e3cff */
[----:B------:R-:W-:-:S02]  /*11ef0*/  LOP3.LUT R156, R174, R165, RZ, 0x3c, !PT ;  /* 0x000000a5ae9c7212 */ /* 0x000fc400078e3cff */
[C---:B------:R-:W-:Y:S02]  /*11f00*/  LOP3.LUT R177, R174.reuse, R141, RZ, 0x3c, !PT ;  /* 0x0000008daeb17212 */ /* 0x040fe400078e3cff */
[C---:B------:R-:W-:Y:S02]  /*11f10*/  LOP3.LUT R154, R174.reuse, R142, RZ, 0x3c, !PT ;  /* 0x0000008eae9a7212 */ /* 0x040fe400078e3cff */
[----:B------:R-:W-:Y:S02]  /*11f20*/  LOP3.LUT R169, R174, R149, RZ, 0x3c, !PT ;  /* 0x00000095aea97212 */ /* 0x000fe400078e3cff */
[----:B------:R-:W-:Y:S02]  /*11f30*/  SHF.L.W.U32.HI R114, R172, 0xc, R117 ;  /* 0x0000000cac727819 */ /* 0x000fe40000010e75 */
[----:B------:R-:W-:Y:S02]  /*11f40*/  SHF.L.W.U32.HI R118, R117, 0xc, R172 ;  /* 0x0000000c75767819 */ /* 0x000fe40000010eac */
[----:B------:R-:W-:-:S02]  /*11f50*/  LOP3.LUT R174, R174, R152, RZ, 0x3c, !PT ;  /* 0x00000098aeae7212 */ /* 0x000fc400078e3cff */
[----:B------:R-:W-:Y:S02]  /*11f60*/  LOP3.LUT R123, R113, R123, RZ, 0x3c, !PT ;  /* 0x0000007b717b7212 */ /* 0x000fe400078e3cff */
[----:B------:R-:W-:Y:S02]  /*11f70*/  LOP3.LUT R172, R112, R120, RZ, 0x3c, !PT ;  /* 0x0000007870ac7212 */ /* 0x000fe400078e3cff */
[C---:B------:R-:W-:Y:S02]  /*11f80*/  LOP3.LUT R135, R182.reuse, R146, RZ, 0x3c, !PT ;  /* 0x00000092b6877212 */ /* 0x040fe400078e3cff */
        /* <DEDUP_REMOVED lines=92> */
[----:B------:R-:W-:Y:S01]  /*12550*/  LOP3.LUT R166, R115, UR7, R114, 0x9c, !PT ;  /* 0x0000000773a67c12 */ /* 0x000fe2000f8e9c72 */
[----:B------:R-:W0:Y:S01]  /*12560*/  LDCU.128 UR4, c[0x3][0x70] ;  /* 0x00c00e00ff0477ac */ /* 0x000e220008000c00 */
        /* <DEDUP_REMOVED lines=13> */
[-CC-:B------:R-:W-:Y:S02]  /*12640*/  LOP3.LUT R168, R114, R112.reuse, R111.reuse, 0x90, !PT ;  /* 0x0000007072a87212 */ /* 0x180fe400078e906f */
[----:B------:R-:W-:Y:S02]  /*12650*/  LOP3.LUT R113, R166, R112, R111, 0x96, !PT ;  /* 0x00000070a6717212 */ /* 0x000fe400078e966f */
[----:B------:R-:W-:Y:S02]  /*12660*/  LOP3.LUT R156, R156, R176, R159, 0xb4, !PT ;  /* 0x000000b09c9c7212 */ /* 0x000fe400078eb49f */
[----:B------:R-:W-:Y:S02]  /*12670*/  LOP3.LUT R111, R145, R112, R111, 0x6, !PT ;  /* 0x00000070916f7212 */ /* 0x000fe400078e066f */
[----:B------:R-:W-:Y:S02]  /*12680*/  LOP3.LUT R110, R117, R157, R122, 0xb4, !PT ;  /* 0x0000009d756e7212 */ /* 0x000fe400078eb47a */
[----:B------:R-:W-:-:S02]  /*12690*/  LOP3.LUT R159, R115, R145, R120, 0xb4, !PT ;  /* 0x00000091739f7212 */ /* 0x000fc400078eb478 */
[----:B------:R-:W-:Y:S02]  /*126a0*/  LOP3.LUT R167, R146, R157, RZ, 0x3c, !PT ;  /* 0x0000009d92a77212 */ /* 0x000fe400078e3cff */
[----:B------:R-:W-:Y:S02]  /*126b0*/  LOP3.LUT R168, R168, R145, RZ, 0x3c, !PT ;  /* 0x00000091a8a87212 */ /* 0x000fe400078e3cff */
        /* <DEDUP_REMOVED lines=20> */
[----:B------:R-:W-:Y:S02]  /*12800*/  LOP3.LUT R176, R173, R176, R170, 0x96, !PT ;  /* 0x000000b0adb07212 */ /* 0x000fe400078e96aa */
[----:B------:R-:W-:-:S02]  /*12810*/  SHF.L.W.U32.HI R180, R114, 0x1, R117 ;  /* 0x0000000172b47819 */ /* 0x000fc40000010e75 */
[----:B------:R-:W-:Y:S02]  /*12820*/  LOP3.LUT R118, R122, R137, RZ, 0x3c, !PT ;  /* 0x000000897a767212 */ /* 0x000fe400078e3cff */
[----:B------:R-:W-:Y:S02]  /*12830*/  SHF.L.W.U32.HI R179, R115, 0x1, R166 ;  /* 0x0000000173b37819 */ /* 0x000fe40000010ea6 */
[----:B------:R-:W-:Y:S02]  /*12840*/  LOP3.LUT R122, R112, R115, RZ, 0x3c, !PT ;  /* 0x00000073707a7212 */ /* 0x000fe400078e3cff */
[----:B------:R-:W-:Y:S02]  /*12850*/  SHF.L.W.U32.HI R178, R166, 0x1, R115 ;  /* 0x00000001a6b27819 */ /* 0x000fe40000010e73 */
[----:B------:R-:W-:Y:S02]  /*12860*/  LOP3.LUT R115, R111, R166, RZ, 0x3c, !PT ;  /* 0x000000a66f737212 */ /* 0x000fe400078e3cff */
[----:B------:R-:W-:-:S02]  /*12870*/  LOP3.LUT R180, R180, R120, RZ, 0x3c, !PT ;  /* 0x00000078b4b47212 */ /* 0x000fc400078e3cff */
[----:B------:R-:W-:Y:S02]  /*12880*/  SHF.L.W.U32.HI R111, R176, 0x1, R177 ;  /* 0x00000001b06f7819 */ /* 0x000fe40000010eb1 */
[----:B------:R-:W-:Y:S02]  /*12890*/  LOP3.LUT R137, R165, R142, R118, 0x96, !PT ;  /* 0x0000008ea5897212 */ /* 0x000fe400078e9676 */
[----:B------:R-:W-:Y:S02]  /*128a0*/  LOP3.LUT R120, R153, R148, R145, 0x96, !PT ;  /* 0x0000009499787212 */ /* 0x000fe400078e9691 */
[----:B------:R-:W-:Y:S02]  /*128b0*/  LOP3.LUT R111, R114, R111, RZ, 0x3c, !PT ;  /* 0x0000006f726f7212 */ /* 0x000fe400078e3cff */
[----:B------:R-:W-:Y:S02]  /*128c0*/  SHF.L.W.U32.HI R112, R177, 0x1, R176 ;  /* 0x00000001b1707819 */ /* 0x000fe40000010eb0 */
[----:B------:R-:W-:-:S02]  /*128d0*/  SHF.L.W.U32.HI R114, R117, 0x1, R114 ;  /* 0x0000000175727819 */ /* 0x000fc40000010e72 */
[----:B------:R-:W-:Y:S02]  /*128e0*/  LOP3.LUT R137, R171, R137, R150, 0x96, !PT ;  /* 0x00000089ab897212 */ /* 0x000fe400078e9696 */
[----:B------:R-:W-:Y:S02]  /*128f0*/  LOP3.LUT R120, R174, R120, R155, 0x96, !PT ;  /* 0x00000078ae787212 */ /* 0x000fe400078e969b */
[----:B------:R-:W-:Y:S02]  /*12900*/  LOP3.LUT R112, R117, R112, RZ, 0x3c, !PT ;  /* 0x0000007075707212 */ /* 0x000fe400078e3cff */
[----:B------:R-:W-:Y:S02]  /*12910*/  LOP3.LUT R183, R114, R183, RZ, 0x3c, !PT ;  /* 0x000000b772b77212 */ /* 0x000fe400078e3cff */
[C---:B------:R-:W-:Y:S02]  /*12920*/  LOP3.LUT R178, R137.reuse, R178, RZ, 0x3c, !PT ;  /* 0x000000b289b27212 */ /* 0x040fe400078e3cff */
[----:B------:R-:W-:-:S02]  /*12930*/  SHF.L.W.U32.HI R181, R137, 0x1, R120 ;  /* 0x0000000189b57819 */ /* 0x000fc40000010e78 */
[C---:B------:R-:W-:Y:S02]  /*12940*/  SHF.L.W.U32.HI R182, R120.reuse, 0x1, R137 ;  /* 0x0000000178b67819 */ /* 0x040fe40000010e89 */
        /* <DEDUP_REMOVED lines=8> */
[C---:B------:R-:W-:Y:S02]  /*129d0*/  LOP3.LUT R122, R115.reuse, R169, RZ, 0x3c, !PT ;  /* 0x000000a9737a7212 */ /* 0x040fe400078e3cff */
        /* <DEDUP_REMOVED lines=8> */
[-C--:B------:R-:W-:Y:S02]  /*12a60*/  LOP3.LUT R180, R141, R178.reuse, RZ, 0x3c, !PT ;  /* 0x000000b28db47212 */ /* 0x080fe400078e3cff */
        /* <DEDUP_REMOVED lines=15> */
[C---:B------:R-:W-:Y:S02]  /*12b60*/  LOP3.LUT R165, R183.reuse, R165, RZ, 0x3c, !PT ;  /* 0x000000a5b7a57212 */ /* 0x040fe400078e3cff */
[----:B------:R-:W-:-:S02]  /*12b70*/  LOP3.LUT R142, R183, R150, RZ, 0x3c, !PT ;  /* 0x00000096b78e7212 */ /* 0x000fc400078e3cff */
[----:B------:R-:W-:Y:S02]  /*12b80*/  LOP3.LUT R146, R183, R171, RZ, 0x3c, !PT ;  /* 0x000000abb7927212 */ /* 0x000fe400078e3cff */
[----:B------:R-:W-:Y:S02]  /*12b90*/  LOP3.LUT R179, R147, R179, RZ, 0x3c, !PT ;  /* 0x000000b393b37212 */ /* 0x000fe400078e3cff */
[----:B------:R-:W-:Y:S02]  /*12ba0*/  SHF.L.W.U32.HI R143, R138, 0x3, R177 ;  /* 0x000000038a8f7819 */ /* 0x000fe40000010eb1 */
        /* <DEDUP_REMOVED lines=102> */
[----:B0-----:R-:W-:Y:S02]  /*13210*/  LOP3.LUT R110, R165, UR4, R110, 0x9c, !PT ;  /* 0x00000004a56e7c12 */ /* 0x001fe4000f8e9c6e */
[-CC-:B------:R-:W-:Y:S02]  /*13220*/  LOP3.LUT R165, R144, R112.reuse, R113.reuse, 0x90, !PT ;  /* 0x0000007090a57212 */ /* 0x180fe400078e9071 */
[----:B------:R-:W-:-:S02]  /*13230*/  LOP3.LUT R130, R142, R112, R113, 0x6, !PT ;  /* 0x000000708e827212 */ /* 0x000fc400078e0671 */
[----:B------:R-:W-:Y:S02]  /*13240*/  LOP3.LUT R121, R157, UR5, R144, 0x9c, !PT ;  /* 0x000000059d797c12 */ /* 0x000fe4000f8e9c90 */
[----:B------:R-:W-:Y:S02]  /*13250*/  LOP3.LUT R156, R180, R184, R177, 0xb4, !PT ;  /* 0x000000b8b49c7212 */ /* 0x000fe400078eb4b1 */
[----:B------:R-:W-:Y:S02]  /*13260*/  LOP3.LUT R144, R144, R135, R157, 0xb4, !PT ;  /* 0x0000008790907212 */ /* 0x000fe400078eb49d */
[----:B------:R-:W-:Y:S02]  /*13270*/  LOP3.LUT R140, R177, R136, R184, 0xb4, !PT ;  /* 0x00000088b18c7212 */ /* 0x000fe400078eb4b8 */
[----:B------:R-:W-:Y:S02]  /*13280*/  LOP3.LUT R145, R184, R175, R136, 0xb4, !PT ;  /* 0x000000afb8917212 */ /* 0x000fe400078eb488 */
[----:B------:R-:W-:-:S02]  /*13290*/  LOP3.LUT R132, R175, R177, R180, 0xb4, !PT ;  /* 0x000000b1af847212 */ /* 0x000fc400078eb4b4 */
[----:B------:R-:W-:Y:S02]  /*132a0*/  LOP3.LUT R136, R136, R180, R175, 0xb4, !PT ;  /* 0x000000b488887212 */ /* 0x000fe400078eb4af */
        /* <DEDUP_REMOVED lines=26> */
[----:B------:R-:W-:Y:S02]  /*13450*/  LOP3.LUT R113, R184, R113, RZ, 0x3c, !PT ;  /* 0x00000071b8717212 */ /* 0x000fe400078e3cff */
[C---:B------:R-:W-:Y:S02]  /*13460*/  SHF.L.W.U32.HI R184, R121.reuse, 0x1, R184 ;  /* 0x0000000179b87819 */ /* 0x040fe40000010eb8 */
[----:B------:R-:W-:-:S02]  /*13470*/  LOP3.LUT R112, R121, R112, RZ, 0x3c, !PT ;  /* 0x0000007079707212 */ /* 0x000fc400078e3cff */
[----:B------:R-:W-:Y:S02]  /*13480*/  SHF.L.W.U32.HI R175, R173, 0x1, R178 ;  /* 0x00000001adaf7819 */ /* 0x000fe40000010eb2 */
[----:B------:R-:W-:Y:S02]  /*13490*/  SHF.L.W.U32.HI R121, R116, 0x1, R135 ;  /* 0x0000000174797819 */ /* 0x000fe40000010e87 */
[----:B------:R-:W-:Y:S02]  /*134a0*/  LOP3.LUT R182, R182, R116, RZ, 0x3c, !PT ;  /* 0x00000074b6b67212 */ /* 0x000fe400078e3cff */
        /* <DEDUP_REMOVED lines=47> */
[----:B------:R-:W-:Y:S02]  /*137a0*/  LOP3.LUT R150, R139, R181, RZ, 0x3c, !PT ;  /* 0x000000b58b967212 */ /* 0x000fe400078e3cff */
[----:B------:R-:W-:Y:S02]  /*137b0*/  SHF.L.W.U32.HI R168, R168, 0x3, R123 ;  /* 0x00000003a8a87819 */ /* 0x000fe40000010e7b */
[C---:B------:R-:W-:Y:S02]  /*137c0*/  LOP3.LUT R171, R184.reuse, R161, RZ, 0x3c, !PT ;  /* 0x000000a1b8ab7212 */ /* 0x040fe400078e3cff */
[----:B------:R-:W-:-:S02]  /*137d0*/  LOP3.LUT R144, R184, R164, RZ, 0x3c, !PT ;  /* 0x000000a4b8907212 */ /* 0x000fc400078e3cff */
[----:B------:R-:W-:Y:S02]  /*137e0*/  SHF.L.W.U32.HI R139, R163, 0x1c, R172 ;  /* 0x0000001ca38b7819 */ /* 0x000fe40000010eac */
[----:B------:R-:W-:Y:S02]  /*137f0*/  SHF.L.W.U32.HI R123, R152, 0x1, R157 ;  /* 0x00000001987b7819 */ /* 0x000fe40000010e9d */
[----:B------:R-:W-:Y:S02]  /*13800*/  LOP3.LUT R164, R175, R148, RZ, 0x3c, !PT ;  /* 0x00000094afa47212 */ /* 0x000fe400078e3cff */
[----:B------:R-:W-:Y:S02]  /*13810*/  LOP3.LUT R161, R174, R165, RZ, 0x3c, !PT ;  /* 0x000000a5aea17212 */ /* 0x000fe400078e3cff */
[----:B------:R-:W-:Y:S02]  /*13820*/  SHF.L.W.U32.HI R163, R172, 0x1c, R163 ;  /* 0x0000001caca37819 */ /* 0x000fe40000010ea3 */
[----:B------:R-:W-:-:S02]  /*13830*/  SHF.L.W.U32.HI R152, R157, 0x1, R152 ;  /* 0x000000019d987819 */ /* 0x000fc40000010e98 */
[----:B------:R-:W-:Y:S02]  /*13840*/  LOP3.LUT R133, R113, R133, RZ, 0x3c, !PT ;  /* 0x0000008571857212 */ /* 0x000fe400078e3cff */
[----:B------:R-:W-:Y:S02]  /*13850*/  LOP3.LUT R134, R112, R134, RZ, 0x3c, !PT ;  /* 0x0000008670867212 */ /* 0x000fe400078e3cff */
[----:B------:R-:W-:Y:S02]  /*13860*/  LOP3.LUT R141, R136, R181, RZ, 0x3c, !PT ;  /* 0x000000b5888d7212 */ /* 0x000fe400078e3cff */
[-C--:B------:R-:W-:Y:S02]  /*13870*/  LOP3.LUT R162, R120, R174.reuse, RZ, 0x3c, !PT ;  /* 0x000000ae78a27212 */ /* 0x080fe400078e3cff */
        /* <DEDUP_REMOVED lines=46> */
[----:B------:R-:W-:Y:S02]  /*13b60*/  LOP3.LUT R140, R146, R148, R149, 0xb4, !PT ;  /* 0x00000094928c7212 */ /* 0x000fe400078eb495 */
[----:B------:R-:W-:Y:S02]  /*13b70*/  LOP3.LUT R150, R149, R139, R148, 0xb4, !PT ;  /* 0x0000008b95967212 */ /* 0x000fe400078eb494 */
        /* <DEDUP_REMOVED lines=27> */
[----:B------:R-:W-:Y:S02]  /*13d30*/  LOP3.LUT R169, R119, UR6, R116, 0x9c, !PT ;  /* 0x0000000677a97c12 */ /* 0x000fe4000f8e9c74 */
[----:B------:R-:W-:Y:S02]  /*13d40*/  LOP3.LUT R137, R173, R132, R131, 0xb4, !PT ;  /* 0x00000084ad897212 */ /* 0x000fe400078eb483 */
[----:B------:R-:W-:Y:S02]  /*13d50*/  LOP3.LUT R142, R142, R131, R173, 0xb4, !PT ;  /* 0x000000838e8e7212 */ /* 0x000fe400078eb4ad */
        /* <DEDUP_REMOVED lines=16> */
[----:B------:R-:W-:Y:S02]  /*13e60*/  LOP3.LUT R169, R119, R155, R120, 0xb4, !PT ;  /* 0x0000009b77a97212 */ /* 0x000fe400078eb478 */
[-CC-:B------:R-:W-:Y:S02]  /*13e70*/  LOP3.LUT R160, R114, R112.reuse, R111.reuse, 0x90, !PT ;  /* 0x0000007072a07212 */ /* 0x180fe400078e906f */
[-CC-:B------:R-:W-:Y:S02]  /*13e80*/  LOP3.LUT R113, R165, R112.reuse, R111.reuse, 0x96, !PT ;  /* 0x00000070a5717212 */ /* 0x180fe400078e966f */
[----:B------:R-:W-:Y:S02]  /*13e90*/  LOP3.LUT R119, R145, R112, R111, 0x6, !PT ;  /* 0x0000007091777212 */ /* 0x000fe400078e066f */
[----:B------:R-:W-:-:S02]  /*13ea0*/  LOP3.LUT R111, R115, R145, R118, 0xb4, !PT ;  /* 0x00000091736f7212 */ /* 0x000fc400078eb476 */
[----:B------:R-:W-:Y:S02]  /*13eb0*/  LOP3.LUT R135, R166, R156, R135, 0xb4, !PT ;  /* 0x0000009ca6877212 */ /* 0x000fe400078eb487 */
[----:B------:R-:W-:Y:S02]  /*13ec0*/  LOP3.LUT R156, R114, R118, R115, 0xb4, !PT ;  /* 0x00000076729c7212 */ /* 0x000fe400078eb473 */
[----:B------:R-:W-:Y:S02]  /*13ed0*/  LOP3.LUT R144, R144, R155, RZ, 0x3c, !PT ;  /* 0x0000009b90907212 */ /* 0x000fe400078e3cff */
[----:B------:R-:W-:Y:S02]  /*13ee0*/  LOP3.LUT R160, R160, R145, RZ, 0x3c, !PT ;  /* 0x00000091a0a07212 */ /* 0x000fe400078e3cff */
        /* <DEDUP_REMOVED lines=20> */
[----:B------:R-:W-:Y:S02]  /*14030*/  SHF.L.W.U32.HI R145, R119, 0x1, R118 ;  /* 0x0000000177917819 */ /* 0x000fe40000010e76 */
[----:B------:R-:W-:Y:S02]  /*14040*/  SHF.L.W.U32.HI R181, R183, 0x1, R132 ;  /* 0x00000001b7b57819 */ /* 0x000fe40000010e84 */
[----:B------:R-:W-:Y:S02]  /*14050*/  LOP3.LUT R115, R112, R183, RZ, 0x3c, !PT ;  /* 0x000000b770737212 */ /* 0x000fe400078e3cff */
[----:B------:R-:W-:Y:S02]  /*14060*/  LOP3.LUT R189, R110, R132, RZ, 0x3c, !PT ;  /* 0x000000846ebd7212 */ /* 0x000fe400078e3cff */
[----:B------:R-:W-:Y:S02]  /*14070*/  SHF.L.W.U32.HI R183, R132, 0x1, R183 ;  /* 0x0000000184b77819 */ /* 0x000fe40000010eb7 */
[----:B------:R-:W-:-:S02]  /*14080*/  SHF.L.W.U32.HI R110, R120, 0x1, R165 ;  /* 0x00000001786e7819 */ /* 0x000fc40000010ea5 */
[----:B------:R-:W-:Y:S02]  /*14090*/  LOP3.LUT R166, R152, R143, R176, 0x96, !PT ;  /* 0x0000008f98a67212 */ /* 0x000fe400078e96b0 */
[----:B------:R-:W-:Y:S02]  /*140a0*/  LOP3.LUT R132, R163, R150, R164, 0x96, !PT ;  /* 0x00000096a3847212 */ /* 0x000fe400078e96a4 */
[----:B------:R-:W-:Y:S02]  /*140b0*/  LOP3.LUT R145, R145, R114, RZ, 0x3c, !PT ;  /* 0x0000007291917212 */ /* 0x000fe400078e3cff */
[----:B------:R-:W-:Y:S02]  /*140c0*/  LOP3.LUT R110, R119, R110, RZ, 0x3c, !PT ;  /* 0x0000006e776e7212 */ /* 0x000fe400078e3cff */
[----:B------:R-:W-:Y:S02]  /*140d0*/  SHF.L.W.U32.HI R114, R118, 0x1, R119 ;  /* 0x0000000176727819 */ /* 0x000fe40000010e77 */
[----:B------:R-:W-:-:S02]  /*140e0*/  LOP3.LUT R166, R173, R166, R158, 0x96, !PT ;  /* 0x000000a6ada67212 */ /* 0x000fc400078e969e */
[----:B------:R-:W-:Y:S02]  /*140f0*/  LOP3.LUT R119, R175, R132, R168, 0x96, !PT ;  /* 0x00000084af777212 */ /* 0x000fe400078e96a8 */
[----:B------:R-:W-:Y:S02]  /*14100*/  LOP3.LUT R187, R114, R187, RZ, 0x3c, !PT ;  /* 0x000000bb72bb7212 */ /* 0x000fe400078e3cff */
[C---:B------:R-:W-:Y:S02]  /*14110*/  LOP3.LUT R183, R166.reuse, R183, RZ, 0x3c, !PT ;  /* 0x000000b7a6b77212 */ /* 0x040fe400078e3cff */
[----:B------:R-:W-:Y:S02]  /*14120*/  SHF.L.W.U32.HI R185, R166, 0x1, R119 ;  /* 0x00000001a6b97819 */ /* 0x000fe40000010e77 */
[----:B------:R-:W-:Y:S02]  /*14130*/  SHF.L.W.U32.HI R112, R165, 0x1, R120 ;  /* 0x00000001a5707819 */ /* 0x000fe40000010e78 */
[----:B------:R-:W-:-:S02]  /*14140*/  SHF.L.W.U32.HI R166, R119, 0x1, R166 ;  /* 0x0000000177a67819 */ /* 0x000fc40000010ea6 */
[----:B------:R-:W-:Y:S02]  /*14150*/  LOP3.LUT R181, R119, R181, RZ, 0x3c, !PT ;  /* 0x000000b577b57212 */ /* 0x000fe400078e3cff */
[C---:B------:R-:W-:Y:S02]  /*14160*/  LOP3.LUT R176, R187.reuse, R176, RZ, 0x3c, !PT ;  /* 0x000000b0bbb07212 */ /* 0x040fe400078e3cff */
[C---:B------:R-:W-:Y:S02]  /*14170*/  LOP3.LUT R143, R187.reuse, R143, RZ, 0x3c, !PT ;  /* 0x0000008fbb8f7212 */ /* 0x040fe400078e3cff */
[C---:B------:R-:W-:Y:S02]  /*14180*/  LOP3.LUT R152, R187.reuse, R152, RZ, 0x3c, !PT ;  /* 0x00000098bb987212 */ /* 0x040fe400078e3cff */
[C---:B------:R-:W-:Y:S02]  /*14190*/  LOP3.LUT R158, R187.reuse, R158, RZ, 0x3c, !PT ;  /* 0x0000009ebb9e7212 */ /* 0x040fe400078e3cff */
[----:B------:R-:W-:-:S02]  /*141a0*/  LOP3.LUT R132, R187, R173, RZ, 0x3c, !PT ;  /* 0x000000adbb847212 */ /* 0x000fc400078e3cff */
[----:B------:R-:W-:Y:S02]  /*141b0*/  LOP3.LUT R119, R189, R167, RZ, 0x3c, !PT ;  /* 0x000000a7bd777212 */ /* 0x000fe400078e3cff */
[C---:B------:R-:W-:Y:S02]  /*141c0*/  LOP3.LUT R187, R145.reuse, R168, RZ, 0x3c, !PT ;  /* 0x000000a891bb7212 */ /* 0x040fe400078e3cff */
[----:B------:R-:W-:Y:S02]  /*141d0*/  LOP3.LUT R112, R118, R112, RZ, 0x3c, !PT ;  /* 0x0000007076707212 */ /* 0x000fe400078e3cff */
[C---:B------:R-:W-:Y:S02]  /*141e0*/  LOP3.LUT R173, R145.reuse, R164, RZ, 0x3c, !PT ;  /* 0x000000a491ad7212 */ /* 0x040fe400078e3cff */
        /* <DEDUP_REMOVED lines=32> */
[----:B------:R-:W-:Y:S02]  /*143f0*/  SHF.L.W.U32.HI R111, R162, 0xc, R161 ;  /* 0x0000000ca26f7819 */ /* 0x000fe40000010ea1 */
[----:B------:R-:W-:Y:S02]  /*14400*/  SHF.L.W.U32.HI R130, R161, 0xc, R162 ;  /* 0x0000000ca1827819 */ /* 0x000fe40000010ea2 */
[----:B------:R-:W-:Y:S02]  /*14410*/  SHF.L.W.U32.HI R136, R176, 0x1c, R173 ;  /* 0x0000001cb0887819 */ /* 0x000fe40000010ead */
[----:B------:R-:W-:Y:S02]  /*14420*/  SHF.L.W.U32.HI R157, R164, 0x14, R175 ;  /* 0x00000014a49d7819 */ /* 0x000fe40000010eaf */
[----:B------:R-:W-:Y:S02]  /*14430*/  SHF.L.W.U32.HI R181, R175, 0x14, R164 ;  /* 0x00000014afb57819 */ /* 0x000fe40000010ea4 */
        /* <DEDUP_REMOVED lines=42> */
[----:B------:R-:W-:-:S02]  /*146e0*/  LOP3.LUT R149, R157, R138, R173, 0xb4, !PT ;  /* 0x0000008a9d957212 */ /* 0x000fc400078eb4ad */
[----:B------:R-:W-:Y:S02]  /*146f0*/  LOP3.LUT R143, R173, R115, R138, 0xb4, !PT ;  /* 0x00000073ad8f7212 */ /* 0x000fe400078eb48a */
[----:B------:R-:W-:Y:S02]  /*14700*/  SHF.L.W.U32.HI R154, R116, 0xa, R119 ;  /* 0x0000000a749a7819 */ /* 0x000fe40000010e77 */
[----:B------:R-:W-:Y:S02]  /*14710*/  SHF.L.W.U32.HI R160, R145, 0x18, R132 ;  /* 0x0000001891a07819 */ /* 0x000fe40000010e84 */
[----:B------:R-:W-:Y:S02]  /*14720*/  SHF.L.W.U32.HI R172, R132, 0x18, R145 ;  /* 0x0000001884ac7819 */ /* 0x000fe40000010e91 */
[----:B------:R-:W-:Y:S02]  /*14730*/  SHF.L.W.U32.HI R159, R174, 0xb, R159 ;  /* 0x0000000bae9f7819 */ /* 0x000fe40000010e9f */
[----:B------:R-:W-:-:S02]  /*14740*/  LOP3.LUT R138, R138, R136, R115, 0xb4, !PT ;  /* 0x000000888a8a7212 */ /* 0x000fc400078eb473 */
        /* <DEDUP_REMOVED lines=8> */
[----:B------:R-:W-:Y:S02]  /*147d0*/  SHF.L.W.U32.HI R165, R146, 0x7, R165 ;  /* 0x0000000792a57819 */ /* 0x000fe40000010ea5 */
[----:B------:R-:W-:Y:S02]  /*147e0*/  SHF.L.W.U32.HI R162, R164, 0x9, R123 ;  /* 0x00000009a4a27819 */ /* 0x000fe40000010e7b */
        /* <DEDUP_REMOVED lines=34> */
[----:B------:R-:W-:Y:S02]  /*14a10*/  LOP3.LUT R153, R153, R121, R168, 0xb4, !PT ;  /* 0x0000007999997212 */ /* 0x000fe400078eb4a8 */
[----:B0-----:R-:W-:Y:S02]  /*14a20*/  LOP3.LUT R159, R159, UR4, R130, 0x9c, !PT ;  /* 0x000000049f9f7c12 */ /* 0x001fe4000f8e9c82 */
        /* <DEDUP_REMOVED lines=8> */
[----:B------:R-:W-:Y:S02]  /*14ab0*/  LOP3.LUT R168, R168, R141, RZ, 0x3c, !PT ;  /* 0x0000008da8a87212 */ /* 0x000fe400078e3cff */
[----:B------:R-:W-:Y:S02]  /*14ac0*/  LOP3.LUT R159, R157, R156, R135, 0x96, !PT ;  /* 0x0000009c9d9f7212 */ /* 0x000fe400078e9687 */
[----:B------:R-:W-:Y:S02]  /*14ad0*/  LOP3.LUT R164, R158, R149, R130, 0x96, !PT ;  /* 0x000000959ea47212 */ /* 0x000fe400078e9682 */
[C---:B------:R-:W-:Y:S02]  /*14ae0*/  LOP3.LUT R121, R152.reuse, UR5, R111, 0x9c, !PT ;  /* 0x0000000598797c12 */ /* 0x040fe4000f8e9c6f */
[----:B------:R-:W-:Y:S02]  /*14af0*/  LOP3.LUT R175, R152, R141, R140, 0xb4, !PT ;  /* 0x0000008d98af7212 */ /* 0x000fe400078eb48c */
[----:B------:R-:W-:-:S02]  /*14b00*/  LOP3.LUT R177, R140, R177, RZ, 0x3c, !PT ;  /* 0x000000b18cb17212 */ /* 0x000fc400078e3cff */
        /* <DEDUP_REMOVED lines=13> */
[C---:B------:R-:W-:Y:S02]  /*14be0*/  SHF.L.W.U32.HI R184, R140.reuse, 0x1, R117 ;  /* 0x000000018cb87819 */ /* 0x040fe40000010e75 */
[----:B------:R-:W-:Y:S02]  /*14bf0*/  LOP3.LUT R113, R140, R113, RZ, 0x3c, !PT ;  /* 0x000000718c717212 */ /* 0x000fe400078e3cff */
[----:B------:R-:W-:Y:S02]  /*14c00*/  SHF.L.W.U32.HI R181, R117, 0x1, R140 ;  /* 0x0000000175b57819 */ /* 0x000fe40000010e8c */
[----:B------:R-:W-:Y:S02]  /*14c10*/  LOP3.LUT R180, R166, R180, R161, 0x96, !PT ;  /* 0x000000b4a6b47212 */ /* 0x000fe400078e96a1 */
[----:B------:R-:W-:-:S02]  /*14c20*/  LOP3.LUT R171, R165, R171, R160, 0x96, !PT ;  /* 0x000000aba5ab7212 */ /* 0x000fc400078e96a0 */
[----:B------:R-:W-:Y:S02]  /*14c30*/  LOP3.LUT R152, R151, R152, R150, 0x96, !PT ;  /* 0x0000009897987212 */ /* 0x000fe400078e9696 */
[----:B------:R-:W-:Y:S02]  /*14c40*/  LOP3.LUT R141, R163, R141, R154, 0x96, !PT ;  /* 0x0000008da38d7212 */ /* 0x000fe400078e969a */
[----:B------:R-:W-:Y:S02]  /*14c50*/  LOP3.LUT R140, R120, R131, R110, 0x96, !PT ;  /* 0x00000083788c7212 */ /* 0x000fe400078e966e */
[----:B------:R-:W-:Y:S02]  /*14c60*/  SHF.L.W.U32.HI R112, R159, 0x1, R164 ;  /* 0x000000019f707819 */ /* 0x000fe40000010ea4 */
[----:B------:R-:W-:Y:S02]  /*14c70*/  LOP3.LUT R179, R123, R132, R111, 0x96, !PT ;  /* 0x000000847bb37212 */ /* 0x000fe400078e966f */
[----:B------:R-:W-:-:S02]  /*14c80*/  SHF.L.W.U32.HI R182, R180, 0x1, R171 ;  /* 0x00000001b4b67819 */ /* 0x000fc40000010eab */
[----:B------:R-:W-:Y:S02]  /*14c90*/  SHF.L.W.U32.HI R121, R141, 0x1, R152 ;  /* 0x000000018d797819 */ /* 0x000fe40000010e98 */
[----:B------:R-:W-:Y:S02]  /*14ca0*/  LOP3.LUT R140, R133, R140, R116, 0x96, !PT ;  /* 0x0000008c858c7212 */ /* 0x000fe400078e9674 */
[----:B------:R-:W-:Y:S02]  /*14cb0*/  LOP3.LUT R112, R117, R112, RZ, 0x3c, !PT ;  /* 0x0000007075707212 */ /* 0x000fe400078e3cff */
[----:B------:R-:W-:Y:S02]  /*14cc0*/  SHF.L.W.U32.HI R117, R152, 0x1, R141 ;  /* 0x0000000198757819 */ /* 0x000fe40000010e8d */
[----:B------:R-:W-:Y:S02]  /*14cd0*/  LOP3.LUT R179, R134, R179, R119, 0x96, !PT ;  /* 0x000000b386b37212 */ /* 0x000fe400078e9677 */
[----:B------:R-:W-:-:S02]  /*14ce0*/  LOP3.LUT R182, R182, R164, RZ, 0x3c, !PT ;  /* 0x000000a4b6b67212 */ /* 0x000fc400078e3cff */
[----:B------:R-:W-:Y:S02]  /*14cf0*/  LOP3.LUT R164, R121, R140, RZ, 0x3c, !PT ;  /* 0x0000008c79a47212 */ /* 0x000fe400078e3cff */
[----:B------:R-:W-:Y:S02]  /*14d00*/  LOP3.LUT R181, R181, R152, RZ, 0x3c, !PT ;  /* 0x00000098b5b57212 */ /* 0x000fe400078e3cff */
[----:B------:R-:W-:Y:S02]  /*14d10*/  SHF.L.W.U32.HI R176, R171, 0x1, R180 ;  /* 0x00000001abb07819 */ /* 0x000fe40000010eb4 */
[----:B------:R-:W-:Y:S02]  /*14d20*/  LOP3.LUT R183, R117, R179, RZ, 0x3c, !PT ;  /* 0x000000b375b77212 */ /* 0x000fe400078e3cff */
[----:B------:R-:W-:Y:S02]  /*14d30*/  SHF.L.W.U32.HI R178, R140, 0x1, R179 ;  /* 0x000000018cb27819 */ /* 0x000fe40000010eb3 */
[----:B------:R-:W-:-:S02]  /*14d40*/  LOP3.LUT R152, R164, R135, RZ, 0x3c, !PT ;  /* 0x00000087a4987212 */ /* 0x000fc400078e3cff */
[----:B------:R-:W-:Y:S02]  /*14d50*/  LOP3.LUT R184, R184, R141, RZ, 0x3c, !PT ;  /* 0x0000008db8b87212 */ /* 0x000fe400078e3cff */
[----:B------:R-:W-:Y:S02]  /*14d60*/  LOP3.LUT R176, R176, R159, RZ, 0x3c, !PT ;  /* 0x0000009fb0b07212 */ /* 0x000fe400078e3cff */
[----:B------:R-:W-:Y:S02]  /*14d70*/  SHF.L.W.U32.HI R179, R179, 0x1, R140 ;  /* 0x00000001b3b37819 */ /* 0x000fe40000010e8c */
[----:B------:R-:W-:Y:S02]  /*14d80*/  LOP3.LUT R135, R181, R145, RZ, 0x3c, !PT ;  /* 0x00000091b5877212 */ /* 0x000fe400078e3cff */
[C---:B------:R-:W-:Y:S02]  /*14d90*/  LOP3.LUT R117, R164.reuse, R156, RZ, 0x3c, !PT ;  /* 0x0000009ca4757212 */ /* 0x040fe400078e3cff */
[----:B------:R-:W-:-:S02]  /*14da0*/  LOP3.LUT R140, R164, R157, RZ, 0x3c, !PT ;  /* 0x0000009da48c7212 */ /* 0x000fc400078e3cff */
[----:B------:R-:W-:Y:S02]  /*14db0*/  LOP3.LUT R159, R164, R170, RZ, 0x3c, !PT ;  /* 0x000000aaa49f7212 */ /* 0x000fe400078e3cff */
[C---:B------:R-:W-:Y:S02]  /*14dc0*/  LOP3.LUT R141, R183.reuse, R158, RZ, 0x3c, !PT ;  /* 0x0000009eb78d7212 */ /* 0x040fe400078e3cff */
[C---:B------:R-:W-:Y:S02]  /*14dd0*/  LOP3.LUT R145, R182.reuse, R175, RZ, 0x3c, !PT ;  /* 0x000000afb6917212 */ /* 0x040fe400078e3cff */
[----:B------:R-:W-:Y:S02]  /*14de0*/  LOP3.LUT R157, R183, R130, RZ, 0x3c, !PT ;  /* 0x00000082b79d7212 */ /* 0x000fe400078e3cff */
[----:B------:R-:W-:Y:S02]  /*14df0*/  LOP3.LUT R156, R181, R148, RZ, 0x3c, !PT ;  /* 0x00000094b59c7212 */ /* 0x000fe400078e3cff */
[----:B------:R-:W-:-:S02]  /*14e00*/  LOP3.LUT R170, R182, R143, RZ, 0x3c, !PT ;  /* 0x0000008fb6aa7212 */ /* 0x000fc400078e3cff */
[C---:B------:R-:W-:Y:S02]  /*14e10*/  LOP3.LUT R175, R182.reuse, R146, RZ, 0x3c, !PT ;  /* 0x00000092b6af7212 */ /* 0x040fe400078e3cff */
[----:B------:R-:W-:Y:S02]  /*14e20*/  LOP3.LUT R158, R182, R154, RZ, 0x3c, !PT ;  /* 0x0000009ab69e7212 */ /* 0x000fe400078e3cff */
[----:B------:R-:W-:Y:S02]  /*14e30*/  LOP3.LUT R171, R171, R178, RZ, 0x3c, !PT ;  /* 0x000000b2abab7212 */ /* 0x000fe400078e3cff */
[C---:B------:R-:W-:Y:S02]  /*14e40*/  LOP3.LUT R172, R183.reuse, R149, RZ, 0x3c, !PT ;  /* 0x00000095b7ac7212 */ /* 0x040fe400078e3cff */
[----:B------:R-:W-:Y:S02]  /*14e50*/  LOP3.LUT R130, R183, R174, RZ, 0x3c, !PT ;  /* 0x000000aeb7827212 */ /* 0x000fe400078e3cff */
        /* <DEDUP_REMOVED lines=10> */
[-C--:B------:R-:W-:Y:S02]  /*14f00*/  LOP3.LUT R166, R118, R171.reuse, RZ, 0x3c, !PT ;  /* 0x000000ab76a67212 */ /* 0x080fe400078e3cff */
[----:B------:R-:W-:Y:S02]  /*14f10*/  LOP3.LUT R165, R114, R171, RZ, 0x3c, !PT ;  /* 0x000000ab72a57212 */ /* 0x000fe400078e3cff */
[----:B------:R-:W-:-:S02]  /*14f20*/  LOP3.LUT R121, R164, R173, RZ, 0x3c, !PT ;  /* 0x000000ada4797212 */ /* 0x000fc400078e3cff */
[C---:B------:R-:W-:Y:S02]  /*14f30*/  LOP3.LUT R179, R176.reuse, R139, RZ, 0x3c, !PT ;  /* 0x0000008bb0b37212 */ /* 0x040fe400078e3cff */
[----:B------:R-:W-:Y:S02]  /*14f40*/  LOP3.LUT R146, R176, R144, RZ, 0x3c, !PT ;  /* 0x00000090b0927212 */ /* 0x000fe400078e3cff */
[----:B------:R-:W-:Y:S02]  /*14f50*/  SHF.L.W.U32.HI R114, R172, 0xc, R117 ;  /* 0x0000000cac727819 */ /* 0x000fe40000010e75 */
[----:B------:R-:W-:Y:S02]  /*14f60*/  SHF.L.W.U32.HI R118, R117, 0xc, R172 ;  /* 0x0000000c75767819 */ /* 0x000fe40000010eac */
[----:B------:R-:W-:Y:S02]  /*14f70*/  LOP3.LUT R164, R183, R169, RZ, 0x3c, !PT ;  /* 0x000000a9b7a47212 */ /* 0x000fe400078e3cff */
[----:B------:R-:W-:-:S02]  /*14f80*/  LOP3.LUT R154, R176, R167, RZ, 0x3c, !PT ;  /* 0x000000a7b09a7212 */ /* 0x000fc400078e3cff */
[-C--:B------:R-:W-:Y:S02]  /*14f90*/  LOP3.LUT R144, R137, R163.reuse, RZ, 0x3c, !PT ;  /* 0x000000a389907212 */ /* 0x080fe400078e3cff */
[-C--:B------:R-:W-:Y:S02]  /*14fa0*/  LOP3.LUT R143, R122, R163.reuse, RZ, 0x3c, !PT ;  /* 0x000000a37a8f7212 */ /* 0x080fe400078e3cff */
[----:B------:R-:W-:Y:S02]  /*14fb0*/  LOP3.LUT R172, R113, R120, RZ, 0x3c, !PT ;  /* 0x0000007871ac7212 */ /* 0x000fe400078e3cff */
[----:B------:R-:W-:Y:S02]  /*14fc0*/  LOP3.LUT R169, R176, R150, RZ, 0x3c, !PT ;  /* 0x00000096b0a97212 */ /* 0x000fe400078e3cff */
[----:B------:R-:W-:Y:S02]  /*14fd0*/  LOP3.LUT R160, R155, R163, RZ, 0x3c, !PT ;  /* 0x000000a39ba07212 */ /* 0x000fe400078e3cff */
[----:B------:R-:W-:-:S02]  /*14fe0*/  SHF.L.W.U32.HI R120, R148, 0x15, R177 ;  /* 0x0000001594787819 */ /* 0x000fc40000010eb1 */
[----:B------:R-:W-:Y:S02]  /*14ff0*/  SHF.L.W.U32.HI R122, R177, 0x15, R148 ;  /* 0x00000015b17a7819 */ /* 0x000fe40000010e94 */
[----:B------:R-:W-:Y:S02]  /*15000*/  SHF.L.W.U32.HI R137, R149, 0x1c, R174 ;  /* 0x0000001c95897819 */ /* 0x000fe40000010eae */
[----:B------:R-:W-:Y:S02]  /*15010*/  SHF.L.W.U32.HI R167, R174, 0x1c, R149 ;  /* 0x0000001caea77819 */ /* 0x000fe40000010e95 */
        /* <DEDUP_REMOVED lines=95> */
[-C--:B------:R-:W-:Y:S02]  /*15610*/  LOP3.LUT R142, R118, R113.reuse, R110, 0x90, !PT ;  /* 0x00000071768e7212 */ /* 0x080fe400078e906e */
[----:B------:R-:W-:Y:S01]  /*15620*/  LOP3.LUT R165, R115, UR7, R114, 0x9c, !PT ;  /* 0x0000000773a57c12 */ /* 0x000fe2000f8e9c72 */
[----:B------:R-:W0:Y:S01]  /*15630*/  LDCU.128 UR4, c[0x3][0x90] ;  /* 0x00c01200ff0477ac */ /* 0x000e220008000c00 */
[----:B------:R-:W-:Y:S02]  /*15640*/  LOP3.LUT R132, R116, R168, R141, 0xb4, !PT ;  /* 0x000000a874847212 */ /* 0x000fe400078eb48d */
[----:B------:R-:W-:-:S02]  /*15650*/  LOP3.LUT R116, R169, R113, R110, 0x96, !PT ;  /* 0x00000071a9747212 */ /* 0x000fc400078e966e */
[----:B------:R-:W-:Y:S02]  /*15660*/  LOP3.LUT R141, R142, R157, RZ, 0x3c, !PT ;  /* 0x0000009d8e8d7212 */ /* 0x000fe400078e3cff */
        /* <DEDUP_REMOVED lines=24> */
[----:B------:R-:W-:Y:S02]  /*157f0*/  LOP3.LUT R165, R122, R133, RZ, 0x3c, !PT ;  /* 0x000000857aa57212 */ /* 0x000fe400078e3cff */
[----:B------:R-:W-:Y:S02]  /*15800*/  LOP3.LUT R181, R132, R181, R123, 0x96, !PT ;  /* 0x000000b584b57212 */ /* 0x000fe400078e967b */
[----:B------:R-:W-:Y:S02]  /*15810*/  SHF.L.W.U32.HI R110, R157, 0x1, R112 ;  /* 0x000000019d6e7819 */ /* 0x000fe40000010e70 */
[----:B------:R-:W-:Y:S02]  /*15820*/  LOP3.LUT R115, R111, R178, RZ, 0x3c, !PT ;  /* 0x000000b26f737212 */ /* 0x000fe400078e3cff */
        /* <DEDUP_REMOVED lines=8> */
[C---:B------:R-:W-:Y:S02]  /*158b0*/  SHF.L.W.U32.HI R177, R114.reuse, 0x1, R117 ;  /* 0x0000000172b17819 */ /* 0x040fe40000010e75 */
[----:B------:R-:W-:Y:S02]  /*158c0*/  LOP3.LUT R111, R114, R111, RZ, 0x3c, !PT ;  /* 0x0000006f726f7212 */ /* 0x000fe400078e3cff */
[----:B------:R-:W-:Y:S02]  /*158d0*/  SHF.L.W.U32.HI R110, R117, 0x1, R114 ;  /* 0x00000001756e7819 */ /* 0x000fe40000010e72 */
[----:B------:R-:W-:Y:S02]  /*158e0*/  LOP3.LUT R133, R171, R133, R158, 0x96, !PT ;  /* 0x00000085ab857212 */ /* 0x000fe400078e969e */
[----:B------:R-:W-:-:S02]  /*158f0*/  LOP3.LUT R114, R174, R122, R155, 0x96, !PT ;  /* 0x0000007aae727212 */ /* 0x000fc400078e969b */
[----:B------:R-:W-:Y:S02]  /*15900*/  LOP3.LUT R177, R177, R112, RZ, 0x3c, !PT ;  /* 0x00000070b1b17212 */ /* 0x000fe400078e3cff */
[C---:B------:R-:W-:Y:S02]  /*15910*/  SHF.L.W.U32.HI R179, R133.reuse, 0x1, R114 ;  /* 0x0000000185b37819 */ /* 0x040fe40000010e72 */
[----:B------:R-:W-:Y:S02]  /*15920*/  LOP3.LUT R184, R110, R157, RZ, 0x3c, !PT ;  /* 0x0000009d6eb87212 */ /* 0x000fe400078e3cff */
[----:B------:R-:W-:Y:S02]  /*15930*/  LOP3.LUT R178, R133, R178, RZ, 0x3c, !PT ;  /* 0x000000b285b27212 */ /* 0x000fe400078e3cff */
[C---:B------:R-:W-:Y:S02]  /*15940*/  SHF.L.W.U32.HI R182, R114.reuse, 0x1, R133 ;  /* 0x0000000172b67819 */ /* 0x040fe40000010e85 */
[----:B------:R-:W-:-:S02]  /*15950*/  LOP3.LUT R176, R114, R176, RZ, 0x3c, !PT ;  /* 0x000000b072b07212 */ /* 0x000fc400078e3cff */
[----:B------:R-:W-:Y:S02]  /*15960*/  LOP3.LUT R157, R181, R170, RZ, 0x3c, !PT ;  /* 0x000000aab59d7212 */ /* 0x000fe400078e3cff */
[----:B------:R-:W-:Y:S02]  /*15970*/  SHF.L.W.U32.HI R112, R175, 0x1, R120 ;  /* 0x00000001af707819 */ /* 0x000fe40000010e78 */
[C---:B------:R-:W-:Y:S02]  /*15980*/  LOP3.LUT R110, R115.reuse, R163, RZ, 0x3c, !PT ;  /* 0x000000a3736e7212 */ /* 0x040fe400078e3cff */
        /* <DEDUP_REMOVED lines=33> */
[C---:B------:R-:W-:Y:S02]  /*15ba0*/  LOP3.LUT R142, R155.reuse, R142, RZ, 0x3c, !PT ;  /* 0x0000008e9b8e7212 */ /* 0x040fe400078e3cff */
[C---:B------:R-:W-:Y:S02]  /*15bb0*/  LOP3.LUT R145, R155.reuse, R139, RZ, 0x3c, !PT ;  /* 0x0000008b9b917212 */ /* 0x040fe400078e3cff */
[----:B------:R-:W-:Y:S02]  /*15bc0*/  LOP3.LUT R164, R155, R146, RZ, 0x3c, !PT ;  /* 0x000000929ba47212 */ /* 0x000fe400078e3cff */
[C---:B------:R-:W-:Y:S02]  /*15bd0*/  LOP3.LUT R134, R111.reuse, R138, RZ, 0x3c, !PT ;  /* 0x0000008a6f867212 */ /* 0x040fe400078e3cff */
        /* <DEDUP_REMOVED lines=8> */
[----:B------:R-:W-:Y:S02]  /*15c60*/  SHF.L.W.U32.HI R120, R167, 0x15, R170 ;  /* 0x00000015a7787819 */ /* 0x000fe40000010eaa */
[----:B------:R-:W-:Y:S02]  /*15c70*/  SHF.L.W.U32.HI R110, R170, 0x15, R167 ;  /* 0x00000015aa6e7819 */ /* 0x000fe40000010ea7 */
[----:B------:R-:W-:Y:S02]  /*15c80*/  SHF.L.W.U32.HI R167, R179, 0x14, R178 ;  /* 0x00000014b3a77819 */ /* 0x000fe40000010eb2 */
[----:B------:R-:W-:Y:S02]  /*15c90*/  LOP3.LUT R140, R184, R171, RZ, 0x3c, !PT ;  /* 0x000000abb88c7212 */ /* 0x000fe400078e3cff */
[C---:B------:R-:W-:Y:S02]  /*15ca0*/  LOP3.LUT R169, R182.reuse, R169, RZ, 0x3c, !PT ;  /* 0x000000a9b6a97212 */ /* 0x040fe400078e3cff */
[----:B------:R-:W-:-:S02]  /*15cb0*/  LOP3.LUT R130, R182, R130, RZ, 0x3c, !PT ;  /* 0x00000082b6827212 */ /* 0x000fc400078e3cff */
        /* <DEDUP_REMOVED lines=88> */
[-C--:B------:R-:W-:Y:S02]  /*16240*/  LOP3.LUT R163, R168, R135.reuse, RZ, 0x3c, !PT ;  /* 0x00000087a8a37212 */ /* 0x080fe400078e3cff */
[----:B------:R-:W-:-:S02]  /*16250*/  LOP3.LUT R161, R164, R135, R110, 0xb4, !PT ;  /* 0x00000087a4a17212 */ /* 0x000fc400078eb46e */
[----:B------:R-:W-:Y:S02]  /*16260*/  LOP3.LUT R135, R110, R173, RZ, 0x3c, !PT ;  /* 0x000000ad6e877212 */ /* 0x000fe400078e3cff */
[----:B------:R-:W-:Y:S02]  /*16270*/  LOP3.LUT R146, R131, R110, R164, 0xb4, !PT ;  /* 0x0000006e83927212 */ /* 0x000fe400078eb4a4 */
[----:B0-----:R-:W-:Y:S02]  /*16280*/  LOP3.LUT R110, R164, UR4, R131, 0x9c, !PT ;  /* 0x00000004a46e7c12 */ /* 0x001fe4000f8e9c83 */
[C---:B------:R-:W-:Y:S02]  /*16290*/  LOP3.LUT R166, R141.reuse, R112, R113, 0x90, !PT ;  /* 0x000000708da67212 */ /* 0x040fe400078e9071 */
[----:B------:R-:W-:Y:S02]  /*162a0*/  LOP3.LUT R131, R141, R120, R162, 0xb4, !PT ;  /* 0x000000788d837212 */ /* 0x000fe400078eb4a2 */
[----:B------:R-:W-:-:S02]  /*162b0*/  LOP3.LUT R166, R166, R139, RZ, 0x3c, !PT ;  /* 0x0000008ba6a67212 */ /* 0x000fc400078e3cff */
[----:B------:R-:W-:Y:S02]  /*162c0*/  LOP3.LUT R173, R156, R155, R146, 0x96, !PT ;  /* 0x0000009b9cad7212 */ /* 0x000fe400078e9692 */
[----:B------:R-:W-:Y:S02]  /*162d0*/  LOP3.LUT R168, R157, R150, R131, 0x96, !PT ;  /* 0x000000969da87212 */ /* 0x000fe400078e9683 */
[----:B------:R-:W-:Y:S02]  /*162e0*/  LOP3.LUT R175, R139, R112, R113, 0x6, !PT ;  /* 0x000000708baf7212 */ /* 0x000fe400078e0671 */
[C---:B------:R-:W-:Y:S02]  /*162f0*/  LOP3.LUT R164, R162.reuse, UR5, R141, 0x9c, !PT ;  /* 0x00000005a2a47c12 */ /* 0x040fe4000f8e9c8d */
        /* <DEDUP_REMOVED lines=16> */
[C---:B------:R-:W-:Y:S02]  /*16400*/  SHF.L.W.U32.HI R178, R180.reuse, 0x1, R139 ;  /* 0x00000001b4b27819 */ /* 0x040fe40000010e8b */
[----:B------:R-:W-:Y:S02]  /*16410*/  LOP3.LUT R113, R180, R113, RZ, 0x3c, !PT ;  /* 0x00000071b4717212 */ /* 0x000fe400078e3cff */
[C---:B------:R-:W-:Y:S02]  /*16420*/  SHF.L.W.U32.HI R180, R139.reuse, 0x1, R180 ;  /* 0x000000018bb47819 */ /* 0x040fe40000010eb4 */
        /* <DEDUP_REMOVED lines=9> */
[----:B------:R-:W-:Y:S02]  /*164c0*/  LOP3.LUT R178, R178, R116, RZ, 0x3c, !PT ;  /* 0x00000074b2b27212 */ /* 0x000fe400078e3cff */
[----:B------:R-:W-:Y:S02]  /*164d0*/  LOP3.LUT R139, R133, R139, R118, 0x96, !PT ;  /* 0x0000008b858b7212 */ /* 0x000fe400078e9676 */
[----:B------:R-:W-:Y:S02]  /*164e0*/  SHF.L.W.U32.HI R116, R141, 0x1, R116 ;  /* 0x000000018d747819 */ /* 0x000fe40000010e74 */
[----:B------:R-:W-:-:S02]  /*164f0*/  LOP3.LUT R174, R134, R174, R123, 0x96, !PT ;  /* 0x000000ae86ae7212 */ /* 0x000fc400078e967b */
[----:B------:R-:W-:Y:S02]  /*16500*/  LOP3.LUT R172, R172, R173, RZ, 0x3c, !PT ;  /* 0x000000adacac7212 */ /* 0x000fe400078e3cff */
[----:B------:R-:W-:Y:S02]  /*16510*/  SHF.L.W.U32.HI R181, R179, 0x1, R164 ;  /* 0x00000001b3b57819 */ /* 0x000fe40000010ea4 */
[----:B------:R-:W-:Y:S02]  /*16520*/  LOP3.LUT R173, R120, R139, RZ, 0x3c, !PT ;  /* 0x0000008b78ad7212 */ /* 0x000fe400078e3cff */
[----:B------:R-:W-:Y:S02]  /*16530*/  LOP3.LUT R182, R116, R174, RZ, 0x3c, !PT ;  /* 0x000000ae74b67212 */ /* 0x000fe400078e3cff */
[----:B------:R-:W-:Y:S02]  /*16540*/  SHF.L.W.U32.HI R177, R139, 0x1, R174 ;  /* 0x000000018bb17819 */ /* 0x000fe40000010eae */
[----:B------:R-:W-:-:S02]  /*16550*/  LOP3.LUT R180, R180, R141, RZ, 0x3c, !PT ;  /* 0x0000008db4b47212 */ /* 0x000fc400078e3cff */
[----:B------:R-:W-:Y:S02]  /*16560*/  SHF.L.W.U32.HI R174, R174, 0x1, R139 ;  /* 0x00000001aeae7819 */ /* 0x000fe40000010e8b */
[----:B------:R-:W-:Y:S02]  /*16570*/  LOP3.LUT R181, R181, R168, RZ, 0x3c, !PT ;  /* 0x000000a8b5b57212 */ /* 0x000fe400078e3cff */
        /* <DEDUP_REMOVED lines=17> */
[C---:B------:R-:W-:Y:S02]  /*16690*/  LOP3.LUT R150, R180.reuse, R149, RZ, 0x3c, !PT ;  /* 0x00000095b4967212 */ /* 0x040fe400078e3cff */
        /* <DEDUP_REMOVED lines=14> */
[-C--:B------:R-:W-:Y:S02]  /*16780*/  LOP3.LUT R142, R117, R174.reuse, RZ, 0x3c, !PT ;  /* 0x000000ae758e7212 */ /* 0x080fe400078e3cff */
[----:B------:R-:W-:-:S02]  /*16790*/  LOP3.LUT R151, R137, R174, RZ, 0x3c, !PT ;  /* 0x000000ae89977212 */ /* 0x000fc400078e3cff */
[-C--:B------:R-:W-:Y:S02]  /*167a0*/  LOP3.LUT R166, R115, R177.reuse, RZ, 0x3c, !PT ;  /* 0x000000b173a67212 */ /* 0x080fe400078e3cff */
[-C--:B------:R-:W-:Y:S02]  /*167b0*/  LOP3.LUT R169, R122, R177.reuse, RZ, 0x3c, !PT ;  /* 0x000000b17aa97212 */ /* 0x080fe400078e3cff */
[----:B------:R-:W-:Y:S02]  /*167c0*/  LOP3.LUT R172, R114, R177, RZ, 0x3c, !PT ;  /* 0x000000b172ac7212 */ /* 0x000fe400078e3cff */
[----:B------:R-:W-:Y:S02]  /*167d0*/  SHF.L.W.U32.HI R115, R171, 0xc, R116 ;  /* 0x0000000cab737819 */ /* 0x000fe40000010e74 */
[----:B------:R-:W-:Y:S02]  /*167e0*/  SHF.L.W.U32.HI R117, R116, 0xc, R171 ;  /* 0x0000000c74757819 */ /* 0x000fe40000010eab */
[----:B------:R-:W-:-:S02]  /*167f0*/  LOP3.LUT R122, R113, R119, RZ, 0x3c, !PT ;  /* 0x00000077717a7212 */ /* 0x000fc400078e3cff */
[----:B------:R-:W-:Y:S02]  /*16800*/  LOP3.LUT R137, R112, R121, RZ, 0x3c, !PT ;  /* 0x0000007970897212 */ /* 0x000fe400078e3cff */
[----:B------:R-:W-:Y:S02]  /*16810*/  SHF.L.W.U32.HI R114, R176, 0xb, R143 ;  /* 0x0000000bb0727819 */ /* 0x000fe40000010e8f */
[----:B------:R-:W-:Y:S02]  /*16820*/  SHF.L.W.U32.HI R116, R143, 0xb, R176 ;  /* 0x0000000b8f747819 */ /* 0x000fe40000010eb0 */
[----:B------:R-:W-:Y:S02]  /*16830*/  LOP3.LUT R179, R153, R177, RZ, 0x3c, !PT ;  /* 0x000000b199b37212 */ /* 0x000fe400078e3cff */
[----:B------:R-:W-:Y:S02]  /*16840*/  SHF.L.W.U32.HI R119, R173, 0x15, R158 ;  /* 0x00000015ad777819 */ /* 0x000fe40000010e9e */
[----:B------:R-:W-:-:S02]  /*16850*/  SHF.L.W.U32.HI R121, R158, 0x15, R173 ;  /* 0x000000159e797819 */ /* 0x000fc40000010ead */
[----:B------:R-:W-:Y:S02]  /*16860*/  SHF.L.W.U32.HI R143, R170, 0x1c, R175 ;  /* 0x0000001caa8f7819 */ /* 0x000fe40000010eaf */
[-C--:B------:R-:W-:Y:S02]  /*16870*/  LOP3.LUT R145, R138, R174.reuse, RZ, 0x3c, !PT ;  /* 0x000000ae8a917212 */ /* 0x080fe400078e3cff */
[----:B------:R-:W-:Y:S02]  /*16880*/  LOP3.LUT R164, R152, R174, RZ, 0x3c, !PT ;  /* 0x000000ae98a47212 */ /* 0x000fe400078e3cff */
[----:B------:R-:W-:Y:S02]  /*16890*/  SHF.L.W.U32.HI R170, R175, 0x1c, R170 ;  /* 0x0000001cafaa7819 */ /* 0x000fe40000010eaa */
[----:B------:R-:W-:Y:S02]  /*168a0*/  SHF.L.W.U32.HI R158, R159, 0x1d, R148 ;  /* 0x0000001d9f9e7819 */ /* 0x000fe40000010e94 */
[----:B------:R-:W-:-:S02]  /*168b0*/  SHF.L.W.U32.HI R177, R148, 0x1d, R159 ;  /* 0x0000001d94b17819 */ /* 0x000fc40000010e9f */
[----:B------:R-:W-:Y:S02]  /*168c0*/  LOP3.LUT R140, R174, R163, RZ, 0x3c, !PT ;  /* 0x000000a3ae8c7212 */ /* 0x000fe400078e3cff */
        /* <DEDUP_REMOVED lines=85> */
[C---:B------:R-:W-:Y:S02]  /*16e20*/  LOP3.LUT R147, R117.reuse, R113, R110, 0x90, !PT ;  /* 0x0000007175937212 */ /* 0x040fe400078e906e */
[----:B------:R-:W-:Y:S02]  /*16e30*/  LOP3.LUT R117, R117, R121, R116, 0xb4, !PT ;  /* 0x0000007975757212 */ /* 0x000fe400078eb474 */
[----:B------:R-:W-:Y:S02]  /*16e40*/  LOP3.LUT R156, R116, R164, R121, 0xb4, !PT ;  /* 0x000000a4749c7212 */ /* 0x000fe400078eb479 */
[----:B------:R-:W-:-:S02]  /*16e50*/  LOP3.LUT R116, R115, R112, R111, 0x90, !PT ;  /* 0x0000007073747212 */ /* 0x000fc400078e906f */
[----:B------:R-:W-:Y:S02]  /*16e60*/  LOP3.LUT R163, R176, R168, R163, 0xb4, !PT ;  /* 0x000000a8b0a37212 */ /* 0x000fe400078eb4a3 */
[----:B------:R-:W-:Y:S02]  /*16e70*/  LOP3.LUT R144, R164, R113, R110, 0x6, !PT ;  /* 0x00000071a4907212 */ /* 0x000fe400078e066e */
[----:B------:R-:W-:Y:S02]  /*16e80*/  LOP3.LUT R168, R147, R164, RZ, 0x3c, !PT ;  /* 0x000000a493a87212 */ /* 0x000fe400078e3cff */
[----:B------:R-:W-:Y:S02]  /*16e90*/  LOP3.LUT R146, R149, R112, R111, 0x6, !PT ;  /* 0x0000007095927212 */ /* 0x000fe400078e066f */
[-C--:B------:R-:W-:Y:S02]  /*16ea0*/  LOP3.LUT R164, R114, R149.reuse, R119, 0xb4, !PT ;  /* 0x0000009572a47212 */ /* 0x080fe400078eb477 */
[----:B------:R-:W-:-:S02]  /*16eb0*/  LOP3.LUT R149, R116, R149, RZ, 0x3c, !PT ;  /* 0x0000009574957212 */ /* 0x000fc400078e3cff */
        /* <DEDUP_REMOVED lines=23> */
[----:B------:R-:W-:Y:S02]  /*17030*/  LOP3.LUT R121, R121, R144, RZ, 0x3c, !PT ;  /* 0x0000009079797212 */ /* 0x000fe400078e3cff */
[----:B------:R-:W-:-:S02]  /*17040*/  LOP3.LUT R184, R138, R111, R122, 0x96, !PT ;  /* 0x0000006f8ab87212 */ /* 0x000fc400078e967a */
[----:B------:R-:W-:Y:S02]  /*17050*/  LOP3.LUT R114, R112, R177, RZ, 0x3c, !PT ;  /* 0x000000b170727212 */ /* 0x000fe400078e3cff */
[----:B------:R-:W-:Y:S02]  /*17060*/  SHF.L.W.U32.HI R111, R178, 0x1, R147 ;  /* 0x00000001b26f7819 */ /* 0x000fe40000010e93 */
[----:B------:R-:W-:Y:S02]  /*17070*/  LOP3.LUT R179, R179, R147, RZ, 0x3c, !PT ;  /* 0x00000093b3b37212 */ /* 0x000fe400078e3cff */
        /* <DEDUP_REMOVED lines=8> */
[----:B------:R-:W-:-:S02]  /*17100*/  LOP3.LUT R144, R159, R144, R162, 0x96, !PT ;  /* 0x000000909f907212 */ /* 0x000fc400078e96a2 */
[----:B------:R-:W-:Y:S02]  /*17110*/  LOP3.LUT R147, R174, R147, R155, 0x96, !PT ;  /* 0x00000093ae937212 */ /* 0x000fe400078e969b */
[----:B------:R-:W-:Y:S02]  /*17120*/  SHF.L.W.U32.HI R111, R176, 0x1, R119 ;  /* 0x00000001b06f7819 */ /* 0x000fe40000010e77 */
[----:B------:R-:W-:Y:S02]  /*17130*/  LOP3.LUT R178, R113, R178, RZ, 0x3c, !PT ;  /* 0x000000b271b27212 */ /* 0x000fe400078e3cff */
[----:B------:R-:W-:Y:S02]  /*17140*/  SHF.L.W.U32.HI R182, R144, 0x1, R147 ;  /* 0x0000000190b67819 */ /* 0x000fe40000010e93 */
[C---:B------:R-:W-:Y:S02]  /*17150*/  SHF.L.W.U32.HI R181, R147.reuse, 0x1, R144 ;  /* 0x0000000193b57819 */ /* 0x040fe40000010e90 */
        /* <DEDUP_REMOVED lines=21> */
[C---:B------:R-:W-:Y:S01]  /*172b0*/  LOP3.LUT R151, R178.reuse, R151, RZ, 0x3c, !PT ;  /* 0x00000097b2977212 */ /* 0x040fe200078e3cff */
[----:B------:R-:W3:Y:S01]  /*172c0*/  LDL R184, [R1+0x18c] ;  /* 0x00018c0001b87983 */ /* 0x000ee20000100800 */
[----:B------:R-:W-:Y:S02]  /*172d0*/  LOP3.LUT R161, R178, R152, RZ, 0x3c, !PT ;  /* 0x00000098b2a17212 */ /* 0x000fe400078e3cff */
[----:B------:R-:W-:Y:S02]  /*172e0*/  LOP3.LUT R140, R158, R177, RZ, 0x3c, !PT ;  /* 0x000000b19e8c7212 */ /* 0x000fe400078e3cff */
[----:B------:R-:W-:-:S02]  /*172f0*/  LOP3.LUT R162, R148, R180, RZ, 0x3c, !PT ;  /* 0x000000b494a27212 */ /* 0x000fc400078e3cff */
[C---:B------:R-:W-:Y:S02]  /*17300*/  LOP3.LUT R178, R179.reuse, R157, RZ, 0x3c, !PT ;  /* 0x0000009db3b27212 */ /* 0x040fe400078e3cff */
[----:B------:R-:W-:Y:S02]  /*17310*/  LOP3.LUT R152, R179, R155, RZ, 0x3c, !PT ;  /* 0x0000009bb3987212 */ /* 0x000fe400078e3cff */
[----:B------:R-:W-:Y:S02]  /*17320*/  LOP3.LUT R182, R141, R180, RZ, 0x3c, !PT ;  /* 0x000000b48db67212 */ /* 0x000fe400078e3cff */
[----:B------:R-:W-:Y:S02]  /*17330*/  LOP3.LUT R158, R173, R132, RZ, 0x3c, !PT ;  /* 0x00000084ad9e7212 */ /* 0x000fe400078e3cff */
[----:B------:R-:W-:Y:S02]  /*17340*/  SHF.L.W.U32.HI R148, R169, 0x1c, R170 ;  /* 0x0000001ca9947819 */ /* 0x000fe40000010eaa */
[----:B------:R-:W-:-:S02]  /*17350*/  LOP3.LUT R146, R179, R142, RZ, 0x3c, !PT ;  /* 0x0000008eb3927212 */ /* 0x000fc400078e3cff */
[----:B------:R-:W-:Y:S02]  /*17360*/  LOP3.LUT R157, R180, R149, RZ, 0x3c, !PT ;  /* 0x00000095b49d7212 */ /* 0x000fe400078e3cff */
[----:B------:R-:W-:Y:S02]  /*17370*/  LOP3.LUT R155, R160, R180, RZ, 0x3c, !PT ;  /* 0x000000b4a09b7212 */ /* 0x000fe400078e3cff */
[----:B------:R-:W-:Y:S02]  /*17380*/  SHF.L.W.U32.HI R169, R170, 0x1c, R169 ;  /* 0x0000001caaa97819 */ /* 0x000fe40000010ea9 */
[C---:B------:R-:W-:Y:S02]  /*17390*/  LOP3.LUT R137, R112.reuse, R137, RZ, 0x3c, !PT ;  /* 0x0000008970897212 */ /* 0x040fe400078e3cff */
        /* <DEDUP_REMOVED lines=14> */
[----:B------:R-:W-:Y:S02]  /*17480*/  LOP3.LUT R179, R165, R177, RZ, 0x3c, !PT ;  /* 0x000000b1a5b37212 */ /* 0x000fe400078e3cff */
[----:B------:R-:W-:Y:S02]  /*17490*/  LOP3.LUT R119, R173, R164, RZ, 0x3c, !PT ;  /* 0x000000a4ad777212 */ /* 0x000fe400078e3cff */
[----:B------:R-:W-:Y:S02]  /*174a0*/  SHF.L.W.U32.HI R147, R137, 0x12, R138 ;  /* 0x0000001289937819 */ /* 0x000fe40000010e8a */
[----:B------:R-:W-:Y:S02]  /*174b0*/  SHF.L.W.U32.HI R166, R138, 0x12, R137 ;  /* 0x000000128aa67819 */ /* 0x000fe40000010e89 */
[----:B------:R-:W-:Y:S02]  /*174c0*/  SHF.L.W.U32.HI R131, R132, 0x4, R141 ;  /* 0x0000000484837819 */ /* 0x000fe40000010e8d */
[----:B------:R-:W-:-:S02]  /*174d0*/  LOP3.LUT R165, R173, R139, RZ, 0x3c, !PT ;  /* 0x0000008bada57212 */ /* 0x000fc400078e3cff */
[C---:B------:R-:W-:Y:S02]  /*174e0*/  LOP3.LUT R164, R173.reuse, R150, RZ, 0x3c, !PT ;  /* 0x00000096ada47212 */ /* 0x040fe400078e3cff */
        /* <DEDUP_REMOVED lines=47> */
[----:B------:R-:W-:Y:S02]  /*177e0*/  SHF.L.W.U32.HI R165, R172, 0xb, R165 ;  /* 0x0000000baca57819 */ /* 0x000fe40000010ea5 */
[----:B------:R-:W-:Y:S02]  /*177f0*/  LOP3.LUT R159, R150, R166, R167, 0xb4, !PT ;  /* 0x000000a6969f7212 */ /* 0x000fe400078eb4a7 */
        /* <DEDUP_REMOVED lines=40> */
[-C--:B------:R-:W-:Y:S02]  /*17a80*/  LOP3.LUT R163, R163, R140.reuse, RZ, 0x3c, !PT ;  /* 0x0000008ca3a37212 */ /* 0x080fe400078e3cff */
[----:B------:R-:W-:Y:S02]  /*17a90*/  LOP3.LUT R140, R165, R140, R135, 0xb4, !PT ;  /* 0x0000008ca58c7212 */ /* 0x000fe400078eb487 */
[----:B------:R-:W-:Y:S02]  /*17aa0*/  LOP3.LUT R174, R135, R174, RZ, 0x3c, !PT ;  /* 0x000000ae87ae7212 */ /* 0x000fe400078e3cff */
[----:B------:R-:W-:Y:S02]  /*17ab0*/  LOP3.LUT R152, R136, R161, RZ, 0x3c, !PT ;  /* 0x000000a188987212 */ /* 0x000fe400078e3cff */
[----:B------:R-:W-:Y:S02]  /*17ac0*/  LOP3.LUT R135, R134, R135, R165, 0xb4, !PT ;  /* 0x0000008786877212 */ /* 0x000fe400078eb4a5 */
[----:B------:R-:W-:-:S02]  /*17ad0*/  LOP3.LUT R161, R113, R136, R164, 0xb4, !PT ;  /* 0x0000008871a17212 */ /* 0x000fc400078eb4a4 */
[-C--:B------:R-:W-:Y:S02]  /*17ae0*/  LOP3.LUT R157, R144, R137.reuse, RZ, 0x3c, !PT ;  /* 0x00000089909d7212 */ /* 0x080fe400078e3cff */
[----:B0-----:R-:W-:Y:S02]  /*17af0*/  LOP3.LUT R144, R165, UR4, R134, 0x9c, !PT ;  /* 0x00000004a5907c12 */ /* 0x001fe4000f8e9c86 */
[----:B------:R-:W-:Y:S02]  /*17b00*/  LOP3.LUT R134, R167, R160, R135, 0x96, !PT ;  /* 0x000000a0a7867212 */ /* 0x000fe400078e9687 */
[----:B------:R-:W-:Y:S02]  /*17b10*/  LOP3.LUT R165, R169, R158, R161, 0x96, !PT ;  /* 0x0000009ea9a57212 */ /* 0x000fe400078e96a1 */
[C---:B------:R-:W-:Y:S02]  /*17b20*/  LOP3.LUT R137, R164.reuse, R137, R136, 0xb4, !PT ;  /* 0x00000089a4897212 */ /* 0x040fe400078eb488 */
        /* <DEDUP_REMOVED lines=10> */
[----:B------:R-:W-:Y:S02]  /*17bd0*/  SHF.L.W.U32.HI R177, R136, 0x1, R171 ;  /* 0x0000000188b17819 */ /* 0x000fe40000010eab */
[C---:B------:R-:W-:Y:S02]  /*17be0*/  SHF.L.W.U32.HI R179, R171.reuse, 0x1, R136 ;  /* 0x00000001abb37819 */ /* 0x040fe40000010e88 */
[----:B------:R-:W-:-:S02]  /*17bf0*/  LOP3.LUT R113, R171, R113, RZ, 0x3c, !PT ;  /* 0x00000071ab717212 */ /* 0x000fc400078e3cff */
        /* <DEDUP_REMOVED lines=10> */
[----:B------:R-:W-:Y:S02]  /*17ca0*/  LOP3.LUT R111, R136, R123, RZ, 0x3c, !PT ;  /* 0x0000007b886f7212 */ /* 0x000fe400078e3cff */
[----:B------:R-:W-:-:S02]  /*17cb0*/  LOP3.LUT R172, R130, R115, R110, 0x96, !PT ;  /* 0x0000007382ac7212 */ /* 0x000fc400078e966e */
[----:B------:R-:W-:Y:S02]  /*17cc0*/  SHF.L.W.U32.HI R136, R171, 0x1, R144 ;  /* 0x00000001ab887819 */ /* 0x000fe40000010e90 */
[----:B------:R-:W-:Y:S02]  /*17cd0*/  LOP3.LUT R179, R179, R144, RZ, 0x3c, !PT ;  /* 0x00000090b3b37212 */ /* 0x000fe400078e3cff */
[----:B------:R-:W-:Y:S02]  /*17ce0*/  SHF.L.W.U32.HI R123, R144, 0x1, R171 ;  /* 0x00000001907b7819 */ /* 0x000fe40000010eab */
[----:B------:R-:W-:Y:S02]  /*17cf0*/  LOP3.LUT R177, R177, R171, RZ, 0x3c, !PT ;  /* 0x000000abb1b17212 */ /* 0x000fe400078e3cff */
[----:B------:R-:W-:Y:S02]  /*17d00*/  SHF.L.W.U32.HI R144, R181, 0x1, R182 ;  /* 0x00000001b5907819 */ /* 0x000fe40000010eb6 */
[----:B------:R-:W-:-:S02]  /*17d10*/  LOP3.LUT R183, R131, R183, R116, 0x96, !PT ;  /* 0x000000b783b77212 */ /* 0x000fc400078e9674 */
[----:B------:R-:W-:Y:S02]  /*17d20*/  SHF.L.W.U32.HI R171, R182, 0x1, R181 ;  /* 0x00000001b6ab7819 */ /* 0x000fe40000010eb5 */
[----:B------:R-:W-:Y:S02]  /*17d30*/  LOP3.LUT R172, R133, R172, R118, 0x96, !PT ;  /* 0x000000ac85ac7212 */ /* 0x000fe400078e9676 */
[----:B------:R-:W-:Y:S02]  /*17d40*/  LOP3.LUT R180, R144, R165, RZ, 0x3c, !PT ;  /* 0x000000a590b47212 */ /* 0x000fe400078e3cff */
[----:B------:R-:W-:Y:S02]  /*17d50*/  LOP3.LUT R176, R136, R183, RZ, 0x3c, !PT ;  /* 0x000000b788b07212 */ /* 0x000fe400078e3cff */
[----:B------:R-:W-:Y:S02]  /*17d60*/  LOP3.LUT R165, R171, R134, RZ, 0x3c, !PT ;  /* 0x00000086aba57212 */ /* 0x000fe400078e3cff */
[----:B------:R-:W-:-:S02]  /*17d70*/  LOP3.LUT R178, R123, R172, RZ, 0x3c, !PT ;  /* 0x000000ac7bb27212 */ /* 0x000fc400078e3cff */
[----:B------:R-:W-:Y:S02]  /*17d80*/  SHF.L.W.U32.HI R164, R172, 0x1, R183 ;  /* 0x00000001aca47819 */ /* 0x000fe40000010eb7 */
[----:B------:R-:W-:Y:S02]  /*17d90*/  SHF.L.W.U32.HI R172, R183, 0x1, R172 ;  /* 0x00000001b7ac7819 */ /* 0x000fe40000010eac */
[C---:B------:R-:W-:Y:S01]  /*17da0*/  LOP3.LUT R144, R176.reuse, R135, RZ, 0x3c, !PT ;  /* 0x00000087b0907212 */ /* 0x040fe200078e3cff */
[----:B------:R-:W4:Y:S01]  /*17db0*/  LDL R183, [R1+0x19c] ;  /* 0x00019c0001b77983 */ /* 0x000f220000100800 */
        /* <DEDUP_REMOVED lines=15> */
[C---:B------:R-:W-:Y:S02]  /*17eb0*/  LOP3.LUT R165, R180.reuse, R154, RZ, 0x3c, !PT ;  /* 0x0000009ab4a57212 */ /* 0x040fe400078e3cff */
[C---:B------:R-:W-:Y:S02]  /*17ec0*/  LOP3.LUT R178, R180.reuse, R143, RZ, 0x3c, !PT ;  /* 0x0000008fb4b27212 */ /* 0x040fe400078e3cff */
[C---:B------:R-:W-:Y:S02]  /*17ed0*/  LOP3.LUT R159, R180.reuse, R166, RZ, 0x3c, !PT ;  /* 0x000000a6b49f7212 */ /* 0x040fe400078e3cff */
[----:B------:R-:W-:Y:S02]  /*17ee0*/  LOP3.LUT R173, R180, R173, RZ, 0x3c, !PT ;  /* 0x000000adb4ad7212 */ /* 0x000fe400078e3cff */
[----:B------:R-:W-:Y:S02]  /*17ef0*/  LOP3.LUT R164, R181, R164, RZ, 0x3c, !PT ;  /* 0x000000a4b5a47212 */ /* 0x000fe400078e3cff */
        /* <DEDUP_REMOVED lines=15> */
[-C--:B------:R-:W-:Y:S02]  /*17ff0*/  LOP3.LUT R150, R150, R164.reuse, RZ, 0x3c, !PT ;  /* 0x000000a496967212 */ /* 0x080fe400078e3cff */
        /* <DEDUP_REMOVED lines=101> */
[-C--:B------:R-:W-:Y:S02]  /*18650*/  LOP3.LUT R141, R119, R111.reuse, R112, 0x90, !PT ;  /* 0x0000006f778d7212 */ /* 0x080fe400078e9070 */
[----:B------:R-:W-:Y:S01]  /*18660*/  LOP3.LUT R163, R117, UR7, R120, 0x9c, !PT ;  /* 0x0000000775a37c12 */ /* 0x000fe2000f8e9c78 */
[----:B------:R-:W0:Y:S01]  /*18670*/  LDCU.128 UR4, c[0x3][0xb0] ;  /* 0x00c01600ff0477ac */ /* 0x000e220008000c00 */
[-CC-:B------:R-:W-:Y:S02]  /*18680*/  LOP3.LUT R114, R169, R111.reuse, R112.reuse, 0x96, !PT ;  /* 0x0000006fa9727212 */ /* 0x180fe400078e9670 */
[----:B------:R-:W-:-:S02]  /*18690*/  LOP3.LUT R176, R132, R111, R112, 0x6, !PT ;  /* 0x0000006f84b07212 */ /* 0x000fc400078e0670 */
[----:B------:R-:W-:Y:S02]  /*186a0*/  LOP3.LUT R111, R119, R121, R122, 0xb4, !PT ;  /* 0x00000079776f7212 */ /* 0x000fe400078eb47a */
[-C--:B------:R-:W-:Y:S02]  /*186b0*/  LOP3.LUT R154, R122, R132.reuse, R121, 0xb4, !PT ;  /* 0x000000847a9a7212 */ /* 0x080fe400078eb479 */
[----:B------:R-:W-:Y:S02]  /*186c0*/  LOP3.LUT R141, R141, R132, RZ, 0x3c, !PT ;  /* 0x000000848d8d7212 */ /* 0x000fe400078e3cff */
[-C--:B------:R-:W-:Y:S02]  /*186d0*/  LOP3.LUT R119, R120, R113.reuse, R110, 0x90, !PT ;  /* 0x0000007178777212 */ /* 0x080fe400078e906e */
        /* <DEDUP_REMOVED lines=25> */
[----:B------:R-:W-:-:S02]  /*18870*/  SHF.L.W.U32.HI R110, R180, 0x1, R117 ;  /* 0x00000001b46e7819 */ /* 0x000fc40000010e75 */
[----:B------:R-:W-:Y:S02]  /*18880*/  SHF.L.W.U32.HI R175, R130, 0x1, R119 ;  /* 0x0000000182af7819 */ /* 0x000fe40000010e77 */
[----:B------:R-:W-:Y:S02]  /*18890*/  LOP3.LUT R120, R113, R178, RZ, 0x3c, !PT ;  /* 0x000000b271787212 */ /* 0x000fe400078e3cff */
[----:B------:R-:W-:Y:S02]  /*188a0*/  SHF.L.W.U32.HI R179, R178, 0x1, R137 ;  /* 0x00000001b2b37819 */ /* 0x000fe40000010e89 */
[----:B------:R-:W-:Y:S02]  /*188b0*/  SHF.L.W.U32.HI R113, R121, 0x1, R176 ;  /* 0x0000000179717819 */ /* 0x000fe40000010eb0 */
[----:B------:R-:W-:Y:S02]  /*188c0*/  SHF.L.W.U32.HI R178, R137, 0x1, R178 ;  /* 0x0000000189b27819 */ /* 0x000fe40000010eb2 */
[----:B------:R-:W-:-:S02]  /*188d0*/  LOP3.LUT R181, R162, R147, R118, 0x96, !PT ;  /* 0x00000093a2b57212 */ /* 0x000fc400078e9676 */
[----:B------:R-:W-:Y:S02]  /*188e0*/  LOP3.LUT R169, R164, R149, R122, 0x96, !PT ;  /* 0x00000095a4a97212 */ /* 0x000fe400078e967a */
[----:B------:R-:W-:Y:S02]  /*188f0*/  LOP3.LUT R137, R110, R137, RZ, 0x3c, !PT ;  /* 0x000000896e897212 */ /* 0x000fe400078e3cff */
[----:B------:R-:W-:Y:S02]  /*18900*/  LOP3.LUT R175, R175, R117, RZ, 0x3c, !PT ;  /* 0x00000075afaf7212 */ /* 0x000fe400078e3cff */
[----:B------:R-:W-:Y:S02]  /*18910*/  SHF.L.W.U32.HI R110, R176, 0x1, R121 ;  /* 0x00000001b06e7819 */ /* 0x000fe40000010e79 */
[----:B------:R-:W-:Y:S02]  /*18920*/  LOP3.LUT R113, R130, R113, RZ, 0x3c, !PT ;  /* 0x0000007182717212 */ /* 0x000fe400078e3cff */
        /* <DEDUP_REMOVED lines=31> */
[----:B------:R-:W-:Y:S02]  /*18b20*/  LOP3.LUT R165, R165, R178, RZ, 0x3c, !PT ;  /* 0x000000b2a5a57212 */ /* 0x000fe400078e3cff */
[-C--:B------:R-:W-:Y:S02]  /*18b30*/  LOP3.LUT R140, R140, R179.reuse, RZ, 0x3c, !PT ;  /* 0x000000b38c8c7212 */ /* 0x080fe400078e3cff */
[-C--:B------:R-:W-:Y:S02]  /*18b40*/  LOP3.LUT R157, R142, R179.reuse, RZ, 0x3c, !PT ;  /* 0x000000b38e9d7212 */ /* 0x080fe400078e3cff */
[-C--:B------:R-:W-:Y:S02]  /*18b50*/  LOP3.LUT R175, R139, R179.reuse, RZ, 0x3c, !PT ;  /* 0x000000b38baf7212 */ /* 0x080fe400078e3cff */
[----:B------:R-:W-:Y:S02]  /*18b60*/  LOP3.LUT R142, R133, R179, RZ, 0x3c, !PT ;  /* 0x000000b3858e7212 */ /* 0x000fe400078e3cff */
[----:B------:R-:W-:-:S02]  /*18b70*/  LOP3.LUT R139, R121, R132, RZ, 0x3c, !PT ;  /* 0x00000084798b7212 */ /* 0x000fc400078e3cff */
[C---:B------:R-:W-:Y:S02]  /*18b80*/  LOP3.LUT R151, R121.reuse, R151, RZ, 0x3c, !PT ;  /* 0x0000009779977212 */ /* 0x040fe400078e3cff */
[C---:B------:R-:W-:Y:S02]  /*18b90*/  LOP3.LUT R153, R121.reuse, R138, RZ, 0x3c, !PT ;  /* 0x0000008a79997212 */ /* 0x040fe400078e3cff */
[C---:B------:R-:W-:Y:S02]  /*18ba0*/  LOP3.LUT R149, R121.reuse, R131, RZ, 0x3c, !PT ;  /* 0x0000008379957212 */ /* 0x040fe400078e3cff */
        /* <DEDUP_REMOVED lines=28> */
[C---:B------:R-:W-:Y:S02]  /*18d70*/  LOP3.LUT R120, R113.reuse, R155, RZ, 0x3c, !PT ;  /* 0x0000009b71787212 */ /* 0x040fe400078e3cff */
[C---:B------:R-:W-:Y:S02]  /*18d80*/  LOP3.LUT R161, R110.reuse, R161, RZ, 0x3c, !PT ;  /* 0x000000a16ea17212 */ /* 0x040fe400078e3cff */
[C---:B------:R-:W-:Y:S02]  /*18d90*/  LOP3.LUT R115, R110.reuse, R115, RZ, 0x3c, !PT ;  /* 0x000000736e737212 */ /* 0x040fe400078e3cff */
[----:B------:R-:W-:Y:S02]  /*18da0*/  LOP3.LUT R123, R113, R123, RZ, 0x3c, !PT ;  /* 0x0000007b717b7212 */ /* 0x000fe400078e3cff */
[----:B------:R-:W-:-:S02]  /*18db0*/  LOP3.LUT R152, R110, R116, RZ, 0x3c, !PT ;  /* 0x000000746e987212 */ /* 0x000fc400078e3cff */
        /* <DEDUP_REMOVED lines=29> */
[----:B------:R-:W-:-:S02]  /*18f90*/  LOP3.LUT R175, R123, R175, R166, 0xb4, !PT ;  /* 0x000000af7baf7212 */ /* 0x000fc400078eb4a6 */
[----:B------:R-:W-:Y:S02]  /*18fa0*/  LOP3.LUT R149, R168, R123, R171, 0xb4, !PT ;  /* 0x0000007ba8957212 */ /* 0x000fe400078eb4ab */
[----:B------:R-:W-:Y:S02]  /*18fb0*/  SHF.L.W.U32.HI R143, R182, 0x15, R177 ;  /* 0x00000015b68f7819 */ /* 0x000fe40000010eb1 */
[----:B------:R-:W-:Y:S02]  /*18fc0*/  SHF.L.W.U32.HI R155, R153, 0xb, R164 ;  /* 0x0000000b999b7819 */ /* 0x000fe40000010ea4 */
[----:B------:R-:W-:Y:S02]  /*18fd0*/  SHF.L.W.U32.HI R173, R173, 0x1d, R156 ;  /* 0x0000001dadad7819 */ /* 0x000fe40000010e9c */
[----:B------:R-:W-:Y:S02]  /*18fe0*/  LOP3.LUT R123, R171, R166, R123, 0xb4, !PT ;  /* 0x000000a6ab7b7212 */ /* 0x000fe400078eb47b */
[----:B------:R-:W-:-:S02]  /*18ff0*/  SHF.L.W.U32.HI R164, R164, 0xb, R153 ;  /* 0x0000000ba4a47819 */ /* 0x000fc40000010e99 */
[----:B------:R-:W-:Y:S02]  /*19000*/  LOP3.LUT R166, R130, R113, R114, 0x6, !PT ;  /* 0x0000007182a67212 */ /* 0x000fe400078e0672 */
[----:B------:R-:W-:Y:S02]  /*19010*/  LOP3.LUT R156, R140, R137, RZ, 0x30, !PT ;  /* 0x000000898c9c7212 */ /* 0x000fe400078e30ff */
[----:B------:R-:W-:Y:S02]  /*19020*/  SHF.L.W.U32.HI R153, R160, 0x6, R151 ;  /* 0x00000006a0997819 */ /* 0x000fe40000010e97 */
[----:B------:R-:W-:Y:S02]  /*19030*/  SHF.L.W.U32.HI R160, R151, 0x6, R160 ;  /* 0x0000000697a07819 */ /* 0x000fe40000010ea0 */
[----:B------:R-:W-:Y:S02]  /*19040*/  LOP3.LUT R168, R144, R162, R169, 0xb4, !PT ;  /* 0x000000a290a87212 */ /* 0x000fe400078eb4a9 */
[----:B------:R-:W-:-:S02]  /*19050*/  LOP3.LUT R139, R169, R147, R162, 0xb4, !PT ;  /* 0x00000093a98b7212 */ /* 0x000fc400078eb4a2 */
[----:B------:R-:W-:Y:S02]  /*19060*/  LOP3.LUT R171, R154, R169, R144, 0xb4, !PT ;  /* 0x000000a99aab7212 */ /* 0x000fe400078eb490 */
[----:B------:R-:W-:Y:S02]  /*19070*/  LOP3.LUT R151, R162, R154, R147, 0xb4, !PT ;  /* 0x0000009aa2977212 */ /* 0x000fe400078eb493 */
[----:B------:R-:W-:Y:S02]  /*19080*/  LOP3.LUT R144, R147, R144, R154, 0xb4, !PT ;  /* 0x0000009093907212 */ /* 0x000fe400078eb49a */
[-C--:B------:R-:W-:Y:S02]  /*19090*/  LOP3.LUT R169, R130, R143.reuse, RZ, 0x30, !PT ;  /* 0x0000008f82a97212 */ /* 0x080fe400078e30ff */
[----:B------:R-:W-:Y:S02]  /*190a0*/  LOP3.LUT R147, R143, R166, RZ, 0x3c, !PT ;  /* 0x000000a68f937212 */ /* 0x000fe400078e3cff */
[----:B------:R-:W-:-:S02]  /*190b0*/  LOP3.LUT R156, R156, R143, R164, 0xb4, !PT ;  /* 0x0000008f9c9c7212 */ /* 0x000fc400078eb4a4 */
[CC--:B------:R-:W-:Y:S02]  /*190c0*/  LOP3.LUT R162, R170.reuse, R165.reuse, RZ, 0x30, !PT ;  /* 0x000000a5aaa27212 */ /* 0x0c0fe400078e30ff */
[----:B------:R-:W-:Y:S02]  /*190d0*/  LOP3.LUT R143, R159, R165, R142, 0xb4, !PT ;  /* 0x000000a59f8f7212 */ /* 0x000fe400078eb48e */
[----:B------:R-:W-:Y:S02]  /*190e0*/  LOP3.LUT R165, R165, R158, R170, 0xb4, !PT ;  /* 0x0000009ea5a57212 */ /* 0x000fe400078eb4aa */
[----:B------:R-:W-:Y:S02]  /*190f0*/  LOP3.LUT R170, R170, R159, R158, 0xb4, !PT ;  /* 0x0000009faaaa7212 */ /* 0x000fe400078eb49e */
[-C--:B------:R-:W-:Y:S02]  /*19100*/  LOP3.LUT R166, R145, R146.reuse, RZ, 0x30, !PT ;  /* 0x0000009291a67212 */ /* 0x080fe400078e30ff */
[----:B------:R-:W-:-:S02]  /*19110*/  LOP3.LUT R154, R148, R146, R141, 0xb4, !PT ;  /* 0x00000092949a7212 */ /* 0x000fc400078eb48d */
[----:B------:R-:W-:Y:S02]  /*19120*/  LOP3.LUT R169, R169, R173, R134, 0xb4, !PT ;  /* 0x000000ada9a97212 */ /* 0x000fe400078eb486 */
[----:B------:R-:W-:Y:S02]  /*19130*/  LOP3.LUT R172, R145, R148, R119, 0xb4, !PT ;  /* 0x0000009491ac7212 */ /* 0x000fe400078eb477 */
[----:B------:R-:W-:Y:S02]  /*19140*/  LOP3.LUT R146, R146, R119, R145, 0xb4, !PT ;  /* 0x0000007792927212 */ /* 0x000fe400078eb491 */
[----:B------:R-:W-:Y:S02]  /*19150*/  LOP3.LUT R148, R119, R141, R148, 0xb4, !PT ;  /* 0x0000008d77947212 */ /* 0x000fe400078eb494 */
[C---:B0-----:R-:W-:Y:S02]  /*19160*/  LOP3.LUT R119, R164.reuse, UR4, R133, 0x9c, !PT ;  /* 0x00000004a4777c12 */ /* 0x041fe4000f8e9c85 */
[----:B------:R-:W-:-:S02]  /*19170*/  LOP3.LUT R145, R164, R169, R170, 0x96, !PT ;  /* 0x000000a9a4917212 */ /* 0x000fc400078e96aa */
[----:B------:R-:W-:Y:S02]  /*19180*/  LOP3.LUT R169, R162, R120, R157, 0xb4, !PT ;  /* 0x00000078a2a97212 */ /* 0x000fe400078eb49d */
[----:B------:R-:W-:Y:S02]  /*19190*/  SHF.L.W.U32.HI R136, R177, 0x15, R182 ;  /* 0x00000015b1887819 */ /* 0x000fe40000010eb6 */
[--C-:B------:R-:W-:Y:S01]  /*191a0*/  LOP3.LUT R170, R133, R113, R114.reuse, 0x90, !PT ;  /* 0x0000007185aa7212 */ /* 0x100fe200078e9072 */
[----:B------:R-:W3:Y:S01]  /*191b0*/  LDL R182, [R1+0x1ac] ;  /* 0x0001ac0001b67983 */ /* 0x000ee20000100800 */
        /* <DEDUP_REMOVED lines=10> */
[----:B------:R-:W-:Y:S02]  /*19260*/  LOP3.LUT R141, R136, R113, RZ, 0x3c, !PT ;  /* 0x00000071888d7212 */ /* 0x000fe400078e3cff */
[----:B------:R-:W-:Y:S02]  /*19270*/  LOP3.LUT R167, R131, R136, RZ, 0x30, !PT ;  /* 0x0000008883a77212 */ /* 0x000fe400078e30ff */
[----:B------:R-:W-:Y:S02]  /*19280*/  LOP3.LUT R136, R170, R160, R161, 0xb4, !PT ;  /* 0x000000a0aa887212 */ /* 0x000fe400078eb4a1 */
[----:B------:R-:W-:Y:S02]  /*19290*/  LOP3.LUT R113, R161, R137, R160, 0xb4, !PT ;  /* 0x00000089a1717212 */ /* 0x000fe400078eb4a0 */
[----:B------:R-:W-:-:S02]  /*192a0*/  LOP3.LUT R160, R155, UR5, R121, 0x9c, !PT ;  /* 0x000000059ba07c12 */ /* 0x000fc4000f8e9c79 */
[----:B------:R-:W-:Y:S02]  /*192b0*/  LOP3.LUT R162, R153, R162, R168, 0x96, !PT ;  /* 0x000000a299a27212 */ /* 0x000fe400078e96a8 */
[----:B------:R-:W-:Y:S02]  /*192c0*/  LOP3.LUT R161, R161, R152, RZ, 0x30, !PT ;  /* 0x00000098a1a17212 */ /* 0x000fe400078e30ff */
[----:B------:R-:W-:Y:S02]  /*192d0*/  LOP3.LUT R142, R142, R153, R122, 0xb4, !PT ;  /* 0x000000998e8e7212 */ /* 0x000fe400078eb47a */
[C---:B------:R-:W-:Y:S02]  /*192e0*/  LOP3.LUT R114, R122.reuse, R135, R153, 0xb4, !PT ;  /* 0x000000877a727212 */ /* 0x040fe400078eb499 */
        /* <DEDUP_REMOVED lines=14> */
[----:B------:R-:W-:Y:S01]  /*193d0*/  LOP3.LUT R140, R157, R158, R133, 0x96, !PT ;  /* 0x0000009e9d8c7212 */ /* 0x000fe200078e9685 */
[----:B------:R-:W4:Y:S01]  /*193e0*/  LDL R142, [R1+0x1dc] ;  /* 0x0001dc00018e7983 */ /* 0x000f220000100800 */
        /* <DEDUP_REMOVED lines=9> */
[----:B------:R-:W-:Y:S02]  /*19480*/  LOP3.LUT R111, R130, R123, RZ, 0x3c, !PT ;  /* 0x0000007b826f7212 */ /* 0x000fe400078e3cff */
[----:B------:R-:W-:-:S02]  /*19490*/  LOP3.LUT R110, R131, R144, RZ, 0x3c, !PT ;  /* 0x00000090836e7212 */ /* 0x000fc400078e3cff */
[----:B------:R-:W-:Y:S02]  /*194a0*/  SHF.L.W.U32.HI R116, R153, 0x1, R140 ;  /* 0x0000000199747819 */ /* 0x000fe40000010e8c */
[----:B------:R-:W-:Y:S02]  /*194b0*/  LOP3.LUT R143, R141, R151, R132, 0x96, !PT ;  /* 0x000000978d8f7212 */ /* 0x000fe400078e9684 */
[----:B------:R-:W-:Y:S02]  /*194c0*/  LOP3.LUT R136, R119, R164, R118, 0x96, !PT ;  /* 0x000000a477887212 */ /* 0x000fe400078e9676 */
[----:B------:R-:W-:Y:S02]  /*194d0*/  LOP3.LUT R131, R145, R112, RZ, 0x3c, !PT ;  /* 0x0000007091837212 */ /* 0x000fe400078e3cff */
[----:B------:R-:W-:Y:S01]  /*194e0*/  LOP3.LUT R132, R120, R139, RZ, 0x3c, !PT ;  /* 0x0000008b78847212 */ /* 0x000fe200078e3cff */
[----:B------:R-:W3:Y:S01]  /*194f0*/  LDL R145, [R1+0xac] ;  /* 0x0000ac0001917983 */ /* 0x000ee20000100800 */
[----:B------:R-:W-:-:S02]  /*19500*/  LOP3.LUT R134, R147, R149, R134, 0x96, !PT ;  /* 0x0000009593867212 */ /* 0x000fc400078e9686 */
[----:B------:R-:W-:Y:S02]  /*19510*/  LOP3.LUT R133, R122, R166, R115, 0x96, !PT ;  /* 0x000000a67a857212 */ /* 0x000fe400078e9673 */
[----:B------:R-:W-:Y:S02]  /*19520*/  SHF.L.W.U32.HI R117, R140, 0x1, R153 ;  /* 0x000000018c757819 */ /* 0x000fe40000010e99 */
[C---:B------:R-:W-:Y:S02]  /*19530*/  SHF.L.W.U32.HI R115, R111.reuse, 0x1, R110 ;  /* 0x000000016f737819 */ /* 0x040fe40000010e6e */
        /* <DEDUP_REMOVED lines=8> */
[----:B------:R-:W-:-:S02]  /*195c0*/  SHF.L.W.U32.HI R110, R131, 0x1, R132 ;  /* 0x00000001836e7819 */ /* 0x000fc40000010e84 */
[----:B------:R-:W-:Y:S02]  /*195d0*/  LOP3.LUT R138, R111, R130, RZ, 0x3c, !PT ;  /* 0x000000826f8a7212 */ /* 0x000fe400078e3cff */
[----:B------:R-:W-:Y:S02]  /*195e0*/  SHF.L.W.U32.HI R111, R143, 0x1, R134 ;  /* 0x000000018f6f7819 */ /* 0x000fe40000010e86 */
[----:B------:R-:W-:Y:S02]  /*195f0*/  SHF.L.W.U32.HI R120, R130, 0x1, R133 ;  /* 0x0000000182787819 */ /* 0x000fe40000010e85 */
[----:B------:R-:W-:Y:S02]  /*19600*/  SHF.L.W.U32.HI R121, R133, 0x1, R130 ;  /* 0x0000000185797819 */ /* 0x000fe40000010e82 */
[----:B------:R-:W-:Y:S02]  /*19610*/  LOP3.LUT R133, R110, R133, RZ, 0x3c, !PT ;  /* 0x000000856e857212 */ /* 0x000fe400078e3cff */
[----:B------:R-:W-:-:S02]  /*19620*/  SHF.L.W.U32.HI R110, R134, 0x1, R143 ;  /* 0x00000001866e7819 */ /* 0x000fc40000010e8f */
[----:B------:R-:W-:Y:S02]  /*19630*/  LOP3.LUT R118, R118, R131, RZ, 0x3c, !PT ;  /* 0x0000008376767212 */ /* 0x000fe400078e3cff */
[----:B------:R-:W-:Y:S02]  /*19640*/  LOP3.LUT R132, R115, R132, RZ, 0x3c, !PT ;  /* 0x0000008473847212 */ /* 0x000fe400078e3cff */
        /* <DEDUP_REMOVED lines=31> */
[----:B------:R-:W-:Y:S01]  /*19840*/  SHF.L.W.U32.HI R123, R131, 0xc, R130 ;  /* 0x0000000c837b7819 */ /* 0x000fe20000010e82 */
[----:B------:R-:W3:Y:S01]  /*19850*/  LDL R143, [R1+0x1cc] ;  /* 0x0001cc00018f7983 */ /* 0x000ee20000100800 */
[----:B------:R-:W-:Y:S02]  /*19860*/  SHF.L.W.U32.HI R118, R130, 0xc, R131 ;  /* 0x0000000c82767819 */ /* 0x000fe40000010e83 */
[----:B------:R-:W-:-:S02]  /*19870*/  LOP3.LUT R110, R110, R112, R111, 0xb4, !PT ;  /* 0x000000706e6e7212 */ /* 0x000fc400078eb46f */
[----:B------:R-:W-:Y:S02]  /*19880*/  SHF.L.W.U32.HI R130, R132, 0xb, R121 ;  /* 0x0000000b84827819 */ /* 0x000fe40000010e79 */
[----:B------:R-:W-:Y:S02]  /*19890*/  LOP3.LUT R111, R111, R135, R112, 0xb4, !PT ;  /* 0x000000876f6f7212 */ /* 0x000fe400078eb470 */
[----:B------:R-:W-:Y:S02]  /*198a0*/  SHF.L.W.U32.HI R121, R121, 0xb, R132 ;  /* 0x0000000b79797819 */ /* 0x000fe40000010e84 */
[----:B------:R-:W-:Y:S02]  /*198b0*/  SHF.L.W.U32.HI R131, R120, 0x15, R141 ;  /* 0x0000001578837819 */ /* 0x000fe40000010e8d */
[----:B------:R-:W-:Y:S02]  /*198c0*/  LOP3.LUT R112, R112, R137, R135, 0xb4, !PT ;  /* 0x0000008970707212 */ /* 0x000fe400078eb487 */
[----:B------:R-:W-:-:S02]  /*198d0*/  SHF.L.W.U32.HI R132, R133, 0xe, R144 ;  /* 0x0000000e85847819 */ /* 0x000fc40000010e90 */
[C---:B------:R-:W-:Y:S02]  /*198e0*/  LOP3.LUT R137, R123.reuse, R117, R122, 0x90, !PT ;  /* 0x000000757b897212 */ /* 0x040fe400078e907a */
[----:B------:R-:W-:Y:S02]  /*198f0*/  LOP3.LUT R135, R130, UR7, R123, 0x9c, !PT ;  /* 0x0000000782877c12 */ /* 0x000fe4000f8e9c7b */
[----:B------:R-:W-:Y:S02]  /*19900*/  LOP3.LUT R123, R123, R131, R130, 0xb4, !PT ;  /* 0x000000837b7b7212 */ /* 0x000fe400078eb482 */
[----:B------:R-:W-:Y:S02]  /*19910*/  LOP3.LUT R138, R132, R117, R122, 0x6, !PT ;  /* 0x00000075848a7212 */ /* 0x000fe400078e067a */
[-C--:B------:R-:W-:Y:S02]  /*19920*/  LOP3.LUT R130, R130, R132.reuse, R131, 0xb4, !PT ;  /* 0x0000008482827212 */ /* 0x080fe400078eb483 */
[----:B------:R-:W-:-:S02]  /*19930*/  LOP3.LUT R132, R137, R132, RZ, 0x3c, !PT ;  /* 0x0000008489847212 */ /* 0x000fc400078e3cff */
[----:B------:R-:W4:Y:S01]  /*19940*/  LDL R137, [R1+0x8c] ;  /* 0x00008c0001897983 */ /* 0x000f220000100800 */
[----:B------:R-:W-:Y:S02]  /*19950*/  SHF.L.W.U32.HI R134, R146, 0xd, R165 ;  /* 0x0000000d92867819 */ /* 0x000fe40000010ea5 */
[----:B------:R-:W-:Y:S01]  /*19960*/  LOP3.LUT R113, R113, R115, R114, 0xb4, !PT ;  /* 0x0000007371717212 */ /* 0x000fe200078eb472 */
[----:B------:R-:W3:Y:S01]  /*19970*/  LDL R146, [R1+0x9c] ;  /* 0x00009c0001927983 */ /* 0x000ee20000100800 */
[----:B------:R-:W-:Y:S02]  /*19980*/  LOP3.LUT R114, R114, R134, R115, 0xb4, !PT ;  /* 0x0000008672727212 */ /* 0x000fe400078eb473 */
[----:B------:R-:W-:Y:S02]  /*19990*/  SHF.L.W.U32.HI R133, R144, 0xe, R133 ;  /* 0x0000000e90857819 */ /* 0x000fe40000010e85 */
[----:B------:R-:W-:Y:S01]  /*199a0*/  LOP3.LUT R115, R115, R136, R134, 0xb4, !PT ;  /* 0x0000008873737212 */ /* 0x000fe200078eb486 */
[----:B------:R-:W3:Y:S01]  /*199b0*/  LDL R144, [R1+0x1bc] ;  /* 0x0001bc0001907983 */ /* 0x000ee20000100800 */
[----:B------:R-:W-:-:S02]  /*199c0*/  LOP3.LUT R134, R121, UR6, R118, 0x9c, !PT ;  /* 0x0000000679867c12 */ /* 0x000fc4000f8e9c76 */
[----:B------:R-:W-:Y:S02]  /*199d0*/  SHF.L.W.U32.HI R120, R141, 0x15, R120 ;  /* 0x000000158d787819 */ /* 0x000fe40000010e78 */
[-CC-:B------:R-:W-:Y:S02]  /*199e0*/  LOP3.LUT R139, R133, R116.reuse, R119.reuse, 0x6, !PT ;  /* 0x00000074858b7212 */ /* 0x180fe400078e0677 */
[-CC-:B------:R-:W-:Y:S02]  /*199f0*/  LOP3.LUT R136, R118, R116.reuse, R119.reuse, 0x90, !PT ;  /* 0x0000007476887212 */ /* 0x180fe400078e9077 */
[----:B------:R-:W-:Y:S02]  /*19a00*/  LOP3.LUT R116, R134, R116, R119, 0x96, !PT ;  /* 0x0000007486747212 */ /* 0x000fe400078e9677 */
[----:B------:R-:W-:Y:S02]  /*19a10*/  LOP3.LUT R118, R118, R120, R121, 0xb4, !PT ;  /* 0x0000007876767212 */ /* 0x000fe400078eb479 */
[----:B------:R-:W-:-:S02]  /*19a20*/  LOP3.LUT R119, R121, R133, R120, 0xb4, !PT ;  /* 0x0000008579777212 */ /* 0x000fc400078eb478 */
[----:B--2---:R-:W-:Y:S02]  /*19a30*/  LOP3.LUT R121, R188, R116, RZ, 0x3c, !PT ;  /* 0x00000074bc797212 */ /* 0x004fe400078e3cff */
[----:B------:R-:W-:Y:S02]  /*19a40*/  LOP3.LUT R117, R135, R117, R122, 0x96, !PT ;  /* 0x0000007587757212 */ /* 0x000fe400078e967a */
[----:B------:R-:W-:Y:S02]  /*19a50*/  LOP3.LUT R122, R136, R133, RZ, 0x3c, !PT ;  /* 0x00000085887a7212 */ /* 0x000fe400078e3cff */
[----:B-----5:R-:W-:Y:S02]  /*19a60*/  LOP3.LUT R134, R40, 0xff, RZ, 0xc0, !PT ;  /* 0x000000ff28867812 */ /* 0x020fe400078ec0ff */
[----:B------:R-:W-:Y:S02]  /*19a70*/  LOP3.LUT R133, R121, 0xff, RZ, 0xc0, !PT ;  /* 0x000000ff79857812 */ /* 0x000fe400078ec0ff */
[----:B------:R-:W-:-:S02]  /*19a80*/  SHF.R.U32.HI R136, RZ, 0x8, R2 ;  /* 0x00000008ff887819 */ /* 0x000fc40000011602 */
[----:B------:R-:W-:Y:S02]  /*19a90*/  ISETP.NE.AND P0, PT, R133, R134, PT ;  /* 0x000000868500720c */ /* 0x000fe40003f05270 */
[----:B------:R-:W-:Y:S02]  /*19aa0*/  SHF.R.U64 R133, R0, 0x8, R2 ;  /* 0x0000000800857819 */ /* 0x000fe40000001202 */
[----:B------:R-:W-:Y:S02]  /*19ab0*/  LOP3.LUT R131, R131, R138, RZ, 0x3c, !PT ;  /* 0x0000008a83837212 */ /* 0x000fe400078e3cff */
[----:B------:R-:W-:Y:S02]  /*19ac0*/  PRMT R138, R136, 0x7610, R138 ;  /* 0x00007610888a7816 */ /* 0x000fe4000000008a */
[----:B------:R-:W-:Y:S02]  /*19ad0*/  PRMT R140, R133, 0x7610, R140 ;  /* 0x00007610858c7816 */ /* 0x000fe4000000008c */
[----:B------:R-:W-:Y:S01]  /*19ae0*/  SHF.R.U64 R136, R3, 0x10, R4 ;  /* 0x0000001003887819 */ /* 0x000fe20000001204 */
[----:B------:R-:W-:Y:S01]  /*19af0*/  STL.S16 [R1+0x174], R138 ;  /* 0x0001748a01007387 */ /* 0x000fe20000100600 */
[----:B------:R-:W-:-:S02]  /*19b00*/  SHF.R.U32.HI R133, RZ, 0x10, R2 ;  /* 0x00000010ff857819 */ /* 0x000fc40000011602 */
[----:B------:R-:W-:Y:S01]  /*19b10*/  LOP3.LUT R120, R120, R139, RZ, 0x3c, !PT ;  /* 0x0000008b78787212 */ /* 0x000fe200078e3cff */
[----:B------:R0:W-:Y:S01]  /*19b20*/  STL.S16 [R1+0x164], R136 ;  /* 0x0001648801007387 */ /* 0x0001e20000100600 */
[----:B------:R-:W-:Y:S02]  /*19b30*/  PRMT R139, R133, 0x7610, R139 ;  /* 0x00007610858b7816 */ /* 0x000fe4000000008b */
[----:B------:R-:W-:Y:S01]  /*19b40*/  SHF.R.U64 R133, R3, 0x18, R4 ;  /* 0x0000001803857819 */ /* 0x000fe20000001204 */
[----:B------:R-:W-:Y:S01]  /*19b50*/  STL.S16 [R1+0x180], R140 ;  /* 0x0001808c01007387 */ /* 0x000fe20000100600 */
[----:B----4-:R-:W-:-:S03]  /*19b60*/  LOP3.LUT R147, R137, R111, RZ, 0x3c, !PT ;  /* 0x0000006f89937212 */ /* 0x010fc600078e3cff */
[----:B------:R1:W-:Y:S01]  /*19b70*/  STL.S16 [R1+0x160], R133 ;  /* 0x0001608501007387 */ /* 0x0003e20000100600 */
[----:B0-----:R-:W-:Y:S02]  /*19b80*/  SHF.R.U32.HI R136, RZ, 0x18, R4 ;  /* 0x00000018ff887819 */ /* 0x001fe40000011604 */
[----:B------:R-:W-:Y:S01]  /*19b90*/  SHF.R.U32.HI R166, RZ, 0x8, R113 ;  /* 0x00000008ffa67819 */ /* 0x000fe20000011671 */
[----:B------:R-:W2:Y:S01]  /*19ba0*/  LDL R137, [R1+0xbc] ;  /* 0x0000bc0001897983 */ /* 0x000ea20000100800 */
[C-C-:B------:R-:W-:Y:S02]  /*19bb0*/  SHF.R.U64 R135, R0.reuse, 0x18, R2.reuse ;  /* 0x0000001800877819 */ /* 0x140fe40000001202 */
[----:B------:R-:W-:Y:S01]  /*19bc0*/  SHF.R.U64 R134, R0, 0x10, R2 ;  /* 0x0000001000867819 */ /* 0x000fe20000001202 */
[----:B------:R0:W-:Y:S01]  /*19bd0*/  STL.S16 [R1+0x154], R136 ;  /* 0x0001548801007387 */ /* 0x0001e20000100600 */
[----:B-1----:R-:W-:Y:S02]  /*19be0*/  SHF.R.U64 R133, R5, 0x8, R6 ;  /* 0x0000000805857819 */ /* 0x002fe40000001206 */
[----:B------:R-:W-:Y:S01]  /*19bf0*/  PRMT R141, R134, 0x7610, R141 ;  /* 0x00007610868d7816 */ /* 0x000fe2000000008d */
[----:B------:R1:W-:Y:S01]  /*19c00*/  STL.S16 [R1+0x178], R135 ;  /* 0x0001788701007387 */ /* 0x0003e20000100600 */
[----:B------:R-:W-:-:S03]  /*19c10*/  SHF.R.U32.HI R134, RZ, 0x18, R2 ;  /* 0x00000018ff867819 */ /* 0x000fc60000011602 */
[----:B------:R4:W-:Y:S01]  /*19c20*/  STL.S16 [R1+0x150], R133 ;  /* 0x0001508501007387 */ /* 0x0009e20000100600 */
[----:B0-----:R-:W-:-:S03]  /*19c30*/  SHF.R.U32.HI R136, RZ, 0x8, R6 ;  /* 0x00000008ff887819 */ /* 0x001fc60000011606 */
[----:B------:R0:W-:Y:S01]  /*19c40*/  STL.S16 [R1+0x16c], R134 ;  /* 0x00016c8601007387 */ /* 0x0001e20000100600 */
[----:B-1----:R-:W-:-:S03]  /*19c50*/  SHF.R.U64 R135, R3, 0x8, R4 ;  /* 0x0000000803877819 */ /* 0x002fc60000001204 */
[----:B------:R1:W-:Y:S01]  /*19c60*/  STL.S16 [R1+0x144], R136 ;  /* 0x0001448801007387 */ /* 0x0003e20000100600 */
[----:B----4-:R-:W-:-:S03]  /*19c70*/  SHF.R.U32.HI R133, RZ, 0x10, R6 ;  /* 0x00000010ff857819 */ /* 0x010fc60000011606 */
[----:B------:R4:W-:Y:S01]  /*19c80*/  STL.S16 [R1+0x168], R135 ;  /* 0x0001688701007387 */ /* 0x0009e20000100600 */
[----:B0-----:R-:W-:-:S03]  /*19c90*/  SHF.R.U32.HI R134, RZ, 0x8, R4 ;  /* 0x00000008ff867819 */ /* 0x001fc60000011604 */
[----:B------:R0:W-:Y:S01]  /*19ca0*/  STL.S16 [R1+0x140], R133 ;  /* 0x0001408501007387 */ /* 0x0001e20000100600 */
[----:B-1----:R-:W-:-:S03]  /*19cb0*/  SHF.R.U64 R136, R7, 0x10, R8 ;  /* 0x0000001007887819 */ /* 0x002fc60000001208 */
[----:B------:R1:W-:Y:S01]  /*19cc0*/  STL.S16 [R1+0x15c], R134 ;  /* 0x00015c8601007387 */ /* 0x0003e20000100600 */
[----:B----4-:R-:W-:-:S03]  /*19cd0*/  SHF.R.U32.HI R135, RZ, 0x10, R4 ;  /* 0x00000010ff877819 */ /* 0x010fc60000011604 */
[----:B------:R4:W-:Y:S01]  /*19ce0*/  STL.S16 [R1+0x134], R136 ;  /* 0x0001348801007387 */ /* 0x0009e20000100600 */
[----:B0-----:R-:W-:-:S03]  /*19cf0*/  SHF.R.U64 R133, R7, 0x18, R8 ;  /* 0x0000001807857819 */ /* 0x001fc60000001208 */
        /* <DEDUP_REMOVED lines=44> */
[----:B------:R-:W-:Y:S01]  /*19fc0*/  STL.S16 [R1+0x17c], R141 ;  /* 0x00017c8d01007387 */ /* 0x000fe20000100600 */
[----:B----4-:R-:W-:-:S03]  /*19fd0*/  SHF.R.U32.HI R135, RZ, 0x10, R12 ;  /* 0x00000010ff877819 */ /* 0x010fc6000001160c */
[----:B------:R1:W-:Y:S01]  /*19fe0*/  STL.S16 [R1+0xd4], R136 ;  /* 0x0000d48801007387 */ /* 0x0003e20000100600 */
[----:B0-----:R-:W-:-:S03]  /*19ff0*/  SHF.R.U64 R133, R15, 0x18, R93 ;  /* 0x000000180f857819 */ /* 0x001fc6000000125d */
[----:B------:R-:W-:Y:S04]  /*1a000*/  STL.S16 [R1+0x170], R139 ;  /* 0x0001708b01007387 */ /* 0x000fe80000100600 */
[----:B------:R0:W-:Y:S01]  /*1a010*/  STL.S16 [R1+0xd0], R133 ;  /* 0x0000d08501007387 */ /* 0x0001e20000100600 */
[----:B-1----:R-:W-:-:S03]  /*1a020*/  SHF.R.U32.HI R136, RZ, 0x18, R93 ;  /* 0x00000018ff887819 */ /* 0x002fc6000001165d */
[----:B------:R1:W-:Y:S04]  /*1a030*/  STL.S16 [R1+0xfc], R134 ;  /* 0x0000fc8601007387 */ /* 0x0003e80000100600 */
[----:B------:R4:W-:Y:S04]  /*1a040*/  STL.S16 [R1+0xc4], R136 ;  /* 0x0000c48801007387 */ /* 0x0009e80000100600 */
[----:B0-----:R-:W3:Y:S01]  /*1a050*/  LDL R133, [R1+0x1ec] ;  /* 0x0001ec0001857983 */ /* 0x001ee20000100800 */
[----:B-1----:R-:W-:-:S03]  /*1a060*/  SHF.R.U64 R134, R13, 0x10, R14 ;  /* 0x000000100d867819 */ /* 0x002fc6000000120e */
[----:B------:R0:W-:Y:S04]  /*1a070*/  STL.S16 [R1+0xf8], R135 ;  /* 0x0000f88701007387 */ /* 0x0001e80000100600 */
[----:B----4-:R-:W4:Y:S04]  /*1a080*/  LDL R136, [R1+0x1fc] ;  /* 0x0001fc0001887983 */ /* 0x010f280000100800 */
[----:B------:R1:W-:Y:S01]  /*1a090*/  STL.S16 [R1+0xec], R134 ;  /* 0x0000ec8601007387 */ /* 0x0003e20000100600 */
[----:B0-----:R-:W-:-:S05]  /*1a0a0*/  SHF.R.U64 R135, R13, 0x18, R14 ;  /* 0x000000180d877819 */ /* 0x001fca000000120e */
[----:B------:R0:W-:Y:S01]  /*1a0b0*/  STL.S16 [R1+0xe8], R135 ;  /* 0x0000e88701007387 */ /* 0x0001e20000100600 */
[----:B-1----:R-:W-:Y:S01]  /*1a0c0*/  SHF.R.U32.HI R134, RZ, 0x18, R14 ;  /* 0x00000018ff867819 */ /* 0x002fe2000001160e */
[----:B------:R-:W-:Y:S01]  /*1a0d0*/  BSSY.RECONVERGENT B3, `(.L_x_22) ;  /* 0x00001f9000037945 */ /* 0x000fe20003800200 */
[----:B------:R-:W-:-:S03]  /*1a0e0*/  SHF.R.U64 R151, R118, 0x8, R123 ;  /* 0x0000000876977819 */ /* 0x000fc6000000127b */
[----:B------:R1:W-:Y:S01]  /*1a0f0*/  STL.S16 [R1+0xdc], R134 ;  /* 0x0000dc8601007387 */ /* 0x0003e20000100600 */
[----:B0-----:R-:W-:Y:S02]  /*1a100*/  SHF.R.U64 R135, R15, 0x8, R93 ;  /* 0x000000080f877819 */ /* 0x001fe4000000125d */
[----:B------:R-:W-:-:S03]  /*1a110*/  SHF.R.U64 R152, R118, 0x10, R123 ;  /* 0x0000001076987819 */ /* 0x000fc6000000127b */
[----:B------:R0:W-:Y:S01]  /*1a120*/  STL.S16 [R1+0xd8], R135 ;  /* 0x0000d88701007387 */ /* 0x0001e20000100600 */
[----:B------:R-:W-:Y:S02]  /*1a130*/  SHF.R.U64 R153, R118, 0x18, R123 ;  /* 0x0000001876997819 */ /* 0x000fe4000000127b */
[----:B-1----:R-:W-:Y:S02]  /*1a140*/  SHF.R.U32.HI R134, RZ, 0x8, R93 ;  /* 0x00000008ff867819 */ /* 0x002fe4000001165d */
[--C-:B------:R-:W-:Y:S02]  /*1a150*/  SHF.R.U32.HI R154, RZ, 0x8, R123.reuse ;  /* 0x00000008ff9a7819 */ /* 0x100fe4000001167b */
[----:B------:R-:W-:Y:S01]  /*1a160*/  SHF.R.U32.HI R155, RZ, 0x10, R123 ;  /* 0x00000010ff9b7819 */ /* 0x000fe2000001167b */
[----:B------:R-:W-:Y:S01]  /*1a170*/  STL.S16 [R1+0xcc], R134 ;  /* 0x0000cc8601007387 */ /* 0x000fe20000100600 */
[----:B0-----:R-:W-:Y:S02]  /*1a180*/  SHF.R.U32.HI R135, RZ, 0x10, R93 ;  /* 0x00000010ff877819 */ /* 0x001fe4000001165d */
[----:B--2---:R-:W-:-:S03]  /*1a190*/  LOP3.LUT R185, R137, R132, RZ, 0x3c, !PT ;  /* 0x0000008489b97212 */ /* 0x004fc600078e3cff */
[----:B------:R0:W-:Y:S04]  /*1a1a0*/  STL.S16 [R1+0xc8], R135 ;  /* 0x0000c88701007387 */ /* 0x0001e80000100600 */
[----:B------:R-:W2:Y:S01]  /*1a1b0*/  LDL R137, [R1+0x98] ;  /* 0x0000980001897983 */ /* 0x000ea20000100800 */
[----:B------:R-:W-:Y:S02]  /*1a1c0*/  SHF.R.U32.HI R156, RZ, 0x18, R123 ;  /* 0x00000018ff9c7819 */ /* 0x000fe4000001167b */
[--C-:B------:R-:W-:Y:S02]  /*1a1d0*/  SHF.R.U64 R157, R119, 0x8, R130.reuse ;  /* 0x00000008779d7819 */ /* 0x100fe40000001282 */
[----:B--2---:R-:W-:Y:S02]  /*1a1e0*/  LOP3.LUT R219, R137, R166, RZ, 0x3c, !PT ;  /* 0x000000a689db7212 */ /* 0x004fe400078e3cff */
[----:B------:R-:W2:Y:S01]  /*1a1f0*/  LDL R137, [R1+0x208] ;  /* 0x0002080001897983 */ /* 0x000ea20000100800 */
[----:B------:R-:W-:-:S02]  /*1a200*/  SHF.R.U64 R158, R119, 0x10, R130 ;  /* 0x00000010779e7819 */ /* 0x000fc40000001282 */
[--C-:B------:R-:W-:Y:S02]  /*1a210*/  SHF.R.U64 R159, R119, 0x18, R130.reuse ;  /* 0x00000018779f7819 */ /* 0x100fe40000001282 */
[--C-:B------:R-:W-:Y:S02]  /*1a220*/  SHF.R.U32.HI R160, RZ, 0x8, R130.reuse ;  /* 0x00000008ffa07819 */ /* 0x100fe40000011682 */
[--C-:B------:R-:W-:Y:S02]  /*1a230*/  SHF.R.U32.HI R161, RZ, 0x10, R130.reuse ;  /* 0x00000010ffa17819 */ /* 0x100fe40000011682 */
[----:B------:R-:W-:Y:S02]  /*1a240*/  SHF.R.U32.HI R162, RZ, 0x18, R130 ;  /* 0x00000018ffa27819 */ /* 0x000fe40000011682 */
[C-C-:B------:R-:W-:Y:S02]  /*1a250*/  SHF.R.U64 R163, R110.reuse, 0x8, R113.reuse ;  /* 0x000000086ea37819 */ /* 0x140fe40000001271 */
[----:B------:R-:W-:-:S02]  /*1a260*/  SHF.R.U64 R164, R110, 0x10, R113 ;  /* 0x000000106ea47819 */ /* 0x000fc40000001271 */
[--C-:B------:R-:W-:Y:S02]  /*1a270*/  SHF.R.U64 R165, R110, 0x18, R113.reuse ;  /* 0x000000186ea57819 */ /* 0x100fe40000001271 */
[--C-:B------:R-:W-:Y:S02]  /*1a280*/  SHF.R.U32.HI R167, RZ, 0x10, R113.reuse ;  /* 0x00000010ffa77819 */ /* 0x100fe40000011671 */
[----:B------:R-:W-:Y:S02]  /*1a290*/  SHF.R.U32.HI R168, RZ, 0x18, R113 ;  /* 0x00000018ffa87819 */ /* 0x000fe40000011671 */
[C-C-:B------:R-:W-:Y:S02]  /*1a2a0*/  SHF.R.U64 R169, R111.reuse, 0x8, R114.reuse ;  /* 0x000000086fa97819 */ /* 0x140fe40000001272 */
[C-C-:B------:R-:W-:Y:S02]  /*1a2b0*/  SHF.R.U64 R170, R111.reuse, 0x10, R114.reuse ;  /* 0x000000106faa7819 */ /* 0x140fe40000001272 */
[----:B------:R-:W-:-:S02]  /*1a2c0*/  SHF.R.U64 R171, R111, 0x18, R114 ;  /* 0x000000186fab7819 */ /* 0x000fc40000001272 */
[--C-:B------:R-:W-:Y:S02]  /*1a2d0*/  SHF.R.U32.HI R172, RZ, 0x8, R114.reuse ;  /* 0x00000008ffac7819 */ /* 0x100fe40000011672 */
        /* <DEDUP_REMOVED lines=26> */
[----:B0-----:R-:W-:Y:S02]  /*1a480*/  PRMT R135, R40, 0x7610, R135 ;  /* 0x0000761028877816 */ /* 0x001fe40000000087 */
[----:B---3--:R-:W-:Y:S02]  /*1a490*/  LOP3.LUT R133, R133, R118, RZ, 0x3c, !PT ;  /* 0x0000007685857212 */ /* 0x008fe400078e3cff */
        /* <DEDUP_REMOVED lines=8> */
[----:B----4-:R-:W-:Y:S02]  /*1a520*/  LOP3.LUT R181, R136, R117, RZ, 0x3c, !PT ;  /* 0x0000007588b57212 */ /* 0x010fe400078e3cff */
        /* <DEDUP_REMOVED lines=32> */
[----:B------:R-:W-:Y:S02]  /*1a730*/  PRMT R134, R121, 0x7610, R134 ;  /* 0x0000761079867816 */ /* 0x000fe40000000086 */
        /* <DEDUP_REMOVED lines=17> */
[----:B--2---:R-:W-:Y:S01]  /*1a850*/  LOP3.LUT R234, R137, R186, RZ, 0x3c, !PT ;  /* 0x000000ba89ea7212 */ /* 0x004fe200078e3cff */
[----:B------:R-:W-:Y:S06]  /*1a860*/  @P0 BRA `(.L_x_23) ;  /* 0x0000001400ec0947 */ /* 0x000fec0003800000 */
[----:B------:R-:W-:Y:S02]  /*1a870*/  LOP3.LUT R134, R39, 0xff, RZ, 0xc0, !PT ;  /* 0x000000ff27867812 */ /* 0x000fe400078ec0ff */
[----:B------:R-:W-:-:S04]  /*1a880*/  LOP3.LUT R135, R234, 0xff, RZ, 0xc0, !PT ;  /* 0x000000ffea877812 */ /* 0x000fc800078ec0ff */
[----:B------:R-:W-:Y:S02]  /*1a890*/  ISETP.NE.AND P0, PT, R135, R134, PT ;  /* 0x000000868700720c */ /* 0x000fe40003f05270 */
[----:B------:R-:W-:Y:S02]  /*1a8a0*/  PRMT R134, R234, 0x7610, R134 ;  /* 0x00007610ea867816 */ /* 0x000fe40000000086 */
[----:B------:R-:W-:-:S09]  /*1a8b0*/  PRMT R135, R39, 0x7610, R135 ;  /* 0x0000761027877816 */ /* 0x000fd20000000087 */
[----:B------:R-:W-:Y:S05]  /*1a8c0*/  @P0 BRA `(.L_x_23) ;  /* 0x0000001400d40947 */ /* 0x000fea0003800000 */
        /* <DEDUP_REMOVED lines=366> */
[----:B------:R-:W-:Y:S01]  /*1bfb0*/  LOP3.LUT R134, R74, 0xff, RZ, 0xc0, !PT ;  /* 0x000000ff4a867812 */ /* 0x000fe200078ec0ff */
[----:B------:R-:W-:Y:S01]  /*1bfc0*/  IMAD.MOV.U32 R252, RZ, RZ, 0x1 ;  /* 0x00000001fffc7424 */ /* 0x000fe200078e00ff */
[----:B------:R-:W-:-:S04]  /*1bfd0*/  LOP3.LUT R135, R233, 0xff, RZ, 0xc0, !PT ;  /* 0x000000ffe9877812 */ /* 0x000fc800078ec0ff */
[----:B------:R-:W-:-:S13]  /*1bfe0*/  ISETP.NE.AND P0, PT, R135, R134, PT ;  /* 0x000000868700720c */ /* 0x000fda0003f05270 */
[----:B------:R-:W-:Y:S05]  /*1bff0*/  @!P0 BRA `(.L_x_24) ;  /* 0x0000000000188947 */ /* 0x000fea0003800000 */
[----:B------:R-:W-:Y:S02]  /*1c000*/  PRMT R134, R233, 0x7610, R134 ;  /* 0x00007610e9867816 */ /* 0x000fe40000000086 */
[----:B------:R-:W-:-:S07]  /*1c010*/  PRMT R135, R74, 0x7610, R135 ;  /* 0x000076104a877816 */ /* 0x000fce0000000087 */
.L_x_23:
[----:B------:R-:W-:Y:S02]  /*1c020*/  LOP3.LUT R135, R135, 0xff, RZ, 0xc0, !PT ;  /* 0x000000ff87877812 */ /* 0x000fe400078ec0ff */
[----:B------:R-:W-:-:S04]  /*1c030*/  LOP3.LUT R134, R134, 0xff, RZ, 0xc0, !PT ;  /* 0x000000ff86867812 */ /* 0x000fc800078ec0ff */
[----:B------:R-:W-:-:S04]  /*1c040*/  ISETP.GE.U32.AND P0, PT, R134, R135, PT ;  /* 0x000000878600720c */ /* 0x000fc80003f06070 */
[----:B------:R-:W-:-:S09]  /*1c050*/  SEL R252, RZ, 0x1, P0 ;  /* 0x00000001fffc7807 */ /* 0x000fd20000000000 */
.L_x_24:
[----:B------:R-:W-:Y:S05]  /*1c060*/  BSYNC.RECONVERGENT B3 ;  /* 0x0000000000037941 */ /* 0x000fea0003800200 */
.L_x_22:
[----:B------:R-:W0:Y:S01]  /*1c070*/  S2R R134, SR_CTAID.X ;  /* 0x0000000000867919 */ /* 0x000e220000002500 */
[----:B------:R-:W0:Y:S01]  /*1c080*/  LDCU UR4, c[0x0][0x360] ;  /* 0x00006c00ff0477ac */ /* 0x000e220008000800 */
[----:B------:R-:W-:Y:S01]  /*1c090*/  BSSY.RECONVERGENT B3, `(.L_x_25) ;  /* 0x0000198000037945 */ /* 0x000fe20003800200 */
[----:B------:R-:W0:Y:S01]  /*1c0a0*/  S2R R135, SR_TID.X ;  /* 0x0000000000877919 */ /* 0x000e220000002100 */
[----:B------:R-:W1:Y:S01]  /*1c0b0*/  LDCU UR5, c[0x3][0x210] ;  /* 0x00c04200ff0577ac */ /* 0x000e620008000800 */
[----:B0-----:R-:W-:-:S05]  /*1c0c0*/  IMAD R134, R134, UR4, R135 ;  /* 0x0000000486867c24 */ /* 0x001fca000f8e0287 */
[----:B------:R-:W-:-:S04]  /*1c0d0*/  LOP3.LUT P0, RZ, R16, R134, RZ, 0xfc, !PT ;  /* 0x0000008610ff7212 */ /* 0x000fc8000780fcff */
[----:B-1----:R-:W-:-:S13]  /*1c0e0*/  ISETP.EQ.OR P0, PT, RZ, UR5, P0 ;  /* 0x00000005ff007c0c */ /* 0x002fda0008702670 */
[----:B------:R-:W-:Y:S05]  /*1c0f0*/  @P0 BRA `(.L_x_26) ;  /* 0x0000001800440947 */ /* 0x000fea0003800000 */
[----:B------:R-:W2:Y:S04]  /*1c100*/  LDL.S16 R135, [R1+0x16c] ;  /* 0x00016c0001877983 */ /* 0x000ea80000100600 */
[----:B------:R0:W-:Y:S04]  /*1c110*/  STL [R1+0x234], R103 ;  /* 0x0002346701007387 */ /* 0x0001e80000100800 */
[----:B------:R1:W-:Y:S04]  /*1c120*/  STL [R1+0x228], R100 ;  /* 0x0002286401007387 */ /* 0x0003e80000100800 */
[----:B------:R3:W-:Y:S04]  /*1c130*/  STL [R1+0x224], R99 ;  /* 0x0002246301007387 */ /* 0x0007e80000100800 */
[----:B------:R-:W-:Y:S04]  /*1c140*/  STL [R1+0x240], R106 ;  /* 0x0002406a01007387 */ /* 0x000fe80000100800 */
[----:B------:R-:W-:Y:S04]  /*1c150*/  STL [R1+0x238], R104 ;  /* 0x0002386801007387 */ /* 0x000fe80000100800 */
[----:B------:R-:W-:Y:S04]  /*1c160*/  STL [R1+0x23c], R105 ;  /* 0x00023c6901007387 */ /* 0x000fe80000100800 */
[----:B------:R4:W-:Y:S04]  /*1c170*/  STL [R1+0x21c], R97 ;  /* 0x00021c6101007387 */ /* 0x0009e80000100800 */
[----:B------:R4:W-:Y:S04]  /*1c180*/  STL [R1+0x220], R98 ;  /* 0x0002206201007387 */ /* 0x0009e80000100800 */
[----:B------:R-:W-:Y:S04]  /*1c190*/  STL [R1+0x218], R96 ;  /* 0x0002186001007387 */ /* 0x000fe80000100800 */
[----:B------:R-:W-:Y:S04]  /*1c1a0*/  STL [R1+0x214], R95 ;  /* 0x0002145f01007387 */ /* 0x000fe80000100800 */
[----:B------:R-:W-:Y:S04]  /*1c1b0*/  STL [R1+0x210], R94 ;  /* 0x0002105e01007387 */ /* 0x000fe80000100800 */
[----:B------:R4:W-:Y:S04]  /*1c1c0*/  STL [R1+0x22c], R101 ;  /* 0x00022c6501007387 */ /* 0x0009e80000100800 */
[----:B------:R-:W-:Y:S01]  /*1c1d0*/  STL [R1+0x230], R102 ;  /* 0x0002306601007387 */ /* 0x000fe20000100800 */
[----:B------:R-:W4:Y:S03]  /*1c1e0*/  LDCU UR4, c[0x0][0x360] ;  /* 0x00006c00ff0477ac */ /* 0x000f260008000800 */
[----:B0-----:R-:W4:Y:S01]  /*1c1f0*/  LDL R103, [R1+0x20c] ;  /* 0x00020c0001677983 */ /* 0x001f220000100800 */
[----:B------:R-:W0:Y:S03]  /*1c200*/  LDCU UR5, c[0x0][0x3ec] ;  /* 0x00007d80ff0577ac */ /* 0x000e260008000800 */
[----:B-1----:R-:W4:Y:S04]  /*1c210*/  LDL R100, [R1+0x204] ;  /* 0x0002040001647983 */ /* 0x002f280000100800 */
[----:B---3--:R-:W3:Y:S01]  /*1c220*/  LDL R99, [R1+0x200] ;  /* 0x0002000001637983 */ /* 0x008ee20000100800 */
[----:B--2---:R-:W-:Y:S01]  /*1c230*/  PRMT R134, R135, 0x7610, R134 ;  /* 0x0000761087867816 */ /* 0x004fe20000000086 */
[----:B----4-:R-:W-:-:S02]  /*1c240*/  IMAD.MOV.U32 R97, RZ, RZ, R137 ;  /* 0x000000ffff617224 */ /* 0x010fc400078e0089 */
[----:B------:R-:W2:Y:S01]  /*1c250*/  LDL.S16 R135, [R1+0x178] ;  /* 0x0001780001877983 */ /* 0x000ea20000100600 */
[----:B------:R-:W-:Y:S01]  /*1c260*/  IMAD.MOV.U32 R105, RZ, RZ, R136 ;  /* 0x000000ffff697224 */ /* 0x000fe200078e0088 */
[----:B------:R-:W-:Y:S01]  /*1c270*/  PRMT R106, R134, 0x7610, R106 ;  /* 0x00007610866a7816 */ /* 0x000fe2000000006a */
[----:B------:R-:W1:Y:S01]  /*1c280*/  LDC.64 R136, c[0x4][0x8] ;  /* 0x01000200ff887b82 */ /* 0x000e620000000a00 */
[----:B------:R-:W-:Y:S01]  /*1c290*/  PRMT R98, R138, 0x7610, R98 ;  /* 0x000076108a627816 */ /* 0x000fe20000000062 */
[----:B------:R-:W4:Y:S01]  /*1c2a0*/  LDL R101, [R1+0x1f8] ;  /* 0x0001f80001657983 */ /* 0x000f220000100800 */
[----:B------:R-:W-:Y:S02]  /*1c2b0*/  PRMT R96, R139, 0x7610, R96 ;  /* 0x000076108b607816 */ /* 0x000fe40000000060 */
[----:B------:R-:W-:-:S03]  /*1c2c0*/  PRMT R95, R141, 0x7610, R95 ;  /* 0x000076108d5f7816 */ /* 0x000fc6000000005f */
[----:B------:R-:W0:Y:S01]  /*1c2d0*/  LDC.64 R138, c[0x4][0x10] ;  /* 0x01000400ff8a7b82 */ /* 0x000e220000000a00 */
[----:B------:R-:W-:-:S07]  /*1c2e0*/  PRMT R94, R140, 0x7610, R94 ;  /* 0x000076108c5e7816 */ /* 0x000fce000000005e */
[----:B------:R-:W3:Y:S01]  /*1c2f0*/  LDC.64 R140, c[0x4][0x18] ;  /* 0x01000600ff8c7b82 */ /* 0x000ee20000000a00 */
[----:B--2---:R-:W-:-:S07]  /*1c300*/  PRMT R104, R135, 0x7610, R104 ;  /* 0x0000761087687816 */ /* 0x004fce0000000068 */
[----:B------:R-:W2:Y:S02]  /*1c310*/  LDC.64 R134, c[0x4][RZ] ;  /* 0x01000000ff867b82 */ /* 0x000ea40000000a00 */
[----:B--2---:R-:W-:Y:S04]  /*1c320*/  STG.E.U8 desc[UR20][R134.64], R106 ;  /* 0x0000006a86007986 */ /* 0x004fe8000c101114 */
[----:B-1----:R-:W-:Y:S04]  /*1c330*/  STG.E.U8 desc[UR20][R136.64], R116 ;  /* 0x0000007488007986 */ /* 0x002fe8000c101114 */
[----:B0-----:R0:W-:Y:S04]  /*1c340*/  STG.E.U8 desc[UR20][R138.64], R103 ;  /* 0x000000678a007986 */ /* 0x0011e8000c101114 */
[----:B---3--:R-:W-:Y:S04]  /*1c350*/  STG.E.U8 desc[UR20][R140.64], R40 ;  /* 0x000000288c007986 */ /* 0x008fe8000c101114 */
[----:B------:R-:W-:Y:S04]  /*1c360*/  STG.E.U8 desc[UR20][R134.64+0x1], R96 ;  /* 0x0000016086007986 */ /* 0x000fe8000c101114 */
[----:B0-----:R-:W2:Y:S04]  /*1c370*/  LDL R103, [R1+0x1f4] ;  /* 0x0001f40001677983 */ /* 0x001ea80000100800 */
[----:B------:R-:W-:Y:S04]  /*1c380*/  STG.E.U8 desc[UR20][R136.64+0x1], R186 ;  /* 0x000001ba88007986 */ /* 0x000fe8000c101114 */
[----:B------:R0:W-:Y:S04]  /*1c390*/  STG.E.U8 desc[UR20][R138.64+0x1], R97 ;  /* 0x000001618a007986 */ /* 0x0001e8000c101114 */
[----:B------:R-:W-:Y:S04]  /*1c3a0*/  STG.E.U8 desc[UR20][R140.64+0x1], R39 ;  /* 0x000001278c007986 */ /* 0x000fe8000c101114 */
[----:B------:R1:W-:Y:S04]  /*1c3b0*/  STG.E.U8 desc[UR20][R134.64+0x2], R98 ;  /* 0x0000026286007986 */ /* 0x0003e8000c101114 */
[----:B0-----:R-:W3:Y:S04]  /*1c3c0*/  LDL R97, [R1+0x1f0] ;  /* 0x0001f00001617983 */ /* 0x001ee80000100800 */
[----:B------:R-:W-:Y:S04]  /*1c3d0*/  STG.E.U8 desc[UR20][R136.64+0x2], R187 ;  /* 0x000002bb88007986 */ /* 0x000fe8000c101114 */
[----:B-1----:R-:W3:Y:S04]  /*1c3e0*/  LDL.S16 R98, [R1+0x154] ;  /* 0x0001540001627983 */ /* 0x002ee80000100600 */
[----:B------:R0:W-:Y:S04]  /*1c3f0*/  STG.E.U8 desc[UR20][R138.64+0x2], R100 ;  /* 0x000002648a007986 */ /* 0x0001e8000c101114 */
[----:B------:R-:W-:Y:S04]  /*1c400*/  STG.E.U8 desc[UR20][R140.64+0x2], R38 ;  /* 0x000002268c007986 */ /* 0x000fe8000c101114 */
[----:B------:R-:W-:Y:S04]  /*1c410*/  STG.E.U8 desc[UR20][R134.64+0x3], R2 ;  /* 0x0000030286007986 */ /* 0x000fe8000c101114 */
[----:B0-----:R-:W3:Y:S04]  /*1c420*/  LDL R100, [R1+0x1ec] ;  /* 0x0001ec0001647983 */ /* 0x001ee80000100800 */
[----:B------:R-:W-:Y:S04]  /*1c430*/  STG.E.U8 desc[UR20][R136.64+0x3], R188 ;  /* 0x000003bc88007986 */ /* 0x000fe8000c101114 */
[----:B------:R-:W3:Y:S04]  /*1c440*/  LDL.S16 R96, [R1+0x158] ;  /* 0x0001580001607983 */ /* 0x000ee80000100600 */
[----:B------:R0:W-:Y:S04]  /*1c450*/  STG.E.U8 desc[UR20][R138.64+0x3], R99 ;  /* 0x000003638a007986 */ /* 0x0001e8000c101114 */
[----:B------:R-:W-:Y:S04]  /*1c460*/  STG.E.U8 desc[UR20][R140.64+0x3], R92 ;  /* 0x0000035c8c007986 */ /* 0x000fe8000c101114 */
[----:B------:R1:W-:Y:S04]  /*1c470*/  STG.E.U8 desc[UR20][R134.64+0x4], R104 ;  /* 0x0000046886007986 */ /* 0x0003e8000c101114 */
[----:B0-----:R-:W3:Y:S04]  /*1c480*/  LDL R99, [R1+0x1e8] ;  /* 0x0001e80001637983 */ /* 0x001ee80000100800 */
[----:B------:R-:W-:Y:S04]  /*1c490*/  STG.E.U8 desc[UR20][R136.64+0x4], R117 ;  /* 0x0000047588007986 */ /* 0x000fe8000c101114 */
[----:B-1----:R-:W3:Y:S04]  /*1c4a0*/  LDL.S16 R104, [R1+0x15c] ;  /* 0x00015c0001687983 */ /* 0x002ee80000100600 */
[----:B------:R0:W-:Y:S01]  /*1c4b0*/  STG.E.U8 desc[UR20][R138.64+0x4], R105 ;  /* 0x000004698a007986 */ /* 0x0001e2000c101114 */
[----:B------:R-:W-:-:S03]  /*1c4c0*/  PRMT R102, R94, 0x7610, R102 ;  /* 0x000076105e667816 */ /* 0x000fc60000000066 */
[----:B------:R1:W5:Y:S04]  /*1c4d0*/  LDL.LU R106, [R1+0x240] ;  /* 0x00024000016a7983 */ /* 0x0003680000300800 */
[----:B0-----:R-:W3:Y:S04]  /*1c4e0*/  LDL R105, [R1+0x1e4] ;  /* 0x0001e40001697983 */ /* 0x001ee80000100800 */
[----:B------:R-:W-:Y:S04]  /*1c4f0*/  STG.E.U8 desc[UR20][R140.64+0x4], R37 ;  /* 0x000004258c007986 */ /* 0x000fe8000c101114 */
[----:B------:R-:W-:Y:S04]  /*1c500*/  STG.E.U8 desc[UR20][R134.64+0x5], R95 ;  /* 0x0000055f86007986 */ /* 0x000fe8000c101114 */
[----:B------:R-:W-:Y:S04]  /*1c510*/  STG.E.U8 desc[UR20][R136.64+0x5], R189 ;  /* 0x000005bd88007986 */ /* 0x000fe8000c101114 */
[----:B----4-:R0:W-:Y:S04]  /*1c520*/  STG.E.U8 desc[UR20][R138.64+0x5], R101 ;  /* 0x000005658a007986 */ /* 0x0101e8000c101114 */
[----:B------:R-:W-:Y:S04]  /*1c530*/  STG.E.U8 desc[UR20][R140.64+0x5], R36 ;  /* 0x000005248c007986 */ /* 0x000fe8000c101114 */
[----:B------:R4:W-:Y:S04]  /*1c540*/  STG.E.U8 desc[UR20][R134.64+0x6], R102 ;  /* 0x0000066686007986 */ /* 0x0009e8000c101114 */
[----:B0-----:R-:W3:Y:S04]  /*1c550*/  LDL R101, [R1+0x1e0] ;  /* 0x0001e00001657983 */ /* 0x001ee80000100800 */
[----:B------:R-:W-:Y:S04]  /*1c560*/  STG.E.U8 desc[UR20][R136.64+0x6], R190 ;  /* 0x000006be88007986 */ /* 0x000fe8000c101114 */
[----:B----4-:R-:W4:Y:S04]  /*1c570*/  LDL.S16 R102, [R1+0x160] ;  /* 0x0001600001667983 */ /* 0x010f280000100600 */
[----:B------:R-:W4:Y:S04]  /*1c580*/  LDL.S16 R95, [R1+0x164] ;  /* 0x00016400015f7983 */ /* 0x000f280000100600 */
[----:B------:R-:W4:Y:S04]  /*1c590*/  LDL R94, [R1+0x90] ;  /* 0x00009000015e7983 */ /* 0x000f280000100800 */
[----:B--2---:R0:W-:Y:S04]  /*1c5a0*/  STG.E.U8 desc[UR20][R138.64+0x6], R103 ;  /* 0x000006678a007986 */ /* 0x0041e8000c101114 */
[----:B------:R-:W-:Y:S04]  /*1c5b0*/  STG.E.U8 desc[UR20][R140.64+0x6], R35 ;  /* 0x000006238c007986 */ /* 0x000fe8000c101114 */
[----:B------:R-:W-:Y:S04]  /*1c5c0*/  STG.E.U8 desc[UR20][R134.64+0x7], R0 ;  /* 0x0000070086007986 */ /* 0x000fe8000c101114 */
[----:B0-----:R-:W2:Y:S04]  /*1c5d0*/  LDL R103, [R1+0x1dc] ;  /* 0x0001dc0001677983 */ /* 0x001ea80000100800 */
[----:B------:R-:W-:Y:S04]  /*1c5e0*/  STG.E.U8 desc[UR20][R136.64+0x7], R191 ;  /* 0x000007bf88007986 */ /* 0x000fe8000c101114 */
[----:B---3--:R0:W-:Y:S04]  /*1c5f0*/  STG.E.U8 desc[UR20][R138.64+0x7], R97 ;  /* 0x000007618a007986 */ /* 0x0081e8000c101114 */
[----:B------:R-:W-:Y:S04]  /*1c600*/  STG.E.U8 desc[UR20][R140.64+0x7], R91 ;  /* 0x0000075b8c007986 */ /* 0x000fe8000c101114 */
[----:B------:R3:W-:Y:S04]  /*1c610*/  STG.E.U8 desc[UR20][R134.64+0x8], R98 ;  /* 0x0000086286007986 */ /* 0x0007e8000c101114 */
[----:B0-----:R-:W2:Y:S04]  /*1c620*/  LDL R97, [R1+0x1d8] ;  /* 0x0001d80001617983 */ /* 0x001ea80000100800 */
[----:B------:R-:W-:Y:S04]  /*1c630*/  STG.E.U8 desc[UR20][R136.64+0x8], R118 ;  /* 0x0000087688007986 */ /* 0x000fe8000c101114 */
[----:B---3--:R-:W3:Y:S04]  /*1c640*/  LDL.S16 R98, [R1+0x168] ;  /* 0x0001680001627983 */ /* 0x008ee80000100600 */
        /* <DEDUP_REMOVED lines=8> */
[----:B------:R1:W-:Y:S04]  /*1c6d0*/  STG.E.U8 desc[UR20][R134.64+0xa], R104 ;  /* 0x00000a6886007986 */ /* 0x0003e8000c101114 */
[----:B0-----:R-:W3:Y:S04]  /*1c6e0*/  LDL R99, [R1+0x1d0] ;  /* 0x0001d00001637983 */ /* 0x001ee80000100800 */
[----:B------:R-:W-:Y:S04]  /*1c6f0*/  STG.E.U8 desc[UR20][R136.64+0xa], R152 ;  /* 0x00000a9888007986 */ /* 0x000fe8000c101114 */
[----:B-1----:R-:W3:Y:S04]  /*1c700*/  LDL.S16 R104, [R1+0x13c] ;  /* 0x00013c0001687983 */ /* 0x002ee80000100600 */
[----:B------:R0:W-:Y:S04]  /*1c710*/  STG.E.U8 desc[UR20][R138.64+0xa], R105 ;  /* 0x00000a698a007986 */ /* 0x0001e8000c101114 */
[----:B0-----:R-:W3:Y:S04]  /*1c720*/  LDL R105, [R1+0x1cc] ;  /* 0x0001cc0001697983 */ /* 0x001ee80000100800 */
[----:B------:R-:W-:Y:S04]  /*1c730*/  STG.E.U8 desc[UR20][R140.64+0xa], R32 ;  /* 0x00000a208c007986 */ /* 0x000fe8000c101114 */
[----:B------:R-:W-:Y:S04]  /*1c740*/  STG.E.U8 desc[UR20][R134.64+0xb], R4 ;  /* 0x00000b0486007986 */ /* 0x000fe8000c101114 */
[----:B------:R-:W-:Y:S04]  /*1c750*/  STG.E.U8 desc[UR20][R136.64+0xb], R153 ;  /* 0x00000b9988007986 */ /* 0x000fe8000c101114 */
[----:B------:R0:W-:Y:S04]  /*1c760*/  STG.E.U8 desc[UR20][R138.64+0xb], R101 ;  /* 0x00000b658a007986 */ /* 0x0001e8000c101114 */
[----:B------:R-:W-:Y:S04]  /*1c770*/  STG.E.U8 desc[UR20][R140.64+0xb], R90 ;  /* 0x00000b5a8c007986 */ /* 0x000fe8000c101114 */
[----:B----4-:R1:W-:Y:S04]  /*1c780*/  STG.E.U8 desc[UR20][R134.64+0xc], R102 ;  /* 0x00000c6686007986 */ /* 0x0103e8000c101114 */
[----:B0-----:R-:W4:Y:S04]  /*1c790*/  LDL R101, [R1+0x1c8] ;  /* 0x0001c80001657983 */ /* 0x001f280000100800 */
[----:B------:R-:W-:Y:S04]  /*1c7a0*/  STG.E.U8 desc[UR20][R136.64+0xc], R123 ;  /* 0x00000c7b88007986 */ /* 0x000fe8000c101114 */
[----:B-1----:R-:W4:Y:S04]  /*1c7b0*/  LDL.S16 R102, [R1+0x144] ;  /* 0x0001440001667983 */ /* 0x002f280000100600 */
[----:B--2---:R0:W-:Y:S04]  /*1c7c0*/  STG.E.U8 desc[UR20][R138.64+0xc], R103 ;  /* 0x00000c678a007986 */ /* 0x0041e8000c101114 */
[----:B------:R-:W-:Y:S04]  /*1c7d0*/  STG.E.U8 desc[UR20][R140.64+0xc], R31 ;  /* 0x00000c1f8c007986 */ /* 0x000fe8000c101114 */
[----:B------:R-:W-:Y:S04]  /*1c7e0*/  STG.E.U8 desc[UR20][R134.64+0xd], R95 ;  /* 0x00000d5f86007986 */ /* 0x000fe8000c101114 */
[----:B0-----:R-:W2:Y:S04]  /*1c7f0*/  LDL R103, [R1+0x1c4] ;  /* 0x0001c40001677983 */ /* 0x001ea80000100800 */
[----:B------:R-:W-:Y:S04]  /*1c800*/  STG.E.U8 desc[UR20][R136.64+0xd], R154 ;  /* 0x00000d9a88007986 */ /* 0x000fe8000c101114 */
[----:B------:R0:W-:Y:S04]  /*1c810*/  STG.E.U8 desc[UR20][R138.64+0xd], R97 ;  /* 0x00000d618a007986 */ /* 0x0001e8000c101114 */
[----:B------:R-:W-:Y:S04]  /*1c820*/  STG.E.U8 desc[UR20][R140.64+0xd], R30 ;  /* 0x00000d1e8c007986 */ /* 0x000fe8000c101114 */
[----:B---3--:R1:W-:Y:S04]  /*1c830*/  STG.E.U8 desc[UR20][R134.64+0xe], R98 ;  /* 0x00000e6286007986 */ /* 0x0083e8000c101114 */
        /* <DEDUP_REMOVED lines=20> */
[----:B----4-:R0:W-:Y:S04]  /*1c980*/  STG.E.U8 desc[UR20][R138.64+0x11], R101 ;  /* 0x000011658a007986 */ /* 0x0101e8000c101114 */
[----:B------:R-:W-:Y:S04]  /*1c990*/  STG.E.U8 desc[UR20][R140.64+0x11], R27 ;  /* 0x0000111b8c007986 */ /* 0x000fe8000c101114 */
[----:B------:R1:W-:Y:S04]  /*1c9a0*/  STG.E.U8 desc[UR20][R134.64+0x12], R102 ;  /* 0x0000126686007986 */ /* 0x0003e8000c101114 */
[----:B0-----:R-:W4:Y:S04]  /*1c9b0*/  LDL R101, [R1+0x1b0] ;  /* 0x0001b00001657983 */ /* 0x001f280000100800 */
[----:B------:R-:W-:Y:S04]  /*1c9c0*/  STG.E.U8 desc[UR20][R136.64+0x12], R158 ;  /* 0x0000129e88007986 */ /* 0x000fe8000c101114 */
[----:B-1----:R-:W4:Y:S04]  /*1c9d0*/  LDL.S16 R102, [R1+0x124] ;  /* 0x0001240001667983 */ /* 0x002f280000100600 */
[----:B------:R-:W4:Y:S04]  /*1c9e0*/  LDL.S16 R96, [R1+0x128] ;  /* 0x0001280001607983 */ /* 0x000f280000100600 */
        /* <DEDUP_REMOVED lines=22> */
[----:B-1----:R-:W3:Y:S04]  /*1cb50*/  LDL R104, [R1+0x19c] ;  /* 0x00019c0001687983 */ /* 0x002ee80000100800 */
[----:B------:R0:W-:Y:S04]  /*1cb60*/  STG.E.U8 desc[UR20][R138.64+0x16], R105 ;  /* 0x000016698a007986 */ /* 0x0001e8000c101114 */
[----:B0-----:R-:W3:Y:S04]  /*1cb70*/  LDL.S16 R105, [R1+0x130] ;  /* 0x0001300001697983 */ /* 0x001ee80000100600 */
        /* <DEDUP_REMOVED lines=9> */
[----:B--2---:R0:W-:Y:S04]  /*1cc10*/  STG.E.U8 desc[UR20][R138.64+0x18], R103 ;  /* 0x000018678a007986 */ /* 0x0041e8000c101114 */
[----:B------:R-:W-:Y:S04]  /*1cc20*/  STG.E.U8 desc[UR20][R140.64+0x18], R22 ;  /* 0x000018168c007986 */ /* 0x000fe8000c101114 */
[----:B0-----:R-:W2:Y:S04]  /*1cc30*/  LDL R103, [R1+0x194] ;  /* 0x0001940001677983 */ /* 0x001ea80000100800 */
[----:B------:R-:W-:Y:S04]  /*1cc40*/  STG.E.U8 desc[UR20][R134.64+0x19], R96 ;  /* 0x0000196086007986 */ /* 0x000fe8000c101114 */
        /* <DEDUP_REMOVED lines=12> */
[----:B------:R0:W-:Y:S04]  /*1cd10*/  STG.E.U8 desc[UR20][R138.64+0x1b], R99 ;  /* 0x00001b638a007986 */ /* 0x0001e8000c101114 */
[----:B------:R-:W3:Y:S04]  /*1cd20*/  LDL.S16 R96, [R1+0x110] ;  /* 0x0001100001607983 */ /* 0x000ee80000100600 */
[----:B------:R-:W-:Y:S04]  /*1cd30*/  STG.E.U8 desc[UR20][R140.64+0x1b], R86 ;  /* 0x00001b568c007986 */ /* 0x000fe8000c101114 */
[----:B0-----:R-:W3:Y:S04]  /*1cd40*/  LDL.S16 R99, [R1+0x114] ;  /* 0x0001140001637983 */ /* 0x001ee80000100600 */
[----:B------:R0:W-:Y:S04]  /*1cd50*/  STG.E.U8 desc[UR20][R134.64+0x1c], R105 ;  /* 0x00001c6986007986 */ /* 0x0001e8000c101114 */
[----:B------:R-:W-:Y:S04]  /*1cd60*/  STG.E.U8 desc[UR20][R136.64+0x1c], R131 ;  /* 0x00001c8388007986 */ /* 0x000fe8000c101114 */
[----:B0-----:R-:W3:Y:S04]  /*1cd70*/  LDL R105, [R1+0x188] ;  /* 0x0001880001697983 */ /* 0x001ee80000100800 */
        /* <DEDUP_REMOVED lines=25> */
[----:B0-----:R-:W3:Y:S04]  /*1cf10*/  LDL R100, [R1+0xb4] ;  /* 0x0000b40001647983 */ /* 0x001ee80000100800 */
[----:B------:R0:W-:Y:S04]  /*1cf20*/  STG.E.U8 desc[UR20][R134.64+0x21], R96 ;  /* 0x0000216086007986 */ /* 0x0001e8000c101114 */
[----:B------:R-:W-:Y:S04]  /*1cf30*/  STG.E.U8 desc[UR20][R136.64+0x21], R198 ;  /* 0x000021c688007986 */ /* 0x000fe8000c101114 */
[----:B0-----:R-:W3:Y:S04]  /*1cf40*/  LDL.S16 R96, [R1+0xf4] ;  /* 0x0000f40001607983 */ /* 0x001ee80000100600 */
[----:B------:R0:W-:Y:S04]  /*1cf50*/  STG.E.U8 desc[UR20][R138.64+0x21], R105 ;  /* 0x000021698a007986 */ /* 0x0001e8000c101114 */
[----:B------:R-:W-:Y:S04]  /*1cf60*/  STG.E.U8 desc[UR20][R140.64+0x21], R72 ;  /* 0x000021488c007986 */ /* 0x000fe8000c101114 */
[----:B------:R1:W-:Y:S04]  /*1cf70*/  STG.E.U8 desc[UR20][R134.64+0x22], R99 ;  /* 0x0000226386007986 */ /* 0x0003e8000c101114 */
[----:B0-----:R-:W3:Y:S04]  /*1cf80*/  LDL R105, [R1+0xb0] ;  /* 0x0000b00001697983 */ /* 0x001ee80000100800 */
[----:B------:R-:W-:Y:S04]  /*1cf90*/  STG.E.U8 desc[UR20][R136.64+0x22], R199 ;  /* 0x000022c788007986 */ /* 0x000fe8000c101114 */
[----:B------:R0:W-:Y:S04]  /*1cfa0*/  STG.E.U8 desc[UR20][R138.64+0x22], R104 ;  /* 0x000022688a007986 */ /* 0x0001e8000c101114 */
[----:B-1----:R-:W3:Y:S04]  /*1cfb0*/  LDL.S16 R99, [R1+0xf8] ;  /* 0x0000f80001637983 */ /* 0x002ee80000100600 */
        /* <DEDUP_REMOVED lines=18> */
[----:B------:R-:W-:Y:S04]  /*1d0e0*/  STG.E.U8 desc[UR20][R136.64+0x26], R202 ;  /* 0x000026ca88007986 */ /* 0x000fe8000c101114 */
[----:B0-----:R-:W3:Y:S04]  /*1d0f0*/  LDL.S16 R97, [R1+0x100] ;  /* 0x0001000001617983 */ /* 0x001ee80000100600 */
[----:B-1----:R-:W3:Y:S04]  /*1d100*/  LDL R98, [R1+0xa0] ;  /* 0x0000a00001627983 */ /* 0x002ee80000100800 */
[----:B------:R0:W-:Y:S04]  /*1d110*/  STG.E.U8 desc[UR20][R138.64+0x26], R100 ;  /* 0x000026648a007986 */ /* 0x0001e8000c101114 */
[----:B------:R-:W-:Y:S04]  /*1d120*/  STG.E.U8 desc[UR20][R140.64+0x26], R68 ;  /* 0x000026448c007986 */ /* 0x000fe8000c101114 */
[----:B------:R-:W-:Y:S04]  /*1d130*/  STG.E.U8 desc[UR20][R134.64+0x27], R9 ;  /* 0x0000270986007986 */ /* 0x000fe8000c101114 */
[----:B------:R-:W-:Y:S04]  /*1d140*/  STG.E.U8 desc[UR20][R136.64+0x27], R203 ;  /* 0x000027cb88007986 */ /* 0x000fe8000c101114 */
[----:B0-----:R-:W3:Y:S04]  /*1d150*/  LDL.S16 R100, [R1+0x104] ;  /* 0x0001040001647983 */ /* 0x001ee80000100600 */
[----:B------:R-:W3:Y:S04]  /*1d160*/  LDL R95, [R1+0x94] ;  /* 0x00009400015f7983 */ /* 0x000ee80000100800 */
        /* <DEDUP_REMOVED lines=14> */
[----:B------:R-:W-:Y:S04]  /*1d250*/  STG.E.U8 desc[UR20][R136.64+0x2a], R164 ;  /* 0x00002aa488007986 */ /* 0x000fe8000c101114 */
[----:B0-----:R-:W4:Y:S04]  /*1d260*/  LDL.S16 R101, [R1+0xe0] ;  /* 0x0000e00001657983 */ /* 0x001f280000100600 */
[----:B-1----:R-:W4:Y:S04]  /*1d270*/  LDL R102, [R1+0x8c] ;  /* 0x00008c0001667983 */ /* 0x002f280000100800 */
[----:B------:R-:W4:Y:S04]  /*1d280*/  LDL R99, [R1+0x88] ;  /* 0x0000880001637983 */ /* 0x000f280000100800 */
[----:B--2---:R0:W-:Y:S04]  /*1d290*/  STG.E.U8 desc[UR20][R138.64+0x2a], R103 ;  /* 0x00002a678a007986 */ /* 0x0041e8000c101114 */
[----:B------:R-:W-:Y:S04]  /*1d2a0*/  STG.E.U8 desc[UR20][R140.64+0x2a], R65 ;  /* 0x00002a418c007986 */ /* 0x000fe8000c101114 */
[----:B0-----:R-:W2:Y:S04]  /*1d2b0*/  LDL.S16 R103, [R1+0xdc] ;  /* 0x0000dc0001677983 */ /* 0x001ea80000100600 */
[----:B------:R-:W-:Y:S04]  /*1d2c0*/  STG.E.U8 desc[UR20][R134.64+0x2b], R12 ;  /* 0x00002b0c86007986 */ /* 0x000fe8000c101114 */
[----:B------:R-:W-:Y:S04]  /*1d2d0*/  STG.E.U8 desc[UR20][R136.64+0x2b], R165 ;  /* 0x00002ba588007986 */ /* 0x000fe8000c101114 */
[----:B---3--:R0:W-:Y:S04]  /*1d2e0*/  STG.E.U8 desc[UR20][R138.64+0x2b], R98 ;  /* 0x00002b628a007986 */ /* 0x0081e8000c101114 */
[----:B------:R-:W-:Y:S04]  /*1d2f0*/  STG.E.U8 desc[UR20][R140.64+0x2b], R82 ;  /* 0x00002b528c007986 */ /* 0x000fe8000c101114 */
[----:B------:R1:W-:Y:S04]  /*1d300*/  STG.E.U8 desc[UR20][R134.64+0x2c], R97 ;  /* 0x00002c6186007986 */ /* 0x0003e8000c101114 */
[----:B0-----:R-:W3:Y:S04]  /*1d310*/  LDL.S16 R98, [R1+0xe4] ;  /* 0x0000e40001627983 */ /* 0x001ee80000100600 */
[----:B------:R-:W-:Y:S04]  /*1d320*/  STG.E.U8 desc[UR20][R136.64+0x2c], R113 ;  /* 0x00002c7188007986 */ /* 0x000fe8000c101114 */
[----:B-1----:R-:W3:Y:S04]  /*1d330*/  LDL R97, [R1+0x84] ;  /* 0x0000840001617983 */ /* 0x002ee80000100800 */
[----:B------:R-:W-:Y:S04]  /*1d340*/  STG.E.U8 desc[UR20][R138.64+0x2c], R105 ;  /* 0x00002c698a007986 */ /* 0x000fe8000c101114 */
[----:B------:R-:W-:Y:S04]  /*1d350*/  STG.E.U8 desc[UR20][R140.64+0x2c], R64 ;  /* 0x00002c408c007986 */ /* 0x000fe8000c101114 */
[----:B------:R0:W-:Y:S04]  /*1d360*/  STG.E.U8 desc[UR20][R134.64+0x2d], R100 ;  /* 0x00002d6486007986 */ /* 0x0001e8000c101114 */
[----:B------:R-:W-:Y:S04]  /*1d370*/  STG.E.U8 desc[UR20][R136.64+0x2d], R166 ;  /* 0x00002da688007986 */ /* 0x000fe8000c101114 */
[----:B------:R1:W-:Y:S04]  /*1d380*/  STG.E.U8 desc[UR20][R138.64+0x2d], R96 ;  /* 0x00002d608a007986 */ /* 0x0003e8000c101114 */
[----:B0-----:R-:W3:Y:S04]  /*1d390*/  LDL R100, [R1+0x80] ;  /* 0x0000800001647983 */ /* 0x001ee80000100800 */
[----:B------:R-:W-:Y:S04]  /*1d3a0*/  STG.E.U8 desc[UR20][R140.64+0x2d], R63 ;  /* 0x00002d3f8c007986 */ /* 0x000fe8000c101114 */
[----:B-1----:R-:W3:Y:S04]  /*1d3b0*/  LDL.S16 R96, [R1+0xe8] ;  /* 0x0000e80001607983 */ /* 0x002ee80000100600 */
[----:B------:R-:W-:Y:S04]  /*1d3c0*/  STG.E.U8 desc[UR20][R134.64+0x2e], R104 ;  /* 0x00002e6886007986 */ /* 0x000fe8000c101114 */
[----:B------:R-:W-:Y:S04]  /*1d3d0*/  STG.E.U8 desc[UR20][R136.64+0x2e], R167 ;  /* 0x00002ea788007986 */ /* 0x000fe8000c101114 */
[----:B------:R0:W-:Y:S04]  /*1d3e0*/  STG.E.U8 desc[UR20][R138.64+0x2e], R95 ;  /* 0x00002e5f8a007986 */ /* 0x0001e8000c101114 */
[----:B------:R-:W-:Y:S04]  /*1d3f0*/  STG.E.U8 desc[UR20][R140.64+0x2e], R62 ;  /* 0x00002e3e8c007986 */ /* 0x000fe8000c101114 */
[----:B------:R-:W-:Y:S04]  /*1d400*/  STG.E.U8 desc[UR20][R134.64+0x2f], R11 ;  /* 0x00002f0b86007986 */ /* 0x000fe8000c101114 */
[----:B0-----:R-:W3:Y:S04]  /*1d410*/  LDL.S16 R95, [R1+0xec] ;  /* 0x0000ec00015f7983 */ /* 0x001ee80000100600 */
[----:B------:R-:W-:Y:S04]  /*1d420*/  STG.E.U8 desc[UR20][R136.64+0x2f], R168 ;  /* 0x00002fa888007986 */ /* 0x000fe8000c101114 */
[----:B------:R0:W-:Y:S04]  /*1d430*/  STG.E.U8 desc[UR20][R138.64+0x2f], R94 ;  /* 0x00002f5e8a007986 */ /* 0x0001e8000c101114 */
[----:B------:R1:W5:Y:S04]  /*1d440*/  LDL.LU R105, [R1+0x23c] ;  /* 0x00023c0001697983 */ /* 0x0003680000300800 */
[----:B------:R1:W5:Y:S04]  /*1d450*/  LDL.LU R104, [R1+0x238] ;  /* 0x0002380001687983 */ /* 0x0003680000300800 */
[----:B0-----:R-:W3:Y:S04]  /*1d460*/  LDL.S16 R94, [R1+0xf0] ;  /* 0x0000f000015e7983 */ /* 0x001ee80000100600 */
[----:B------:R-:W-:Y:S04]  /*1d470*/  STG.E.U8 desc[UR20][R140.64+0x2f], R81 ;  /* 0x00002f518c007986 */ /* 0x000fe8000c101114 */
[----:B--2---:R-:W-:Y:S04]  /*1d480*/  STG.E.U8 desc[UR20][R134.64+0x30], R103 ;  /* 0x0000306786007986 */ /* 0x004fe8000c101114 */
[----:B------:R-:W-:Y:S04]  /*1d490*/  STG.E.U8 desc[UR20][R136.64+0x30], R111 ;  /* 0x0000306f88007986 */ /* 0x000fe8000c101114 */
[----:B----4-:R-:W-:Y:S04]  /*1d4a0*/  STG.E.U8 desc[UR20][R138.64+0x30], R102 ;  /* 0x000030668a007986 */ /* 0x010fe8000c101114 */
[----:B------:R-:W-:Y:S04]  /*1d4b0*/  STG.E.U8 desc[UR20][R140.64+0x30], R58 ;  /* 0x0000303a8c007986 */ /* 0x000fe8000c101114 */
[----:B------:R-:W-:Y:S04]  /*1d4c0*/  STG.E.U8 desc[UR20][R134.64+0x31], R101 ;  /* 0x0000316586007986 */ /* 0x000fe8000c101114 */
[----:B------:R-:W-:Y:S04]  /*1d4d0*/  STG.E.U8 desc[UR20][R136.64+0x31], R169 ;  /* 0x000031a988007986 */ /* 0x000fe8000c101114 */
[----:B------:R0:W-:Y:S04]  /*1d4e0*/  STG.E.U8 desc[UR20][R138.64+0x31], R99 ;  /* 0x000031638a007986 */ /* 0x0001e8000c101114 */
[----:B------:R-:W-:Y:S04]  /*1d4f0*/  STG.E.U8 desc[UR20][R140.64+0x31], R57 ;  /* 0x000031398c007986 */ /* 0x000fe8000c101114 */
[----:B---3--:R2:W-:Y:S04]  /*1d500*/  STG.E.U8 desc[UR20][R134.64+0x32], R98 ;  /* 0x0000326286007986 */ /* 0x0085e8000c101114 */
[----:B0-----:R-:W3:Y:S04]  /*1d510*/  LDL.S16 R99, [R1+0xc4] ;  /* 0x0000c40001637983 */ /* 0x001ee80000100600 */
[----:B------:R-:W-:Y:S04]  /*1d520*/  STG.E.U8 desc[UR20][R136.64+0x32], R170 ;  /* 0x000032aa88007986 */ /* 0x000fe8000c101114 */
[----:B--2---:R-:W2:Y:S04]  /*1d530*/  LDL.S16 R98, [R1+0xc8] ;  /* 0x0000c80001627983 */ /* 0x004ea80000100600 */
[----:B------:R0:W-:Y:S04]  /*1d540*/  STG.E.U8 desc[UR20][R138.64+0x32], R97 ;  /* 0x000032618a007986 */ /* 0x0001e8000c101114 */
[----:B------:R-:W-:Y:S04]  /*1d550*/  STG.E.U8 desc[UR20][R140.64+0x32], R56 ;  /* 0x000032388c007986 */ /* 0x000fe8000c101114 */
[----:B------:R-:W-:Y:S04]  /*1d560*/  STG.E.U8 desc[UR20][R134.64+0x33], R14 ;  /* 0x0000330e86007986 */ /* 0x000fe8000c101114 */
[----:B0-----:R-:W4:Y:S04]  /*1d570*/  LDL.S16 R97, [R1+0xcc] ;  /* 0x0000cc0001617983 */ /* 0x001f280000100600 */
[----:B------:R-:W-:Y:S04]  /*1d580*/  STG.E.U8 desc[UR20][R136.64+0x33], R171 ;  /* 0x000033ab88007986 */ /* 0x000fe8000c101114 */
[----:B------:R1:W5:Y:S04]  /*1d590*/  LDL.LU R103, [R1+0x234] ;  /* 0x0002340001677983 */ /* 0x0003680000300800 */
[----:B------:R1:W5:Y:S04]  /*1d5a0*/  LDL.LU R102, [R1+0x230] ;  /* 0x0002300001667983 */ /* 0x0003680000300800 */
[----:B------:R1:W5:Y:S04]  /*1d5b0*/  LDL.LU R101, [R1+0x22c] ;  /* 0x00022c0001657983 */ /* 0x0003680000300800 */
[----:B------:R-:W-:Y:S04]  /*1d5c0*/  STG.E.U8 desc[UR20][R138.64+0x33], R100 ;  /* 0x000033648a007986 */ /* 0x000fe8000c101114 */
[----:B------:R-:W-:Y:S04]  /*1d5d0*/  STG.E.U8 desc[UR20][R140.64+0x33], R79 ;  /* 0x0000334f8c007986 */ /* 0x000fe8000c101114 */
[----:B------:R0:W-:Y:S04]  /*1d5e0*/  STG.E.U8 desc[UR20][R134.64+0x34], R96 ;  /* 0x0000346086007986 */ /* 0x0001e8000c101114 */
[----:B------:R-:W-:Y:S04]  /*1d5f0*/  STG.E.U8 desc[UR20][R136.64+0x34], R114 ;  /* 0x0000347288007986 */ /* 0x000fe8000c101114 */
[----:B------:R-:W-:Y:S04]  /*1d600*/  STG.E.U8 desc[UR20][R138.64+0x34], R61 ;  /* 0x0000343d8a007986 */ /* 0x000fe8000c101114 */
[----:B0-----:R-:W4:Y:S04]  /*1d610*/  LDL.S16 R96, [R1+0xd0] ;  /* 0x0000d00001607983 */ /* 0x001f280000100600 */
[----:B------:R-:W-:Y:S04]  /*1d620*/  STG.E.U8 desc[UR20][R140.64+0x34], R55 ;  /* 0x000034378c007986 */ /* 0x000fe8000c101114 */
[----:B------:R1:W5:Y:S04]  /*1d630*/  LDL.LU R100, [R1+0x228] ;  /* 0x0002280001647983 */ /* 0x0003680000300800 */
[----:B------:R0:W-:Y:S04]  /*1d640*/  STG.E.U8 desc[UR20][R134.64+0x35], R95 ;  /* 0x0000355f86007986 */ /* 0x0001e8000c101114 */
[----:B------:R-:W-:Y:S04]  /*1d650*/  STG.E.U8 desc[UR20][R136.64+0x35], R172 ;  /* 0x000035ac88007986 */ /* 0x000fe8000c101114 */
[----:B------:R-:W-:Y:S04]  /*1d660*/  STG.E.U8 desc[UR20][R138.64+0x35], R60 ;  /* 0x0000353c8a007986 */ /* 0x000fe8000c101114 */
[----:B0-----:R-:W4:Y:S04]  /*1d670*/  LDL.S16 R95, [R1+0xd4] ;  /* 0x0000d400015f7983 */ /* 0x001f280000100600 */
[----:B------:R-:W-:Y:S04]  /*1d680*/  STG.E.U8 desc[UR20][R140.64+0x35], R54 ;  /* 0x000035368c007986 */ /* 0x000fe8000c101114 */
[----:B------:R0:W-:Y:S04]  /*1d690*/  STG.E.U8 desc[UR20][R134.64+0x36], R94 ;  /* 0x0000365e86007986 */ /* 0x0001e8000c101114 */
[----:B0-----:R-:W4:Y:S04]  /*1d6a0*/  LDL.S16 R94, [R1+0xd8] ;  /* 0x0000d800015e7983 */ /* 0x001f280000100600 */
[----:B------:R-:W-:Y:S04]  /*1d6b0*/  STG.E.U8 desc[UR20][R136.64+0x36], R173 ;  /* 0x000036ad88007986 */ /* 0x000fe8000c101114 */
[----:B------:R-:W-:Y:S04]  /*1d6c0*/  STG.E.U8 desc[UR20][R138.64+0x36], R59 ;  /* 0x0000363b8a007986 */ /* 0x000fe8000c101114 */
[----:B------:R-:W-:Y:S04]  /*1d6d0*/  STG.E.U8 desc[UR20][R140.64+0x36], R53 ;  /* 0x000036358c007986 */ /* 0x000fe8000c101114 */
[----:B------:R-:W-:Y:S04]  /*1d6e0*/  STG.E.U8 desc[UR20][R134.64+0x37], R13 ;  /* 0x0000370d86007986 */ /* 0x000fe8000c101114 */
[----:B------:R-:W-:Y:S04]  /*1d6f0*/  STG.E.U8 desc[UR20][R136.64+0x37], R174 ;  /* 0x000037ae88007986 */ /* 0x000fe8000c101114 */
[----:B------:R-:W-:Y:S04]  /*1d700*/  STG.E.U8 desc[UR20][R138.64+0x37], R80 ;  /* 0x000037508a007986 */ /* 0x000fe8000c101114 */
[----:B------:R-:W-:Y:S04]  /*1d710*/  STG.E.U8 desc[UR20][R140.64+0x37], R78 ;  /* 0x0000374e8c007986 */ /* 0x000fe8000c101114 */
[----:B---3--:R0:W-:Y:S04]  /*1d720*/  STG.E.U8 desc[UR20][R134.64+0x38], R99 ;  /* 0x0000386386007986 */ /* 0x0081e8000c101114 */
[----:B------:R-:W-:Y:S04]  /*1d730*/  STG.E.U8 desc[UR20][R136.64+0x38], R112 ;  /* 0x0000387088007986 */ /* 0x000fe8000c101114 */
[----:B------:R-:W-:Y:S04]  /*1d740*/  STG.E.U8 desc[UR20][R138.64+0x38], R52 ;  /* 0x000038348a007986 */ /* 0x000fe8000c101114 */
[----:B------:R-:W-:Y:S04]  /*1d750*/  STG.E.U8 desc[UR20][R140.64+0x38], R46 ;  /* 0x0000382e8c007986 */ /* 0x000fe8000c101114 */
[----:B--2---:R2:W-:Y:S04]  /*1d760*/  STG.E.U8 desc[UR20][R134.64+0x39], R98 ;  /* 0x0000396286007986 */ /* 0x0045e8000c101114 */
[----:B------:R-:W-:Y:S04]  /*1d770*/  STG.E.U8 desc[UR20][R136.64+0x39], R175 ;  /* 0x000039af88007986 */ /* 0x000fe8000c101114 */
[----:B------:R-:W-:Y:S04]  /*1d780*/  STG.E.U8 desc[UR20][R138.64+0x39], R51 ;  /* 0x000039338a007986 */ /* 0x000fe8000c101114 */
[----:B------:R-:W-:Y:S04]  /*1d790*/  STG.E.U8 desc[UR20][R140.64+0x39], R45 ;  /* 0x0000392d8c007986 */ /* 0x000fe8000c101114 */
[----:B----4-:R3:W-:Y:S04]  /*1d7a0*/  STG.E.U8 desc[UR20][R134.64+0x3a], R97 ;  /* 0x00003a6186007986 */ /* 0x0107e8000c101114 */
[----:B------:R-:W-:Y:S04]  /*1d7b0*/  STG.E.U8 desc[UR20][R136.64+0x3a], R176 ;  /* 0x00003ab088007986 */ /* 0x000fe8000c101114 */
[----:B------:R-:W-:Y:S04]  /*1d7c0*/  STG.E.U8 desc[UR20][R138.64+0x3a], R50 ;  /* 0x00003a328a007986 */ /* 0x000fe8000c101114 */
[----:B------:R-:W-:Y:S04]  /*1d7d0*/  STG.E.U8 desc[UR20][R140.64+0x3a], R44 ;  /* 0x00003a2c8c007986 */ /* 0x000fe8000c101114 */
[----:B------:R-:W-:Y:S04]  /*1d7e0*/  STG.E.U8 desc[UR20][R134.64+0x3b], R93 ;  /* 0x00003b5d86007986 */ /* 0x000fe8000c101114 */
[----:B------:R-:W-:Y:S04]  /*1d7f0*/  STG.E.U8 desc[UR20][R136.64+0x3b], R177 ;  /* 0x00003bb188007986 */ /* 0x000fe8000c101114 */
[----:B------:R-:W-:Y:S04]  /*1d800*/  STG.E.U8 desc[UR20][R138.64+0x3b], R77 ;  /* 0x00003b4d8a007986 */ /* 0x000fe8000c101114 */
[----:B------:R-:W-:Y:S04]  /*1d810*/  STG.E.U8 desc[UR20][R140.64+0x3b], R75 ;  /* 0x00003b4b8c007986 */ /* 0x000fe8000c101114 */
[----:B0-----:R1:W5:Y:S04]  /*1d820*/  LDL.LU R99, [R1+0x224] ;  /* 0x0002240001637983 */ /* 0x0013680000300800 */
[----:B--2---:R1:W5:Y:S04]  /*1d830*/  LDL.LU R98, [R1+0x220] ;  /* 0x0002200001627983 */ /* 0x0043680000300800 */
[----:B---3--:R1:W5:Y:S04]  /*1d840*/  LDL.LU R97, [R1+0x21c] ;  /* 0x00021c0001617983 */ /* 0x0083680000300800 */
[----:B------:R0:W-:Y:S04]  /*1d850*/  STG.E.U8 desc[UR20][R134.64+0x3c], R96 ;  /* 0x00003c6086007986 */ /* 0x0001e8000c101114 */
[----:B------:R-:W-:Y:S04]  /*1d860*/  STG.E.U8 desc[UR20][R136.64+0x3c], R115 ;  /* 0x00003c7388007986 */ /* 0x000fe8000c101114 */
[----:B------:R-:W-:Y:S04]  /*1d870*/  STG.E.U8 desc[UR20][R138.64+0x3c], R49 ;  /* 0x00003c318a007986 */ /* 0x000fe8000c101114 */
[----:B------:R-:W-:Y:S04]  /*1d880*/  STG.E.U8 desc[UR20][R140.64+0x3c], R43 ;  /* 0x00003c2b8c007986 */ /* 0x000fe8000c101114 */
[----:B0-----:R1:W5:Y:S04]  /*1d890*/  LDL.LU R96, [R1+0x218] ;  /* 0x0002180001607983 */ /* 0x0013680000300800 */
[----:B------:R0:W-:Y:S04]  /*1d8a0*/  STG.E.U8 desc[UR20][R134.64+0x3d], R95 ;  /* 0x00003d5f86007986 */ /* 0x0001e8000c101114 */
[----:B------:R-:W-:Y:S04]  /*1d8b0*/  STG.E.U8 desc[UR20][R136.64+0x3d], R178 ;  /* 0x00003db288007986 */ /* 0x000fe8000c101114 */
[----:B------:R-:W-:Y:S04]  /*1d8c0*/  STG.E.U8 desc[UR20][R138.64+0x3d], R48 ;  /* 0x00003d308a007986 */ /* 0x000fe8000c101114 */
[----:B------:R-:W-:Y:S04]  /*1d8d0*/  STG.E.U8 desc[UR20][R140.64+0x3d], R42 ;  /* 0x00003d2a8c007986 */ /* 0x000fe8000c101114 */
[----:B0-----:R1:W5:Y:S04]  /*1d8e0*/  LDL.LU R95, [R1+0x214] ;  /* 0x00021400015f7983 */ /* 0x0013680000300800 */
[----:B------:R0:W-:Y:S04]  /*1d8f0*/  STG.E.U8 desc[UR20][R134.64+0x3e], R94 ;  /* 0x00003e5e86007986 */ /* 0x0001e8000c101114 */
[----:B0-----:R1:W5:Y:S04]  /*1d900*/  LDL.LU R94, [R1+0x210] ;  /* 0x00021000015e7983 */ /* 0x0013680000300800 */
[----:B------:R-:W-:Y:S04]  /*1d910*/  STG.E.U8 desc[UR20][R136.64+0x3e], R179 ;  /* 0x00003eb388007986 */ /* 0x000fe8000c101114 */
[----:B------:R-:W-:Y:S04]  /*1d920*/  STG.E.U8 desc[UR20][R138.64+0x3e], R47 ;  /* 0x00003e2f8a007986 */ /* 0x000fe8000c101114 */
[----:B------:R-:W-:Y:S04]  /*1d930*/  STG.E.U8 desc[UR20][R140.64+0x3e], R41 ;  /* 0x00003e298c007986 */ /* 0x000fe8000c101114 */
[----:B------:R0:W-:Y:S02]  /*1d940*/  STG.E.U8 desc[UR20][R134.64+0x3f], R15 ;  /* 0x00003f0f86007986 */ /* 0x0001e4000c101114 */
[----:B0-----:R-:W0:Y:S01]  /*1d950*/  S2R R135, SR_CTAID.X ;  /* 0x0000000000877919 */ /* 0x001e220000002500 */
[----:B------:R-:W0:Y:S01]  /*1d960*/  S2R R134, SR_TID.X ;  /* 0x0000000000867919 */ /* 0x000e220000002100 */
[----:B------:R2:W-:Y:S04]  /*1d970*/  STG.E.U8 desc[UR20][R136.64+0x3f], R180 ;  /* 0x00003fb488007986 */ /* 0x0005e8000c101114 */
[----:B------:R3:W-:Y:S01]  /*1d980*/  STG.E.U8 desc[UR20][R138.64+0x3f], R76 ;  /* 0x00003f4c8a007986 */ /* 0x0007e2000c101114 */
[----:B--2---:R-:W2:Y:S08]  /*1d990*/  LDC.64 R136, c[0x4][0x20] ;  /* 0x01000800ff887b82 */ /* 0x004eb00000000a00 */
[----:B---3--:R-:W3:Y:S01]  /*1d9a0*/  LDC.64 R138, c[0x4][0x28] ;  /* 0x01000a00ff8a7b82 */ /* 0x008ee20000000a00 */
[----:B0-----:R-:W-:-:S04]  /*1d9b0*/  IMAD R134, R135, UR4, R134 ;  /* 0x0000000487867c24 */ /* 0x001fc8000f8e0286 */
[----:B------:R-:W-:Y:S01]  /*1d9c0*/  IMAD R134, R134, UR5, R16 ;  /* 0x0000000586867c24 */ /* 0x000fe2000f8e0210 */
[----:B------:R-:W-:Y:S04]  /*1d9d0*/  STG.E.U8 desc[UR20][R140.64+0x3f], R74 ;  /* 0x00003f4a8c007986 */ /* 0x000fe8000c101114 */
[----:B--2---:R0:W-:Y:S02]  /*1d9e0*/  STG.E desc[UR20][R136.64], R134 ;  /* 0x0000008688007986 */ /* 0x0041e4000c101914 */
[----:B0-----:R-:W-:-:S05]  /*1d9f0*/  LOP3.LUT R134, R252, 0xffff, RZ, 0xc0, !PT ;  /* 0x0000fffffc867812 */ /* 0x001fca00078ec0ff */
[----:B---3--:R1:W-:Y:S02]  /*1da00*/  STG.E desc[UR20][R138.64], R134 ;  /* 0x000000868a007986 */ /* 0x0083e4000c101914 */
.L_x_26:
[----:B------:R-:W-:Y:S05]  /*1da10*/  BSYNC.RECONVERGENT B3 ;  /* 0x0000000000037941 */ /* 0x000fea0003800200 */
.L_x_25:
[----:B------:R-:W-:-:S04]  /*1da20*/  PRMT R252, R252, 0x9910, RZ ;  /* 0x00009910fcfc7816 */ /* 0x000fc800000000ff */
[----:B------:R-:W-:-:S13]  /*1da30*/  ISETP.NE.AND P0, PT, R252, RZ, PT ;  /* 0x000000fffc00720c */ /* 0x000fda0003f05270 */
[----:B------:R-:W-:Y:S05]  /*1da40*/  @P0 BRA `(.L_x_27) ;  /* 0x0000000000140947 */ /* 0x000fea0003800000 */
[----:B------:R-:W0:Y:S01]  /*1da50*/  LDCU UR4, c[0x0][0x3ec] ;  /* 0x00007d80ff0477ac */ /* 0x000e220008000800 */
[----:B------:R-:W-:-:S05]  /*1da60*/  VIADD R16, R16, 0x1 ;  /* 0x0000000110107836 */ /* 0x000fca0000000000 */
[----:B0-----:R-:W-:-:S13]  /*1da70*/  ISETP.NE.AND P0, PT, R16, UR4, PT ;  /* 0x0000000410007c0c */ /* 0x001fda000bf05270 */
[----:B------:R-:W-:Y:S05]  /*1da80*/  @P0 BRA `(.L_x_28) ;  /* 0xfffffe6c00380947 */ /* 0x000fea000383ffff */
[----:B------:R-:W-:Y:S05]  /*1da90*/  EXIT ;  /* 0x000000000000794d */ /* 0x000fea0003800000 */
.L_x_27:
[----:B------:R-:W0:Y:S01]  /*1daa0*/  LDCU.64 UR4, c[0x0][0x3c0] ;  /* 0x00007800ff0477ac */ /* 0x000e220008000a00 */
[----:B------:R-:W-:Y:S02]  /*1dab0*/  IMAD.MOV.U32 R21, RZ, RZ, 0x1 ;  /* 0x00000001ff157424 */ /* 0x000fe400078e00ff */
[----:B------:R-:W-:Y:S02]  /*1dac0*/  IMAD.MOV.U32 R20, RZ, RZ, RZ ;  /* 0x000000ffff147224 */ /* 0x000fe400078e00ff */
[----:B0-----:R-:W-:Y:S02]  /*1dad0*/  IMAD.U32 R18, RZ, RZ, UR4 ;  /* 0x00000004ff127e24 */ /* 0x001fe4000f8e00ff */
[----:B------:R-:W-:-:S05]  /*1dae0*/  IMAD.U32 R19, RZ, RZ, UR5 ;  /* 0x00000005ff137e24 */ /* 0x000fca000f8e00ff */
[----:B------:R-:W2:Y:S02]  /*1daf0*/  ATOMG.E.CAS.STRONG.GPU PT, R18, [R18], R20, R21 ;  /* 0x00000014121273a9 */ /* 0x000ea400001ee115 */
[----:B--2---:R-:W-:-:S13]  /*1db00*/  ISETP.NE.AND P0, PT, R18, RZ, PT ;  /* 0x000000ff1200720c */ /* 0x004fda0003f05270 */
[----:B------:R-:W-:Y:S05]  /*1db10*/  @P0 EXIT ;  /* 0x000000000000094d */ /* 0x000fea0003800000 */
[----:B------:R-:W0:Y:S01]  /*1db20*/  LDCU.64 UR4, c[0x0][0x3c8] ;  /* 0x00007900ff0477ac */ /* 0x000e220008000a00 */
[----:B------:R-:W2:Y:S01]  /*1db30*/  S2R R17, SR_CTAID.X ;  /* 0x0000000000117919 */ /* 0x000ea20000002500 */
[----:B------:R-:W3:Y:S01]  /*1db40*/  LDC.64 R22, c[0x4][0x30] ;  /* 0x01000c00ff167b82 */ /* 0x000ee20000000a00 */
[----:B------:R-:W4:Y:S01]  /*1db50*/  LDCU.64 UR6, c[0x0][0x3d0] ;  /* 0x00007a00ff0677ac */ /* 0x000f220008000a00 */
[----:B------:R-:W2:Y:S06]  /*1db60*/  S2R R24, SR_TID.X ;  /* 0x0000000000187919 */ /* 0x000eac0000002100 */
[----:B------:R-:W1:Y:S01]  /*1db70*/  LDC.64 R20, c[0x4][0x38] ;  /* 0x01000e00ff147b82 */ /* 0x000e620000000a00 */
[----:B0-----:R-:W-:Y:S01]  /*1db80*/  ISETP.NE.U32.AND P0, PT, RZ, UR4, PT ;  /* 0x00000004ff007c0c */ /* 0x001fe2000bf05070 */
[----:B------:R-:W2:Y:S03]  /*1db90*/  LDCU UR4, c[0x0][0x360] ;  /* 0x00006c00ff0477ac */ /* 0x000ea60008000800 */
[----:B------:R-:W-:Y:S01]  /*1dba0*/  ISETP.NE.AND.EX P0, PT, RZ, UR5, PT, P0 ;  /* 0x00000005ff007c0c */ /* 0x000fe2000bf05300 */
[----:B----4-:R-:W-:-:S04]  /*1dbb0*/  UISETP.NE.U32.AND UP0, UPT, UR6, URZ, UPT ;  /* 0x000000ff0600728c */ /* 0x010fc8000bf05070 */
[----:B------:R-:W-:-:S08]  /*1dbc0*/  UISETP.NE.AND.EX UP0, UPT, UR7, URZ, UPT, UP0 ;  /* 0x000000ff0700728c */ /* 0x000fd0000bf05300 */
[----:B------:R-:W0:Y:S01]  /*1dbd0*/  @P0 LDC R25, c[0x0][0x3ec] ;  /* 0x0000fb00ff190b82 */ /* 0x000e220000000800 */
[----:B--2---:R-:W-:-:S07]  /*1dbe0*/  IMAD R17, R17, UR4, R24 ;  /* 0x0000000411117c24 */ /* 0x004fce000f8e0218 */
[----:B------:R-:W2:Y:S01]  /*1dbf0*/  @P0 LDC.64 R18, c[0x0][0x3c8] ;  /* 0x0000f200ff120b82 */ /* 0x000ea20000000a00 */
[----:B0-----:R-:W-:-:S05]  /*1dc00*/  @P0 IMAD R25, R17, R25, R16 ;  /* 0x0000001911190224 */ /* 0x001fca00078e0210 */
[----:B--2---:R0:W-:Y:S04]  /*1dc10*/  @P0 STG.E desc[UR20][R18.64], R25 ;  /* 0x0000001912000986 */ /* 0x0041e8000c101914 */
[----:B---3--:R0:W-:Y:S04]  /*1dc20*/  STG.E desc[UR20][R22.64], R17 ;  /* 0x0000001116007986 */ /* 0x0081e8000c101914 */
[----:B-1----:R0:W-:Y:S01]  /*1dc30*/  STG.E desc[UR20][R20.64], R16 ;  /* 0x0000001014007986 */ /* 0x0021e2000c101914 */
[----:B------:R-:W-:Y:S05]  /*1dc40*/  BRA.U !UP0, `(.L_x_29) ;  /* 0x0000000508047547 */ /* 0x000fea000b800000 */
[----:B0-----:R-:W0:Y:S02]  /*1dc50*/  LDC.64 R16, c[0x0][0x3d0] ;  /* 0x0000f400ff107b82 */ /* 0x001e240000000a00 */
[----:B0-----:R1:W-:Y:S04]  /*1dc60*/  STG.E.U8 desc[UR20][R16.64], R121 ;  /* 0x0000007910007986 */ /* 0x0013e8000c101114 */
[----:B------:R1:W-:Y:S04]  /*1dc70*/  STG.E.U8 desc[UR20][R16.64+0x1], R234 ;  /* 0x000001ea10007986 */ /* 0x0003e8000c101114 */
        /* <DEDUP_REMOVED lines=61> */
[----:B------:R1:W-:Y:S02]  /*1e050*/  STG.E.U8 desc[UR20][R16.64+0x3f], R233 ;  /* 0x00003fe910007986 */ /* 0x0003e4000c101114 */
.L_x_29:
[----:B------:R-:W2:Y:S02]  /*1e060*/  LDCU.64 UR4, c[0x0][0x3d8] ;  /* 0x00007b00ff0477ac */ /* 0x000ea40008000a00 */
[----:B--2---:R-:W-:-:S04]  /*1e070*/  UISETP.NE.U32.AND UP0, UPT, UR4, URZ, UPT ;  /* 0x000000ff0400728c */ /* 0x004fc8000bf05070 */
[----:B------:R-:W-:-:S09]  /*1e080*/  UISETP.NE.AND.EX UP0, UPT, UR5, URZ, UPT, UP0 ;  /* 0x000000ff0500728c */ /* 0x000fd2000bf05300 */
[----:B------:R-:W-:Y:S05]  /*1e090*/  BRA.U !UP0, `(.L_x_30) ;  /* 0x0000001d084c7547 */ /* 0x000fea000b800000 */
[----:B-----5:R-:W2:Y:S04]  /*1e0a0*/  LDL.LU.S16 R104, [R1+0xf8] ;  /* 0x0000f80001687983 */ /* 0x020ea80000300600 */
[----:B------:R2:W-:Y:S02]  /*1e0b0*/  STL [R1+0x300], R200 ;  /* 0x000300c801007387 */ /* 0x0005e40000100800 */
[----:B--2---:R-:W-:Y:S02]  /*1e0c0*/  PRMT R200, R104, 0x7610, R200 ;  /* 0x0000761068c87816 */ /* 0x004fe400000000c8 */
[----:B------:R-:W2:Y:S04]  /*1e0d0*/  LDL.LU.S16 R104, [R1+0xfc] ;  /* 0x0000fc0001687983 */ /* 0x000ea80000300600 */
[----:B------:R-:W-:Y:S04]  /*1e0e0*/  STL [R1+0x2f8], R198 ;  /* 0x0002f8c601007387 */ /* 0x000fe80000100800 */
[----:B------:R3:W-:Y:S04]  /*1e0f0*/  STL [R1+0x2fc], R199 ;  /* 0x0002fcc701007387 */ /* 0x0007e80000100800 */
[----:B------:R4:W-:Y:S04]  /*1e100*/  STL [R1+0x2ec], R195 ;  /* 0x0002ecc301007387 */ /* 0x0009e80000100800 */
[----:B------:R0:W-:Y:S01]  /*1e110*/  STL [R1+0x2dc], R191 ;  /* 0x0002dcbf01007387 */ /* 0x0001e20000100800 */
[----:B---3--:R-:W-:-:S03]  /*1e120*/  PRMT R199, R200, 0x7610, R199 ;  /* 0x00007610c8c77816 */ /* 0x008fc600000000c7 */
[----:B------:R3:W-:Y:S04]  /*1e130*/  STL [R1+0x2c8], R186 ;  /* 0x0002c8ba01007387 */ /* 0x0007e80000100800 */
[----:B------:R1:W-:Y:S04]  /*1e140*/  STL [R1+0x2b0], R175 ;  /* 0x0002b0af01007387 */ /* 0x0003e80000100800 */
[----:B------:R1:W-:Y:S04]  /*1e150*/  STL [R1+0x294], R168 ;  /* 0x000294a801007387 */ /* 0x0003e80000100800 */
[----:B------:R1:W-:Y:S04]  /*1e160*/  STL [R1+0x274], R160 ;  /* 0x000274a001007387 */ /* 0x0003e80000100800 */
[----:B------:R1:W-:Y:S04]  /*1e170*/  STL [R1+0x250], R151 ;  /* 0x0002509701007387 */ /* 0x0003e80000100800 */
[----:B------:R1:W-:Y:S04]  /*1e180*/  STL [R1+0x228], R116 ;  /* 0x0002287401007387 */ /* 0x0003e80000100800 */
[----:B------:R1:W-:Y:S04]  /*1e190*/  STL [R1+0x2cc], R187 ;  /* 0x0002ccbb01007387 */ /* 0x0003e80000100800 */
[----:B------:R-:W-:Y:S04]  /*1e1a0*/  STL [R1+0x2b8], R177 ;  /* 0x0002b8b101007387 */ /* 0x000fe80000100800 */
[----:B------:R1:W-:Y:S04]  /*1e1b0*/  STL [R1+0x2b4], R176 ;  /* 0x0002b4b001007387 */ /* 0x0003e80000100800 */
[----:B------:R-:W-:Y:S04]  /*1e1c0*/  STL [R1+0x2a0], R171 ;  /* 0x0002a0ab01007387 */ /* 0x000fe80000100800 */
        /* <DEDUP_REMOVED lines=22> */
[----:B------:R1:W-:Y:S01]  /*1e330*/  STL [R1+0x2e8], R194 ;  /* 0x0002e8c201007387 */ /* 0x0003e20000100800 */
[----:B--2---:R-:W-:-:S03]  /*1e340*/  PRMT R198, R104, 0x7610, R198 ;  /* 0x0000761068c67816 */ /* 0x004fc600000000c6 */
[----:B------:R2:W-:Y:S04]  /*1e350*/  STL [R1+0x2e4], R193 ;  /* 0x0002e4c101007387 */ /* 0x0005e80000100800 */
[----:B------:R-:W4:Y:S04]  /*1e360*/  LDL.LU.S16 R104, [R1+0x100] ;  /* 0x0001000001687983 */ /* 0x000f280000300600 */
        /* <DEDUP_REMOVED lines=22> */
[----:B------:R0:W5:Y:S01]  /*1e4d0*/  LDL.LU R200, [R1+0x300] ;  /* 0x0003000001c87983 */ /* 0x0001620000300800 */
[----:B----4-:R-:W-:-:S03]  /*1e4e0*/  PRMT R195, R104, 0x7610, R195 ;  /* 0x0000761068c37816 */ /* 0x010fc600000000c3 */
[----:B------:R-:W0:Y:S02]  /*1e4f0*/  LDL.LU.S16 R104, [R1+0x104] ;  /* 0x0001040001687983 */ /* 0x000e240000300600 */
[----:B0-----:R-:W-:Y:S02]  /*1e500*/  PRMT R191, R104, 0x7610, R191 ;  /* 0x0000761068bf7816 */ /* 0x001fe400000000bf */
[----:B------:R-:W3:Y:S02]  /*1e510*/  LDL.LU.S16 R104, [R1+0x108] ;  /* 0x0001080001687983 */ /* 0x000ee40000300600 */
[----:B---3--:R-:W-:Y:S02]  /*1e520*/  PRMT R186, R104, 0x7610, R186 ;  /* 0x0000761068ba7816 */ /* 0x008fe400000000ba */
[----:B------:R-:W1:Y:S02]  /*1e530*/  LDL.LU.S16 R104, [R1+0xdc] ;  /* 0x0000dc0001687983 */ /* 0x000e640000300600 */
[----:B-1----:R-:W-:-:S02]  /*1e540*/  PRMT R175, R104, 0x7610, R175 ;  /* 0x0000761068af7816 */ /* 0x002fc400000000af */
[----:B------:R-:W3:Y:S02]  /*1e550*/  LDL.LU.S16 R104, [R1+0xe0] ;  /* 0x0000e00001687983 */ /* 0x000ee40000300600 */
[----:B---3--:R-:W-:Y:S02]  /*1e560*/  PRMT R168, R104, 0x7610, R168 ;  /* 0x0000761068a87816 */ /* 0x008fe400000000a8 */
[----:B------:R-:W3:Y:S02]  /*1e570*/  LDL.LU.S16 R104, [R1+0xe4] ;  /* 0x0000e40001687983 */ /* 0x000ee40000300600 */
[----:B---3--:R-:W-:Y:S02]  /*1e580*/  PRMT R160, R104, 0x7610, R160 ;  /* 0x0000761068a07816 */ /* 0x008fe400000000a0 */
[----:B------:R-:W3:Y:S02]  /*1e590*/  LDL.LU.S16 R104, [R1+0xe8] ;  /* 0x0000e80001687983 */ /* 0x000ee40000300600 */
[----:B---3--:R-:W-:-:S02]  /*1e5a0*/  PRMT R151, R104, 0x7610, R151 ;  /* 0x0000761068977816 */ /* 0x008fc40000000097 */
        /* <DEDUP_REMOVED lines=12> */
[----:B------:R-:W3:Y:S01]  /*1e670*/  LDL.LU.S16 R104, [R1+0xc8] ;  /* 0x0000c80001687983 */ /* 0x000ee20000300600 */
[----:B------:R-:W-:Y:S02]  /*1e680*/  PRMT R187, R191, 0x7610, R187 ;  /* 0x00007610bfbb7816 */ /* 0x000fe400000000bb */
[----:B------:R-:W-:Y:S01]  /*1e690*/  PRMT R176, R186, 0x7610, R176 ;  /* 0x00007610bab07816 */ /* 0x000fe200000000b0 */
[----:B------:R4:W5:Y:S01]  /*1e6a0*/  LDL.LU R191, [R1+0x2dc] ;  /* 0x0002dc0001bf7983 */ /* 0x0009620000300800 */
[----:B------:R-:W-:Y:S02]  /*1e6b0*/  PRMT R177, R187, 0x7610, R177 ;  /* 0x00007610bbb17816 */ /* 0x000fe400000000b1 */
[----:B------:R-:W-:Y:S01]  /*1e6c0*/  PRMT R170, R176, 0x7610, R170 ;  /* 0x00007610b0aa7816 */ /* 0x000fe200000000aa */
[----:B------:R4:W5:Y:S01]  /*1e6d0*/  LDL.LU R187, [R1+0x2cc] ;  /* 0x0002cc0001bb7983 */ /* 0x0009620000300800 */
[----:B------:R-:W-:Y:S02]  /*1e6e0*/  PRMT R171, R177, 0x7610, R171 ;  /* 0x00007610b1ab7816 */ /* 0x000fe400000000ab */
[----:B------:R-:W-:Y:S01]  /*1e6f0*/  PRMT R169, R175, 0x7610, R169 ;  /* 0x00007610afa97816 */ /* 0x000fe200000000a9 */
[----:B------:R4:W5:Y:S01]  /*1e700*/  LDL.LU R186, [R1+0x2c8] ;  /* 0x0002c80001ba7983 */ /* 0x0009620000300800 */
[----:B------:R-:W-:-:S02]  /*1e710*/  PRMT R164, R171, 0x7610, R164 ;  /* 0x00007610aba47816 */ /* 0x000fc400000000a4 */
        /* <DEDUP_REMOVED lines=14> */
[----:B---3--:R-:W-:-:S03]  /*1e800*/  PRMT R105, R104, 0x7610, R105 ;  /* 0x0000761068697816 */ /* 0x008fc60000000069 */
[----:B------:R4:W5:Y:S04]  /*1e810*/  LDL.LU R169, [R1+0x298] ;  /* 0x0002980001a97983 */ /* 0x0009680000300800 */
[----:B------:R-:W3:Y:S01]  /*1e820*/  LDL.LU.S16 R104, [R1+0xc4] ;  /* 0x0000c40001687983 */ /* 0x000ee20000300600 */
        /* <DEDUP_REMOVED lines=67> */
[----:B------:R-:W-:Y:S02]  /*1ec60*/  PRMT R181, R213, 0x7610, R181 ;  /* 0x00007610d5b57816 */ /* 0x000fe400000000b5 */
[----:B------:R-:W-:-:S02]  /*1ec70*/  PRMT R150, R212, 0x7610, R150 ;  /* 0x00007610d4967816 */ /* 0x000fc40000000096 */
[----:B------:R-:W-:Y:S02]  /*1ec80*/  PRMT R149, R211, 0x7610, R149 ;  /* 0x00007610d3957816 */ /* 0x000fe40000000095 */
[----:B------:R-:W-:Y:S02]  /*1ec90*/  PRMT R148, R210, 0x7610, R148 ;  /* 0x00007610d2947816 */ /* 0x000fe40000000094 */
[----:B------:R-:W-:Y:S02]  /*1eca0*/  PRMT R147, R209, 0x7610, R147 ;  /* 0x00007610d1937816 */ /* 0x000fe40000000093 */
        /* <DEDUP_REMOVED lines=28> */
[----:B------:R-:W-:Y:S01]  /*1ee70*/  PRMT R73, R105, 0x7610, R73 ;  /* 0x0000761069497816 */ /* 0x000fe20000000049 */
[----:B------:R-:W4:Y:S01]  /*1ee80*/  LDL.LU.S16 R106, [R1+0x16c] ;  /* 0x00016c00016a7983 */ /* 0x000f220000300600 */
[----:B------:R-:W-:-:S02]  /*1ee90*/  PRMT R82, R125, 0x7610, R82 ;  /* 0x000076107d527816 */ /* 0x000fc40000000052 */
[----:B------:R-:W-:Y:S01]  /*1eea0*/  PRMT R81, R124, 0x7610, R81 ;  /* 0x000076107c517816 */ /* 0x000fe20000000051 */
[----:B------:R-:W4:Y:S01]  /*1eeb0*/  LDL.LU.S16 R105, [R1+0x170] ;  /* 0x0001700001697983 */ /* 0x000f220000300600 */
[----:B------:R-:W-:Y:S02]  /*1eec0*/  PRMT R80, R121, 0x7610, R80 ;  /* 0x0000761079507816 */ /* 0x000fe40000000050 */
[----:B------:R-:W-:Y:S02]  /*1eed0*/  PRMT R79, R109, 0x7610, R79 ;  /* 0x000076106d4f7816 */ /* 0x000fe4000000004f */
[----:B------:R-:W-:Y:S02]  /*1eee0*/  PRMT R78, R108, 0x7610, R78 ;  /* 0x000076106c4e7816 */ /* 0x000fe4000000004e */
[----:B------:R-:W-:Y:S02]  /*1eef0*/  PRMT R77, R107, 0x7610, R77 ;  /* 0x000076106b4d7816 */ /* 0x000fe4000000004d */
[----:B------:R-:W-:-:S02]  /*1ef00*/  PRMT R76, R17, 0x7610, R76 ;  /* 0x00007610114c7816 */ /* 0x000fc4000000004c */
[----:B------:R-:W-:Y:S02]  /*1ef10*/  PRMT R75, R16, 0x7610, R75 ;  /* 0x00007610104b7816 */ /* 0x000fe4000000004b */
[----:B------:R-:W-:Y:S02]  /*1ef20*/  PRMT R194, R197, 0x7610, R194 ;  /* 0x00007610c5c27816 */ /* 0x000fe400000000c2 */
[----:B--2---:R-:W-:Y:S01]  /*1ef30*/  PRMT R193, R196, 0x7610, R193 ;  /* 0x00007610c4c17816 */ /* 0x004fe200000000c1 */
[----:B------:R2:W5:Y:S01]  /*1ef40*/  LDL.LU R197, [R1+0x2f4] ;  /* 0x0002f40001c57983 */ /* 0x0005620000300800 */
[----:B------:R-:W-:Y:S02]  /*1ef50*/  PRMT R192, R195, 0x7610, R192 ;  /* 0x00007610c3c07816 */ /* 0x000fe400000000c0 */
[----:B------:R-:W-:Y:S01]  /*1ef60*/  PRMT R97, R82, 0x7610, R97 ;  /* 0x0000761052617816 */ /* 0x000fe20000000061 */
[----:B------:R2:W5:Y:S01]  /*1ef70*/  LDL.LU R196, [R1+0x2f0] ;  /* 0x0002f00001c47983 */ /* 0x0005620000300800 */
[----:B------:R-:W-:-:S02]  /*1ef80*/  PRMT R96, R81, 0x7610, R96 ;  /* 0x0000761051607816 */ /* 0x000fc40000000060 */
[----:B------:R-:W-:Y:S01]  /*1ef90*/  PRMT R95, R80, 0x7610, R95 ;  /* 0x00007610505f7816 */ /* 0x000fe2000000005f */
[----:B------:R-:W2:Y:S01]  /*1efa0*/  LDL.LU.S16 R82, [R1+0x178] ;  /* 0x0001780001527983 */ /* 0x000ea20000300600 */
[----:B------:R-:W-:Y:S02]  /*1efb0*/  PRMT R94, R79, 0x7610, R94 ;  /* 0x000076104f5e7816 */ /* 0x000fe4000000005e */
[----:B------:R-:W-:Y:S01]  /*1efc0*/  PRMT R92, R78, 0x7610, R92 ;  /* 0x000076104e5c7816 */ /* 0x000fe2000000005c */
[----:B------:R-:W2:Y:S01]  /*1efd0*/  LDL.LU.S16 R81, [R1+0x17c] ;  /* 0x00017c0001517983 */ /* 0x000ea20000300600 */
[----:B------:R-:W-:Y:S02]  /*1efe0*/  PRMT R91, R77, 0x7610, R91 ;  /* 0x000076104d5b7816 */ /* 0x000fe4000000005b */
[----:B------:R-:W-:Y:S01]  /*1eff0*/  PRMT R90, R76, 0x7610, R90 ;  /* 0x000076104c5a7816 */ /* 0x000fe2000000005a */
[----:B------:R-:W2:Y:S01]  /*1f000*/  LDL.LU.S16 R80, [R1+0x180] ;  /* 0x0001800001507983 */ /* 0x000ea20000300600 */
        /* <DEDUP_REMOVED lines=57> */
[----:B------:R-:W-:-:S03]  /*1f3a0*/  PRMT R174, R180, 0x7610, R174 ;  /* 0x00007610b4ae7816 */ /* 0x000fc600000000ae */
[----:B------:R-:W2:Y:S01]  /*1f3b0*/  LDL.LU.S16 R42, [R1+0x138] ;  /* 0x00013800012a7983 */ /* 0x000ea20000300600 */
[----:B------:R-:W-:-:S03]  /*1f3c0*/  PRMT R173, R179, 0x7610, R173 ;  /* 0x00007610b3ad7816 */ /* 0x000fc600000000ad */
[----:B------:R-:W2:Y:S01]  /*1f3d0*/  LDL.LU.S16 R41, [R1+0x10c] ;  /* 0x00010c0001297983 */ /* 0x000ea20000300600 */
[----:B------:R-:W-:-:S03]  /*1f3e0*/  PRMT R172, R178, 0x7610, R172 ;  /* 0x00007610b2ac7816 */ /* 0x000fc600000000ac */
[----:B------:R-:W2:Y:S04]  /*1f3f0*/  LDL.LU.S16 R39, [R1+0x114] ;  /* 0x0001140001277983 */ /* 0x000ea80000300600 */
[----:B------:R-:W2:Y:S04]  /*1f400*/  LDL.LU.S16 R38, [R1+0x118] ;  /* 0x0001180001267983 */ /* 0x000ea80000300600 */
[----:B------:R-:W2:Y:S04]  /*1f410*/  LDL.LU.S16 R37, [R1+0x11c] ;  /* 0x00011c0001257983 */ /* 0x000ea80000300600 */
[----:B------:R-:W2:Y:S04]  /*1f420*/  LDL.LU.S16 R36, [R1+0x120] ;  /* 0x0001200001247983 */ /* 0x000ea80000300600 */
[----:B------:R-:W2:Y:S01]  /*1f430*/  LDL.LU.S16 R35, [R1+0xf4] ;  /* 0x0000f40001237983 */ /* 0x000ea20000300600 */
[----:B---3--:R-:W-:-:S03]  /*1f440*/  PRMT R74, R104, 0x7610, R74 ;  /* 0x00007610684a7816 */ /* 0x008fc6000000004a */
[----:B------:R0:W5:Y:S01]  /*1f450*/  LDL.LU R192, [R1+0x2e0] ;  /* 0x0002e00001c07983 */ /* 0x0001620000300800 */
[----:B------:R-:W-:-:S03]  /*1f460*/  PRMT R88, R74, 0x7610, R88 ;  /* 0x000076104a587816 */ /* 0x000fc60000000058 */
[----:B------:R-:W3:Y:S01]  /*1f470*/  LDL.LU.S16 R104, [R1+0x174] ;  /* 0x0001740001687983 */ /* 0x000ee20000300600 */
[----:B------:R-:W-:-:S03]  /*1f480*/  PRMT R40, R88, 0x7610, R40 ;  /* 0x0000761058287816 */ /* 0x000fc60000000028 */
[----:B------:R-:W3:Y:S01]  /*1f490*/  LDL.LU.S16 R74, [R1+0x168] ;  /* 0x00016800014a7983 */ /* 0x000ee20000300600 */
[----:B------:R-:W-:-:S03]  /*1f4a0*/  PRMT R54, R40, 0x7610, R54 ;  /* 0x0000761028367816 */ /* 0x000fc60000000036 */
        /* <DEDUP_REMOVED lines=23> */
[----:B------:R-:W-:-:S03]  /*1f620*/  PRMT R245, R113, 0x7610, R245 ;  /* 0x0000761071f57816 */ /* 0x000fc600000000f5 */
[----:B------:R0:W5:Y:S04]  /*1f630*/  LDL.LU R172, [R1+0x2a4] ;  /* 0x0002a40001ac7983 */ /* 0x0001680000300800 */
        /* <DEDUP_REMOVED lines=11> */
[----:B------:R0:W5:Y:S01]  /*1f6f0*/  LDL.LU R113, [R1+0x21c] ;  /* 0x00021c0001717983 */ /* 0x0001620000300800 */
        /* <DEDUP_REMOVED lines=11> */
[----:B------:R-:W-:Y:S01]  /*1f7b0*/  PRMT R143, R206, 0x7610, R143 ;  /* 0x00007610ce8f7816 */ /* 0x000fe2000000008f */
[----:B------:R-:W1:Y:S01]  /*1f7c0*/  LDC.64 R16, c[0x0][0x3d8] ;  /* 0x0000f600ff107b82 */ /* 0x000e620000000a00 */
        /* <DEDUP_REMOVED lines=32> */
[----:B-1----:R0:W-:Y:S04]  /*1f9d0*/  STG.E.U8 desc[UR20][R16.64+0x3], R2 ;  /* 0x0000030210007986 */ /* 0x0021e8000c101114 */
        /* <DEDUP_REMOVED lines=15> */
[----:B----4-:R0:W-:Y:S04]  /*1fad0*/  STG.E.U8 desc[UR20][R16.64], R106 ;  /* 0x0000006a10007986 */ /* 0x0101e8000c101114 */
[----:B------:R0:W-:Y:S04]  /*1fae0*/  STG.E.U8 desc[UR20][R16.64+0x1], R105 ;  /* 0x0000016910007986 */ /* 0x0001e8000c101114 */
[----:B--2---:R0:W-:Y:S04]  /*1faf0*/  STG.E.U8 desc[UR20][R16.64+0x4], R82 ;  /* 0x0000045210007986 */ /* 0x0041e8000c101114 */
        /* <DEDUP_REMOVED lines=11> */
[----:B---3--:R0:W-:Y:S04]  /*1fbb0*/  STG.E.U8 desc[UR20][R16.64+0x2], R104 ;  /* 0x0000026810007986 */ /* 0x0081e8000c101114 */
        /* <DEDUP_REMOVED lines=33> */
.L_x_30:
[----:B------:R-:W2:Y:S02]  /*1fdd0*/  LDCU.64 UR4, c[0x0][0x3e0] ;  /* 0x00007c00ff0477ac */ /* 0x000ea40008000a00 */
[----:B--2---:R-:W-:-:S04]  /*1fde0*/  ISETP.NE.U32.AND P0, PT, RZ, UR4, PT ;  /* 0x00000004ff007c0c */ /* 0x004fc8000bf05070 */
[----:B------:R-:W-:-:S13]  /*1fdf0*/  ISETP.NE.AND.EX P0, PT, RZ, UR5, PT, P0 ;  /* 0x00000005ff007c0c */ /* 0x000fda000bf05300 */
[----:B------:R-:W-:Y:S05]  /*1fe00*/  @!P0 EXIT ;  /* 0x000000000000894d */ /* 0x000fea0003800000 */
[----:B0-----:R-:W0:Y:S02]  /*1fe10*/  LDC.64 R2, c[0x0][0x3e0] ;  /* 0x0000f800ff027b82 */ /* 0x001e240000000a00 */
[----:B0----5:R-:W-:Y:S04]  /*1fe20*/  STG.E.U8 desc[UR20][R2.64], R116 ;  /* 0x0000007402007986 */ /* 0x021fe8000c101114 */
[----:B------:R-:W-:Y:S04]  /*1fe30*/  STG.E.U8 desc[UR20][R2.64+0x1], R186 ;  /* 0x000001ba02007986 */ /* 0x000fe8000c101114 */
        /* <DEDUP_REMOVED lines=61> */
[----:B------:R-:W-:Y:S01]  /*20210*/  STG.E.U8 desc[UR20][R2.64+0x3f], R180 ;  /* 0x00003fb402007986 */ /* 0x000fe2000c101114 */
[----:B------:R-:W-:Y:S05]  /*20220*/  EXIT ;  /* 0x000000000000794d */ /* 0x000fea0003800000 */
.L_x_31:
[----:B------:R-:W-:-:S00]  /*20230*/  BRA `(.L_x_31) ;  /* 0xfffffffc00fc7947 */ /* 0x000fc0000383ffff */
[----:B------:R-:W-:-:S00]  /*20240*/  NOP ;  /* 0x0000000000007918 */ /* 0x000fc00000000000 */
        /* <DEDUP_REMOVED lines=11> */
.L_x_52:


//--------------------- .text.qpow_montgomery_g1_kernel --------------------------
	.section	.text.qpow_montgomery_g1_kernel,"ax",@progbits
	.align	128
        .global         qpow_montgomery_g1_kernel
        .type           qpow_montgomery_g1_kernel,@function
        .size           qpow_montgomery_g1_kernel,(.L_x_53 - qpow_montgomery_g1_kernel)
        .other          qpow_montgomery_g1_kernel,@"STO_CUDA_ENTRY STV_DEFAULT"
qpow_montgomery_g1_kernel:
.text.qpow_montgomery_g1_kernel:
        /* <DEDUP_REMOVED lines=11> */
[----:B------:R-:W1:Y:S01]  /*00b0*/  LDCU.64 UR8, c[0x0][0x358] ;  /* 0x00006b00ff0877ac */ /* 0x000e620008000a00 */
[----:B------:R-:W-:Y:S01]  /*00c0*/  IMAD.SHL.U32 R3, R0, 0x8, RZ ;  /* 0x0000000800037824 */ /* 0x000fe200078e00ff */
[----:B------:R-:W2:Y:S03]  /*00d0*/  LDCU.64 UR26, c[0x0][0x390] ;  /* 0x00007200ff1a77ac */ /* 0x000ea60008000a00 */
[----:B0-----:R-:W-:-:S05]  /*00e0*/  IMAD.WIDE.U32 R14, R3, 0x8, R14 ;  /* 0x00000008030e7825 */ /* 0x001fca00078e000e */
[----:B-1----:R-:W3:Y:S04]  /*00f0*/  LDG.E.64.CONSTANT R4, desc[UR8][R14.64] ;  /* 0x000000080e047981 */ /* 0x002ee8000c1e9b00 */
[----:B------:R-:W3:Y:S04]  /*0100*/  LDG.E.64.CONSTANT R6, desc[UR8][R14.64+0x8] ;  /* 0x000008080e067981 */ /* 0x000ee8000c1e9b00 */
[----:B------:R-:W4:Y:S04]  /*0110*/  LDG.E.64.CONSTANT R8, desc[UR8][R14.64+0x10] ;  /* 0x000010080e087981 */ /* 0x000f28000c1e9b00 */
[----:B------:R-:W4:Y:S01]  /*0120*/  LDG.E.64.CONSTANT R10, desc[UR8][R14.64+0x18] ;  /* 0x000018080e0a7981 */ /* 0x000f22000c1e9b00 */
[----:B------:R-:W0:Y:S03]  /*0130*/  LDC.64 R12, c[0x0][0x388] ;  /* 0x0000e200ff0c7b82 */ /* 0x000e260000000a00 */
[----:B------:R-:W2:Y:S04]  /*0140*/  LDG.E.64.CONSTANT R24, desc[UR8][R14.64+0x20] ;  /* 0x000020080e187981 */ /* 0x000ea8000c1e9b00 */
[----:B------:R-:W2:Y:S01]  /*0150*/  LDG.E.64.CONSTANT R26, desc[UR8][R14.64+0x28] ;  /* 0x000028080e1a7981 */ /* 0x000ea2000c1e9b00 */
[----:B------:R-:W1:Y:S03]  /*0160*/  LDC.64 R58, c[0x0][0x3a0] ;  /* 0x0000e800ff3a7b82 */ /* 0x000e660000000a00 */
[----:B------:R-:W2:Y:S04]  /*0170*/  LDG.E.64.CONSTANT R20, desc[UR8][R14.64+0x30] ;  /* 0x000030080e147981 */ /* 0x000ea8000c1e9b00 */
[----:B------:R-:W2:Y:S01]  /*0180*/  LDG.E.64.CONSTANT R22, desc[UR8][R14.64+0x38] ;  /* 0x000038080e167981 */ /* 0x000ea2000c1e9b00 */
[----:B------:R-:W1:Y:S03]  /*0190*/  LDC.64 R2, c[0x0][0x398] ;  /* 0x0000e600ff027b82 */ /* 0x000e660000000a00 */
[----:B0-----:R-:W2:Y:S04]  /*01a0*/  LDG.E.64.CONSTANT R40, desc[UR8][R12.64+0x8] ;  /* 0x000008080c287981 */ /* 0x001ea8000c1e9b00 */
[----:B------:R-:W2:Y:S04]  /*01b0*/  LDG.E.64.CONSTANT R38, desc[UR8][R12.64+0x10] ;  /* 0x000010080c267981 */ /* 0x000ea8000c1e9b00 */
[----:B------:R-:W2:Y:S04]  /*01c0*/  LDG.E.64.CONSTANT R36, desc[UR8][R12.64+0x18] ;  /* 0x000018080c247981 */ /* 0x000ea8000c1e9b00 */
[----:B------:R-:W2:Y:S04]  /*01d0*/  LDG.E.64.CONSTANT R34, desc[UR8][R12.64+0x20] ;  /* 0x000020080c227981 */ /* 0x000ea8000c1e9b00 */
[----:B-1----:R-:W2:Y:S04]  /*01e0*/  LDG.E.64.CONSTANT R56, desc[UR8][R58.64] ;  /* 0x000000083a387981 */ /* 0x002ea8000c1e9b00 */
[----:B------:R-:W2:Y:S04]  /*01f0*/  LDG.E.64.CONSTANT R54, desc[UR8][R58.64+0x8] ;  /* 0x000008083a367981 */ /* 0x000ea8000c1e9b00 */
        /* <DEDUP_REMOVED lines=10> */
[----:B------:R0:W5:Y:S04]  /*02a0*/  LDG.E.64.CONSTANT R16, desc[UR8][R2.64] ;  /* 0x0000000802107981 */ /* 0x000168000c1e9b00 */
[----:B------:R0:W5:Y:S04]  /*02b0*/  LDG.E.64.CONSTANT R14, desc[UR8][R2.64+0x8] ;  /* 0x00000808020e7981 */ /* 0x000168000c1e9b00 */
[----:B------:R0:W5:Y:S04]  /*02c0*/  LDG.E.64.CONSTANT R12, desc[UR8][R2.64+0x10] ;  /* 0x00001008020c7981 */ /* 0x000168000c1e9b00 */
[----:B---3--:R1:W-:Y:S04]  /*02d0*/  STL.128 [R1], R4 ;  /* 0x0000000401007387 */ /* 0x0083e80000100c00 */
[----:B----4-:R3:W-:Y:S04]  /*02e0*/  STL.128 [R1+0x10], R8 ;  /* 0x0000100801007387 */ /* 0x0107e80000100c00 */
[----:B-1----:R0:W5:Y:S04]  /*02f0*/  LDG.E.64.CONSTANT R6, desc[UR8][R2.64+0x28] ;  /* 0x0000280802067981 */ /* 0x002168000c1e9b00 */
[----:B------:R0:W5:Y:S04]  /*0300*/  LDG.E.64.CONSTANT R4, desc[UR8][R2.64+0x30] ;  /* 0x0000300802047981 */ /* 0x000168000c1e9b00 */
[----:B---3--:R0:W5:Y:S04]  /*0310*/  LDG.E.64.CONSTANT R10, desc[UR8][R2.64+0x18] ;  /* 0x00001808020a7981 */ /* 0x008168000c1e9b00 */
[----:B------:R0:W5:Y:S04]  /*0320*/  LDG.E.64.CONSTANT R8, desc[UR8][R2.64+0x20] ;  /* 0x0000200802087981 */ /* 0x000168000c1e9b00 */
[----:B------:R-:W5:Y:S01]  /*0330*/  LDG.E.64.CONSTANT R2, desc[UR8][R2.64+0x38] ;  /* 0x0000380802027981 */ /* 0x000f62000c1e9b00 */
[----:B--2---:R-:W-:-:S02]  /*0340*/  R2UR UR31, R41 ;  /* 0x00000000291f72ca */ /* 0x004fc400000e0000 */
[----:B------:R-:W-:Y:S02]  /*0350*/  R2UR UR30, R40 ;  /* 0x00000000281e72ca */ /* 0x000fe400000e0000 */
[----:B------:R-:W-:Y:S02]  /*0360*/  R2UR UR33, R39 ;  /* 0x00000000272172ca */ /* 0x000fe400000e0000 */
[----:B------:R-:W-:Y:S02]  /*0370*/  R2UR UR32, R38 ;  /* 0x00000000262072ca */ /* 0x000fe400000e0000 */
[----:B------:R-:W-:Y:S02]  /*0380*/  R2UR UR34, R36 ;  /* 0x00000000242272ca */ /* 0x000fe400000e0000 */
[----:B------:R-:W-:Y:S02]  /*0390*/  R2UR UR37, R35 ;  /* 0x00000000232572ca */ /* 0x000fe400000e0000 */
[----:B------:R-:W-:-:S02]  /*03a0*/  R2UR UR36, R34 ;  /* 0x00000000222472ca */ /* 0x000fc400000e0000 */
        /* <DEDUP_REMOVED lines=13> */
[----:B------:R-:W-:Y:S01]  /*0480*/  R2UR UR23, R49 ;  /* 0x00000000311772ca */ /* 0x000fe200000e0000 */
[----:B------:R1:W-:Y:S01]  /*0490*/  STL.128 [R1+0x20], R24 ;  /* 0x0000201801007387 */ /* 0x0003e20000100c00 */
[----:B------:R-:W-:Y:S02]  /*04a0*/  R2UR UR29, R19 ;  /* 0x00000000131d72ca */ /* 0x000fe400000e0000 */
[----:B------:R-:W-:Y:S01]  /*04b0*/  R2UR UR28, R18 ;  /* 0x00000000121c72ca */ /* 0x000fe200000e0000 */
[----:B------:R2:W-:Y:S01]  /*04c0*/  STL.128 [R1+0x30], R20 ;  /* 0x0000301401007387 */ /* 0x0005e20000100c00 */
[----:B------:R-:W-:Y:S02]  /*04d0*/  R2UR UR35, R37 ;  /* 0x00000000252372ca */ /* 0x000fe400000e0000 */
[----:B------:R-:W-:-:S02]  /*04e0*/  CS2R R18, SRZ ;  /* 0x0000000000127805 */ /* 0x000fc4000001ff00 */
[----:B------:R-:W-:Y:S01]  /*04f0*/  R2UR UR39, R33 ;  /* 0x00000000212772ca */ /* 0x000fe200000e0000 */
[----:B------:R-:W-:Y:S01]  /*0500*/  IMAD.MOV.U32 R37, RZ, RZ, RZ ;  /* 0x000000ffff257224 */ /* 0x000fe200078e00ff */
[----:B------:R-:W-:Y:S02]  /*0510*/  R2UR UR38, R32 ;  /* 0x00000000202672ca */ /* 0x000fe400000e0000 */
[----:B------:R-:W-:Y:S02]  /*0520*/  CS2R R32, SRZ ;  /* 0x0000000000207805 */ /* 0x000fe4000001ff00 */
[----:B------:R-:W-:Y:S02]  /*0530*/  R2UR UR41, R31 ;  /* 0x000000001f2972ca */ /* 0x000fe400000e0000 */
[----:B------:R-:W-:Y:S02]  /*0540*/  R2UR UR40, R30 ;  /* 0x000000001e2872ca */ /* 0x000fe400000e0000 */
[----:B------:R-:W-:-:S02]  /*0550*/  CS2R R30, SRZ ;  /* 0x00000000001e7805 */ /* 0x000fc4000001ff00 */
[----:B------:R-:W-:Y:S01]  /*0560*/  R2UR UR43, R29 ;  /* 0x000000001d2b72ca */ /* 0x000fe200000e0000 */
[----:B-1----:R-:W-:Y:S01]  /*0570*/  IMAD.MOV.U32 R25, RZ, RZ, RZ ;  /* 0x000000ffff197224 */ /* 0x002fe200078e00ff */
[----:B------:R-:W-:Y:S02]  /*0580*/  R2UR UR42, R28 ;  /* 0x000000001c2a72ca */ /* 0x000fe400000e0000 */
[----:B------:R-:W-:Y:S02]  /*0590*/  CS2R R28, SRZ ;  /* 0x00000000001c7805 */ /* 0x000fe4000001ff00 */
[----:B------:R-:W-:Y:S02]  /*05a0*/  R2UR UR24, R50 ;  /* 0x00000000321872ca */ /* 0x000fe400000e0000 */
[----:B--2---:R-:W-:Y:S02]  /*05b0*/  CS2R R20, SRZ ;  /* 0x0000000000147805 */ /* 0x004fe4000001ff00 */
[----:B------:R-:W-:-:S02]  /*05c0*/  R2UR UR25, R51 ;  /* 0x00000000331972ca */ /* 0x000fc400000e0000 */
[----:B------:R-:W-:Y:S02]  /*05d0*/  CS2R R22, SRZ ;  /* 0x0000000000167805 */ /* 0x000fe4000001ff00 */
[----:B------:R-:W-:Y:S01]  /*05e0*/  CS2R R50, SRZ ;  /* 0x0000000000327805 */ /* 0x000fe2000001ff00 */
[----:B0-----:R-:W-:-:S10]  /*05f0*/  UMOV UR4, URZ ;  /* 0x000000ff00047c82 */ /* 0x001fd40008000000 */
.L_x_32:
[----:B------:R-:W-:-:S09]  /*0600*/  ULEA UR5, UR4, UR7, 0x3 ;  /* 0x0000000704057291 */ /* 0x000fd2000f8e18ff */
[----:B------:R-:W2:Y:S01]  /*0610*/  LDL.64 R44, [UR5] ;  /* 0x00000005ff2c7983 */ /* 0x000ea20008100a00 */
[----:B------:R-:W-:Y:S01]  /*0620*/  IMAD.MOV.U32 R34, RZ, RZ, R23 ;  /* 0x000000ffff227224 */ /* 0x000fe200078e0017 */
[----:B------:R-:W-:Y:S01]  /*0630*/  UIADD3 UR4, UPT, UPT, UR4, 0x1, URZ ;  /* 0x0000000104047890 */ /* 0x000fe2000fffe0ff */
[----:B------:R-:W-:Y:S02]  /*0640*/  IMAD.MOV.U32 R35, RZ, RZ, R21 ;  /* 0x000000ffff237224 */ /* 0x000fe400078e0015 */
[----:B------:R-:W-:Y:S01]  /*0650*/  IMAD.MOV.U32 R36, RZ, RZ, R25 ;  /* 0x000000ffff247224 */ /* 0x000fe200078e0019 */
[----:B------:R-:W-:Y:S01]  /*0660*/  UISETP.NE.AND UP0, UPT, UR4, 0x8, UPT ;  /* 0x000000080400788c */ /* 0x000fe2000bf05270 */
[----:B--2--5:R-:W-:-:S04]  /*0670*/  IMAD.WIDE.U32 R26, R45, R16, RZ ;  /* 0x000000102d1a7225 */ /* 0x024fc800078e00ff */
[CC--:B------:R-:W-:Y:S02]  /*0680*/  IMAD R39, R17.reuse, R44.reuse, RZ ;  /* 0x0000002c11277224 */ /* 0x0c0fe400078e02ff */
[----:B------:R-:W-:-:S04]  /*0690*/  IMAD.WIDE.U32 R26, P0, R17, R44, R26 ;  /* 0x0000002c111a7225 */ /* 0x000fc8000780001a */
[----:B------:R-:W-:-:S04]  /*06a0*/  IMAD.WIDE.U32 R48, R16, R44, R34 ;  /* 0x0000002c10307225 */ /* 0x000fc800078e0022 */
[----:B------:R-:W-:Y:S02]  /*06b0*/  IMAD R41, R16, R45, R39 ;  /* 0x0000002d10297224 */ /* 0x000fe400078e0227 */
[----:B------:R-:W-:Y:S01]  /*06c0*/  IMAD.X R35, RZ, RZ, RZ, P0 ;  /* 0x000000ffff237224 */ /* 0x000fe200000e06ff */
[----:B------:R-:W-:Y:S01]  /*06d0*/  ISETP.GE.U32.AND P0, PT, R48, R23, PT ;  /* 0x000000173000720c */ /* 0x000fe20003f06070 */
[----:B------:R-:W-:-:S04]  /*06e0*/  IMAD.WIDE.U32 R38, R44, R16, RZ ;  /* 0x000000102c267225 */ /* 0x000fc800078e00ff */
[----:B------:R-:W-:Y:S01]  /*06f0*/  IMAD.IADD R23, R49, 0x1, R41 ;  /* 0x0000000131177824 */ /* 0x000fe200078e0229 */
[----:B------:R-:W-:Y:S01]  /*0700*/  IADD3 RZ, P1, PT, R39, R26, RZ ;  /* 0x0000001a27ff7210 */ /* 0x000fe20007f3e0ff */
[----:B------:R-:W-:Y:S02]  /*0710*/  IMAD.MOV.U32 R34, RZ, RZ, R27 ;  /* 0x000000ffff227224 */ /* 0x000fe400078e001b */
[----:B------:R-:W-:Y:S01]  /*0720*/  IMAD.WIDE.U32 R26, R14, R44, R36 ;  /* 0x0000002c0e1a7225 */ /* 0x000fe200078e0024 */
[----:B------:R-:W-:-:S03]  /*0730*/  ISETP.GE.U32.AND.EX P0, PT, R23, R21, PT, P0 ;  /* 0x000000151700720c */ /* 0x000fc60003f06100 */
[----:B------:R-:W-:Y:S02]  /*0740*/  IMAD R21, R15, R44, RZ ;  /* 0x0000002c0f157224 */ /* 0x000fe400078e02ff */
[----:B------:R-:W-:-:S04]  /*0750*/  IMAD.WIDE.U32.X R40, R17, R45, R34, P1 ;  /* 0x0000002d11287225 */ /* 0x000fc800008e0422 */
[----:B------:R-:W-:Y:S01]  /*0760*/  IMAD R43, R14, R45, R21 ;  /* 0x0000002d0e2b7224 */ /* 0x000fe200078e0215 */
[----:B------:R-:W-:Y:S01]  /*0770*/  SEL R21, RZ, 0x1, P0 ;  /* 0x00000001ff157807 */ /* 0x000fe20000000000 */
[----:B------:R-:W-:Y:S01]  /*0780*/  IMAD.WIDE.U32 R38, R45, R14, RZ ;  /* 0x0000000e2d267225 */ /* 0x000fe200078e00ff */
[C---:B------:R-:W-:Y:S02]  /*0790*/  ISETP.GE.U32.AND P0, PT, R26.reuse, R25, PT ;  /* 0x000000191a00720c */ /* 0x040fe40003f06070 */
[----:B------:R-:W-:Y:S01]  /*07a0*/  IADD3 R24, P3, P4, R26, R40, R21 ;  /* 0x000000281a187210 */ /* 0x000fe20007c7e015 */
[----:B------:R-:W-:Y:S02]  /*07b0*/  IMAD.IADD R21, R27, 0x1, R43 ;  /* 0x000000011b157824 */ /* 0x000fe400078e022b */
[----:B------:R-:W-:Y:S01]  /*07c0*/  IMAD.WIDE.U32 R34, P2, R15, R44, R38 ;  /* 0x0000002c0f227225 */ /* 0x000fe20007840026 */
[----:B------:R-:W-:Y:S02]  /*07d0*/  ISETP.GE.U32.AND P1, PT, R24, R26, PT ;  /* 0x0000001a1800720c */ /* 0x000fe40003f26070 */
[C---:B------:R-:W-:Y:S01]  /*07e0*/  IADD3.X R25, PT, PT, R21.reuse, R41, RZ, P3, P4 ;  /* 0x0000002915197210 */ /* 0x040fe20001fe84ff */
[----:B------:R-:W-:Y:S01]  /*07f0*/  IMAD.WIDE.U32 R38, R44, R14, RZ ;  /* 0x0000000e2c267225 */ /* 0x000fe200078e00ff */
[----:B------:R-:W-:-:S02]  /*0800*/  ISETP.GE.U32.AND.EX P0, PT, R21, R37, PT, P0 ;  /* 0x000000251500720c */ /* 0x000fc40003f06100 */
[----:B------:R-:W-:Y:S01]  /*0810*/  ISETP.GE.U32.AND.EX P1, PT, R25, R21, PT, P1 ;  /* 0x000000151900720c */ /* 0x000fe20003f26110 */
[----:B------:R-:W-:Y:S01]  /*0820*/  IMAD.X R27, RZ, RZ, RZ, P2 ;  /* 0x000000ffff1b7224 */ /* 0x000fe200010e06ff */
[----:B------:R-:W-:Y:S01]  /*0830*/  IADD3 RZ, P2, PT, R39, R34, RZ ;  /* 0x0000002227ff7210 */ /* 0x000fe20007f5e0ff */
[----:B------:R-:W-:Y:S01]  /*0840*/  IMAD.MOV.U32 R26, RZ, RZ, R35 ;  /* 0x000000ffff1a7224 */ /* 0x000fe200078e0023 */
[----:B------:R-:W-:Y:S01]  /*0850*/  SEL R38, RZ, 0x1, P0 ;  /* 0x00000001ff267807 */ /* 0x000fe20000000000 */
[----:B------:R-:W-:Y:S01]  /*0860*/  IMAD.MOV.U32 R34, RZ, RZ, R30 ;  /* 0x000000ffff227224 */ /* 0x000fe200078e001e */
[----:B------:R-:W-:Y:S01]  /*0870*/  SEL R21, RZ, 0x1, P1 ;  /* 0x00000001ff157807 */ /* 0x000fe20000800000 */
[----:B------:R-:W-:Y:S02]  /*0880*/  IMAD.MOV.U32 R35, RZ, RZ, R28 ;  /* 0x000000ffff237224 */ /* 0x000fe400078e001c */
[----:B------:R-:W-:-:S04]  /*0890*/  IMAD.WIDE.U32.X R26, R15, R45, R26, P2 ;  /* 0x0000002d0f1a7225 */ /* 0x000fc800010e041a */
[----:B------:R-:W-:Y:S01]  /*08a0*/  IMAD.WIDE.U32 R36, R12, R44, R34 ;  /* 0x0000002c0c247225 */ /* 0x000fe200078e0022 */
[----:B------:R-:W-:-:S03]  /*08b0*/  IADD3 R21, P0, P2, R21, R26, R38 ;  /* 0x0000001a15157210 */ /* 0x000fc60007a1e026 */
[----:B------:R-:W-:Y:S01]  /*08c0*/  IMAD R35, R13, R44, RZ ;  /* 0x0000002c0d237224 */ /* 0x000fe200078e02ff */
[----:B------:R-:W-:Y:S01]  /*08d0*/  ISETP.GE.U32.AND P1, PT, R36, R30, PT ;  /* 0x0000001e2400720c */ /* 0x000fe20003f26070 */
[----:B------:R-:W-:Y:S01]  /*08e0*/  IMAD.WIDE.U32 R38, R45, R12, RZ ;  /* 0x0000000c2d267225 */ /* 0x000fe200078e00ff */
[----:B------:R-:W-:Y:S02]  /*08f0*/  IADD3.X R42, PT, PT, RZ, R27, RZ, P0, P2 ;  /* 0x0000001bff2a7210 */ /* 0x000fe400007e44ff */
[----:B------:R-:W-:Y:S01]  /*0900*/  IADD3 R26, P3, PT, R21, R36, RZ ;  /* 0x00000024151a7210 */ /* 0x000fe20007f7e0ff */
[----:B------:R-:W-:Y:S02]  /*0910*/  IMAD.MOV.U32 R30, RZ, RZ, R29 ;  /* 0x000000ffff1e7224 */ /* 0x000fe400078e001d */
[----:B------:R-:W-:Y:S02]  /*0920*/  IMAD R27, R12, R45, R35 ;  /* 0x0000002d0c1b7224 */ /* 0x000fe400078e0223 */
[----:B------:R-:W-:-:S04]  /*0930*/  IMAD.WIDE.U32 R34, R10, R44, R30 ;  /* 0x0000002c0a227225 */ /* 0x000fc800078e001e */
[----:B------:R-:W-:Y:S01]  /*0940*/  IMAD.WIDE.U32 R38, P2, R13, R44, R38 ;  /* 0x0000002c0d267225 */ /* 0x000fe20007840026 */
[----:B------:R-:W-:-:S03]  /*0950*/  ISETP.GE.U32.AND P0, PT, R34, R29, PT ;  /* 0x0000001d2200720c */ /* 0x000fc60003f06070 */
[----:B------:R-:W-:Y:S02]  /*0960*/  IMAD.IADD R21, R37, 0x1, R27 ;  /* 0x0000000125157824 */ /* 0x000fe400078e021b */
[----:B------:R-:W-:Y:S01]  /*0970*/  IMAD.X R29, RZ, RZ, RZ, P2 ;  /* 0x000000ffff1d7224 */ /* 0x000fe200010e06ff */
[----:B------:R-:W-:Y:S01]  /*0980*/  ISETP.GE.U32.AND P2, PT, R26, R36, PT ;  /* 0x000000241a00720c */ /* 0x000fe20003f46070 */
[C---:B------:R-:W-:Y:S01]  /*0990*/  IMAD.X R27, R21.reuse, 0x1, R42, P3 ;  /* 0x00000001151b7824 */ /* 0x040fe200018e062a */
[----:B------:R-:W-:Y:S01]  /*09a0*/  ISETP.GE.U32.AND.EX P1, PT, R21, R28, PT, P1 ;  /* 0x0000001c1500720c */ /* 0x000fe20003f26110 */
[----:B------:R-:W-:-:S03]  /*09b0*/  IMAD.WIDE.U32 R40, R44, R12, RZ ;  /* 0x0000000c2c287225 */ /* 0x000fc600078e00ff */
[----:B------:R-:W-:Y:S01]  /*09c0*/  ISETP.GE.U32.AND.EX P2, PT, R27, R21, PT, P2 ;  /* 0x000000151b00720c */ /* 0x000fe20003f46120 */
[----:B------:R-:W-:Y:S01]  /*09d0*/  IMAD.MOV.U32 R36, RZ, RZ, R32 ;  /* 0x000000ffff247224 */ /* 0x000fe200078e0020 */
[----:B------:R-:W-:Y:S01]  /*09e0*/  IADD3 RZ, P3, PT, R41, R38, RZ ;  /* 0x0000002629ff7210 */ /* 0x000fe20007f7e0ff */
[----:B------:R-:W-:Y:S01]  /*09f0*/  IMAD.MOV.U32 R37, RZ, RZ, R50 ;  /* 0x000000ffff257224 */ /* 0x000fe200078e0032 */
[----:B------:R-:W-:Y:S01]  /*0a00*/  SEL R30, RZ, 0x1, P1 ;  /* 0x00000001ff1e7807 */ /* 0x000fe20000800000 */
[-C--:B------:R-:W-:Y:S02]  /*0a10*/  IMAD R21, R11, R44.reuse, RZ ;  /* 0x0000002c0b157224 */ /* 0x080fe400078e02ff */
[----:B------:R-:W-:Y:S02]  /*0a20*/  IMAD.MOV.U32 R28, RZ, RZ, R39 ;  /* 0x000000ffff1c7224 */ /* 0x000fe400078e0027 */
[----:B------:R-:W-:-:S04]  /*0a30*/  IMAD.WIDE.U32 R36, R8, R44, R36 ;  /* 0x0000002c08247225 */ /* 0x000fc800078e0024 */
[-C--:B------:R-:W-:Y:S01]  /*0a40*/  IMAD R43, R10, R45.reuse, R21 ;  /* 0x0000002d0a2b7224 */ /* 0x080fe200078e0215 */
[----:B------:R-:W-:Y:S01]  /*0a50*/  SEL R21, RZ, 0x1, P2 ;  /* 0x00000001ff157807 */ /* 0x000fe20001000000 */
[----:B------:R-:W-:Y:S01]  /*0a60*/  IMAD.WIDE.U32.X R28, R13, R45, R28, P3 ;  /* 0x0000002d0d1c7225 */ /* 0x000fe200018e041c */
[----:B------:R-:W-:-:S03]  /*0a70*/  ISETP.GE.U32.AND P2, PT, R36, R32, PT ;  /* 0x000000202400720c */ /* 0x000fc60003f46070 */
[----:B------:R-:W-:Y:S01]  /*0a80*/  IMAD.IADD R32, R35, 0x1, R43 ;  /* 0x0000000123207824 */ /* 0x000fe200078e022b */
[----:B------:R-:W-:Y:S01]  /*0a90*/  IADD3 R21, P3, P4, R21, R28, R30 ;  /* 0x0000001c15157210 */ /* 0x000fe20007c7e01e */
[----:B------:R-:W-:-:S03]  /*0aa0*/  IMAD.WIDE.U32 R38, R45, R10, RZ ;  /* 0x0000000a2d267225 */ /* 0x000fc600078e00ff */
[----:B------:R-:W-:Y:S01]  /*0ab0*/  IADD3.X R35, PT, PT, RZ, R29, RZ, P3, P4 ;  /* 0x0000001dff237210 */ /* 0x000fe20001fe84ff */
[----:B------:R-:W-:Y:S01]  /*0ac0*/  IMAD.WIDE.U32 R42, R45, R8, RZ ;  /* 0x000000082d2a7225 */ /* 0x000fe200078e00ff */
[----:B------:R-:W-:-:S03]  /*0ad0*/  ISETP.GE.U32.AND.EX P6, PT, R32, R31, PT, P0 ;  /* 0x0000001f2000720c */ /* 0x000fc60003fc6100 */
[----:B------:R-:W-:-:S04]  /*0ae0*/  IMAD.WIDE.U32 R38, P5, R11, R44, R38 ;  /* 0x0000002c0b267225 */ /* 0x000fc800078a0026 */
[----:B------:R-:W-:Y:S01]  /*0af0*/  IMAD.WIDE.U32 R28, R44, R8, RZ ;  /* 0x000000082c1c7225 */ /* 0x000fe200078e00ff */
[----:B------:R-:W-:Y:S02]  /*0b00*/  IADD3 R28, P0, PT, R21, R34, RZ ;  /* 0x00000022151c7210 */ /* 0x000fe40007f1e0ff */
[----:B------:R-:W-:Y:S01]  /*0b10*/  SEL R21, RZ, 0x1, P6 ;  /* 0x00000001ff157807 */ /* 0x000fe20003000000 */
[----:B------:R-:W-:Y:S01]  /*0b20*/  IMAD.WIDE.U32 R42, P3, R9, R44, R42 ;  /* 0x0000002c092a7225 */ /* 0x000fe2000786002a */
[----:B------:R-:W-:-:S03]  /*0b30*/  ISETP.GE.U32.AND P6, PT, R28, R34, PT ;  /* 0x000000221c00720c */ /* 0x000fc60003fc6070 */
[----:B------:R-:W-:-:S04]  /*0b40*/  IMAD.WIDE.U32 R40, R44, R10, RZ ;  /* 0x0000000a2c287225 */ /* 0x000fc800078e00ff */
[----:B------:R-:W-:Y:S01]  /*0b50*/  IMAD.X R59, RZ, RZ, RZ, P5 ;  /* 0x000000ffff3b7224 */ /* 0x000fe200028e06ff */
[----:B------:R-:W-:Y:S01]  /*0b60*/  IADD3 RZ, P5, PT, R29, R42, RZ ;  /* 0x0000002a1dff7210 */ /* 0x000fe20007fbe0ff */
[----:B------:R-:W-:Y:S01]  /*0b70*/  IMAD.X R29, R32, 0x1, R35, P0 ;  /* 0x00000001201d7824 */ /* 0x000fe200000e0623 */
[----:B------:R-:W-:Y:S01]  /*0b80*/  IADD3 RZ, P1, PT, R41, R38, RZ ;  /* 0x0000002629ff7210 */ /* 0x000fe20007f3e0ff */
[----:B------:R-:W-:-:S03]  /*0b90*/  IMAD.WIDE.U32 R52, R45, R6, RZ ;  /* 0x000000062d347225 */ /* 0x000fc600078e00ff */
[----:B------:R-:W-:Y:S01]  /*0ba0*/  ISETP.GE.U32.AND.EX P6, PT, R29, R32, PT, P6 ;  /* 0x000000201d00720c */ /* 0x000fe20003fc6160 */
[----:B------:R-:W-:Y:S02]  /*0bb0*/  IMAD.MOV.U32 R58, RZ, RZ, R39 ;  /* 0x000000ffff3a7224 */ /* 0x000fe400078e0027 */
[----:B------:R-:W-:Y:S01]  /*0bc0*/  IMAD.WIDE.U32 R38, R45, R4, RZ ;  /* 0x000000042d267225 */ /* 0x000fe200078e00ff */
[----:B------:R-:W-:-:S03]  /*0bd0*/  SEL R32, RZ, 0x1, P6 ;  /* 0x00000001ff207807 */ /* 0x000fc60003000000 */
[----:B------:R-:W-:-:S04]  /*0be0*/  IMAD.WIDE.U32 R46, R45, R2, RZ ;  /* 0x000000022d2e7225 */ /* 0x000fc800078e00ff */
[----:B------:R-:W-:-:S04]  /*0bf0*/  IMAD.WIDE.U32 R30, R44, R6, RZ ;  /* 0x000000062c1e7225 */ /* 0x000fc800078e00ff */
[----:B------:R-:W-:-:S04]  /*0c00*/  IMAD.WIDE.U32 R52, P4, R7, R44, R52 ;  /* 0x0000002c07347225 */ /* 0x000fc80007880034 */
[----:B------:R-:W-:Y:S01]  /*0c10*/  IMAD.WIDE.U32 R34, R44, R4, RZ ;  /* 0x000000042c227225 */ /* 0x000fe200078e00ff */
[----:B------:R-:W-:-:S03]  /*0c20*/  IADD3 RZ, P0, PT, R31, R52, RZ ;  /* 0x000000341fff7210 */ /* 0x000fc60007f1e0ff */
[----:B------:R-:W-:-:S04]  /*0c30*/  IMAD.WIDE.U32 R38, P6, R5, R44, R38 ;  /* 0x0000002c05267225 */ /* 0x000fc800078c0026 */
[----:B------:R-:W-:-:S04]  /*0c40*/  IMAD.WIDE.U32.X R58, R11, R45, R58, P1 ;  /* 0x0000002d0b3a7225 */ /* 0x000fc800008e043a */
[----:B------:R-:W-:-:S04]  /*0c50*/  IMAD.WIDE.U32 R40, R44, R2, RZ ;  /* 0x000000022c287225 */ /* 0x000fc800078e00ff */
[----:B------:R-:W-:-:S04]  /*0c60*/  IMAD.WIDE.U32 R46, P1, R3, R44, R46 ;  /* 0x0000002c032e7225 */ /* 0x000fc8000782002e */
[----:B------:R-:W-:Y:S01]  /*0c70*/  IMAD.X R31, RZ, RZ, RZ, P3 ;  /* 0x000000ffff1f7224 */ /* 0x000fe200018e06ff */
[----:B------:R-:W-:Y:S01]  /*0c80*/  IADD3 RZ, P3, PT, R35, R38, RZ ;  /* 0x0000002623ff7210 */ /* 0x000fe20007f7e0ff */
[----:B------:R-:W-:Y:S02]  /*0c90*/  IMAD.MOV.U32 R30, RZ, RZ, R43 ;  /* 0x000000ffff1e7224 */ /* 0x000fe400078e002b */
[----:B------:R-:W-:Y:S01]  /*0ca0*/  IMAD.X R35, RZ, RZ, RZ, P4 ;  /* 0x000000ffff237224 */ /* 0x000fe200020e06ff */
[----:B------:R-:W-:Y:S01]  /*0cb0*/  IADD3 RZ, P4, PT, R41, R46, RZ ;  /* 0x0000002e29ff7210 */ /* 0x000fe20007f9e0ff */
[----:B------:R-:W-:Y:S02]  /*0cc0*/  IMAD.X R41, RZ, RZ, RZ, P6 ;  /* 0x000000ffff297224 */ /* 0x000fe400030e06ff */
[----:B------:R-:W-:Y:S01]  /*0cd0*/  IMAD.WIDE.U32.X R30, R9, R45, R30, P5 ;  /* 0x0000002d091e7225 */ /* 0x000fe200028e041e */
[----:B------:R-:W-:-:S03]  /*0ce0*/  IADD3 R21, P5, P6, R32, R58, R21 ;  /* 0x0000003a20157210 */ /* 0x000fc60007ebe015 */
[----:B------:R-:W-:Y:S01]  /*0cf0*/  IMAD R49, R9, R44, RZ ;  /* 0x0000002c09317224 */ /* 0x000fe200078e02ff */
[----:B------:R-:W-:Y:S01]  /*0d00*/  IADD3.X R58, PT, PT, RZ, R59, RZ, P5, P6 ;  /* 0x0000003bff3a7210 */ /* 0x000fe20002fec4ff */
[----:B------:R-:W-:Y:S01]  /*0d10*/  IMAD.X R43, RZ, RZ, RZ, P1 ;  /* 0x000000ffff2b7224 */ /* 0x000fe200008e06ff */
[----:B------:R-:W-:Y:S01]  /*0d20*/  IADD3 R32, P1, PT, R21, R36, RZ ;  /* 0x0000002415207210 */ /* 0x000fe20007f3e0ff */
[----:B------:R-:W-:Y:S02]  /*0d30*/  IMAD.MOV.U32 R34, RZ, RZ, R53 ;  /* 0x000000ffff227224 */ /* 0x000fe400078e0035 */
[----:B------:R-:W-:Y:S02]  /*0d40*/  IMAD R49, R8, R45, R49 ;  /* 0x0000002d08317224 */ /* 0x000fe400078e0231 */
[----:B------:R-:W-:Y:S02]  /*0d50*/  IMAD.MOV.U32 R42, RZ, RZ, R47 ;  /* 0x000000ffff2a7224 */ /* 0x000fe400078e002f */
[----:B------:R-:W-:-:S02]  /*0d60*/  IMAD R47, R5, R44, RZ ;  /* 0x0000002c052f7224 */ /* 0x000fc400078e02ff */
[----:B------:R-:W-:Y:S02]  /*0d70*/  IMAD.MOV.U32 R21, RZ, RZ, R22 ;  /* 0x000000ffff157224 */ /* 0x000fe400078e0016 */
[----:B------:R-:W-:Y:S01]  /*0d80*/  IMAD.WIDE.U32.X R34, R7, R45, R34, P0 ;  /* 0x0000002d07227225 */ /* 0x000fe200000e0422 */
[----:B------:R-:W-:-:S03]  /*0d90*/  ISETP.GE.U32.AND P0, PT, R32, R36, PT ;  /* 0x000000242000720c */ /* 0x000fc60003f06070 */
[----:B------:R-:W-:Y:S02]  /*0da0*/  IMAD.IADD R54, R37, 0x1, R49 ;  /* 0x0000000125367824 */ /* 0x000fe400078e0231 */
[----:B------:R-:W-:Y:S02]  /*0db0*/  IMAD.MOV.U32 R40, RZ, RZ, R39 ;  /* 0x000000ffff287224 */ /* 0x000fe400078e0027 */
[----:B------:R-:W-:Y:S01]  /*0dc0*/  IMAD.MOV.U32 R36, RZ, RZ, R51 ;  /* 0x000000ffff247224 */ /* 0x000fe200078e0033 */
[----:B------:R-:W-:Y:S01]  /*0dd0*/  ISETP.GE.U32.AND.EX P2, PT, R54, R50, PT, P2 ;  /* 0x000000323600720c */ /* 0x000fe20003f46120 */
[----:B------:R-:W-:Y:S02]  /*0de0*/  IMAD.MOV.U32 R37, RZ, RZ, R33 ;  /* 0x000000ffff257224 */ /* 0x000fe400078e0021 */
[-C--:B------:R-:W-:Y:S02]  /*0df0*/  IMAD R55, R7, R44.reuse, RZ ;  /* 0x0000002c07377224 */ /* 0x080fe400078e02ff */
[----:B------:R-:W-:-:S02]  /*0e00*/  IMAD R57, R3, R44, RZ ;  /* 0x0000002c03397224 */ /* 0x000fc400078e02ff */
[C---:B------:R-:W-:Y:S02]  /*0e10*/  IMAD R56, R4.reuse, R45, R47 ;  /* 0x0000002d04387224 */ /* 0x040fe400078e022f */
[----:B------:R-:W-:-:S04]  /*0e20*/  IMAD.WIDE.U32 R38, R4, R44, R20 ;  /* 0x0000002c04267225 */ /* 0x000fc800078e0014 */
[----:B------:R-:W-:Y:S02]  /*0e30*/  IMAD.MOV.U32 R46, RZ, RZ, R19 ;  /* 0x000000ffff2e7224 */ /* 0x000fe400078e0013 */
[----:B------:R-:W-:Y:S02]  /*0e40*/  IMAD.MOV.U32 R47, RZ, RZ, R18 ;  /* 0x000000ffff2f7224 */ /* 0x000fe400078e0012 */
[----:B------:R-:W-:Y:S01]  /*0e50*/  IMAD R21, R23, UR26, RZ ;  /* 0x0000001a17157c24 */ /* 0x000fe2000f8e02ff */
[----:B------:R-:W-:Y:S01]  /*0e60*/  LOP3.LUT R23, RZ, R23, RZ, 0x33, !PT ;  /* 0x00000017ff177212 */ /* 0x000fe200078e33ff */
[----:B------:R-:W-:-:S04]  /*0e70*/  IMAD.WIDE.U32 R36, R6, R44, R36 ;  /* 0x0000002c06247225 */ /* 0x000fc800078e0024 */
[-C--:B------:R-:W-:Y:S02]  /*0e80*/  IMAD R55, R6, R45.reuse, R55 ;  /* 0x0000002d06377224 */ /* 0x080fe400078e0237 */
[-C--:B------:R-:W-:Y:S02]  /*0e90*/  IMAD R57, R2, R45.reuse, R57 ;  /* 0x0000002d02397224 */ /* 0x080fe400078e0239 */
[----:B------:R-:W-:Y:S01]  /*0ea0*/  IMAD.WIDE.U32.X R40, R5, R45, R40, P3 ;  /* 0x0000002d05287225 */ /* 0x000fe200018e0428 */
[----:B------:R-:W-:-:S03]  /*0eb0*/  ISETP.GE.U32.AND P3, PT, R36, R51, PT ;  /* 0x000000332400720c */ /* 0x000fc60003f66070 */
[----:B------:R-:W-:-:S04]  /*0ec0*/  IMAD.WIDE.U32.X R42, R3, R45, R42, P4 ;  /* 0x0000002d032a7225 */ /* 0x000fc800020e042a */
[----:B------:R-:W-:-:S04]  /*0ed0*/  IMAD.WIDE.U32 R44, R2, R44, R46 ;  /* 0x0000002c022c7225 */ /* 0x000fc800078e002e */
[C---:B------:R-:W-:Y:S01]  /*0ee0*/  IMAD R49, R48.reuse, UR27, R21 ;  /* 0x0000001b30317c24 */ /* 0x040fe2000f8e0215 */
[----:B------:R-:W-:Y:S01]  /*0ef0*/  LOP3.LUT R21, RZ, R48, RZ, 0x33, !PT ;  /* 0x00000030ff157212 */ /* 0x000fe200078e33ff */
[----:B------:R-:W-:-:S04]  /*0f00*/  IMAD.WIDE.U32 R46, R48, UR26, RZ ;  /* 0x0000001a302e7c25 */ /* 0x000fc8000f8e00ff */
[----:B------:R-:W-:Y:S02]  /*0f10*/  IMAD.IADD R47, R47, 0x1, R49 ;  /* 0x000000012f2f7824 */ /* 0x000fe400078e0231 */
[C---:B------:R-:W-:Y:S02]  /*0f20*/  IMAD R48, R46.reuse, UR29, RZ ;  /* 0x0000001d2e307c24 */ /* 0x040fe4000f8e02ff */
[----:B------:R-:W-:-:S04]  /*0f30*/  IMAD.WIDE.U32 R50, R46, UR30, RZ ;  /* 0x0000001e2e327c25 */ /* 0x000fc8000f8e00ff */
[----:B------:R-:W-:Y:S02]  /*0f40*/  IMAD R53, R47, UR28, R48 ;  /* 0x0000001c2f357c24 */ /* 0x000fe4000f8e0230 */
[----:B------:R-:W-:-:S04]  /*0f50*/  IMAD.WIDE.U32 R48, R46, UR28, RZ ;  /* 0x0000001c2e307c25 */ /* 0x000fc8000f8e00ff */
[----:B------:R-:W-:Y:S01]  /*0f60*/  IMAD.IADD R55, R37, 0x1, R55 ;  /* 0x0000000125377824 */ /* 0x000fe200078e0237 */
[----:B------:R-:W-:Y:S01]  /*0f70*/  ISETP.GT.U32.AND P4, PT, R48, R21, PT ;  /* 0x000000153000720c */ /* 0x000fe20003f84070 */
[----:B------:R-:W-:Y:S02]  /*0f80*/  IMAD.IADD R48, R49, 0x1, R53 ;  /* 0x0000000131307824 */ /* 0x000fe400078e0235 */
[----:B------:R-:W-:Y:S01]  /*0f90*/  IMAD.WIDE.U32 R52, R46, UR28, RZ ;  /* 0x0000001c2e347c25 */ /* 0x000fe2000f8e00ff */
[----:B------:R-:W-:Y:S02]  /*0fa0*/  ISETP.GE.U32.AND.EX P3, PT, R55, R33, PT, P3 ;  /* 0x000000213700720c */ /* 0x000fe40003f66130 */
[----:B------:R-:W-:Y:S01]  /*0fb0*/  ISETP.GT.U32.AND.EX P4, PT, R48, R23, PT, P4 ;  /* 0x000000173000720c */ /* 0x000fe20003f84140 */
[----:B------:R-:W-:-:S03]  /*0fc0*/  IMAD.WIDE.U32 R48, R47, UR28, RZ ;  /* 0x0000001c2f307c25 */ /* 0x000fc6000f8e00ff */
[----:B------:R-:W-:Y:S01]  /*0fd0*/  SEL R23, RZ, 0x1, !P4 ;  /* 0x00000001ff177807 */ /* 0x000fe20006000000 */
[----:B------:R-:W-:Y:S02]  /*0fe0*/  IMAD.X R33, R54, 0x1, R58, P1 ;  /* 0x0000000136217824 */ /* 0x000fe400008e063a */
[----:B------:R-:W-:-:S03]  /*0ff0*/  IMAD.WIDE.U32 R48, P5, R46, UR29, R48 ;  /* 0x0000001d2e307c25 */ /* 0x000fc6000f8a0030 */
[----:B------:R-:W-:Y:S01]  /*1000*/  ISETP.GE.U32.AND.EX P0, PT, R33, R54, PT, P0 ;  /* 0x000000362100720c */ /* 0x000fe20003f06100 */
[----:B------:R-:W-:Y:S01]  /*1010*/  IMAD.X R61, RZ, RZ, RZ, P5 ;  /* 0x000000ffff3d7224 */ /* 0x000fe200028e06ff */
[----:B------:R-:W-:Y:S01]  /*1020*/  IADD3 RZ, P6, PT, R53, R48, RZ ;  /* 0x0000003035ff7210 */ /* 0x000fe20007fde0ff */
[C---:B------:R-:W-:Y:S02]  /*1030*/  IMAD R48, R46.reuse, UR31, RZ ;  /* 0x0000001f2e307c24 */ /* 0x040fe4000f8e02ff */
[----:B------:R-:W-:Y:S02]  /*1040*/  IMAD.MOV.U32 R60, RZ, RZ, R49 ;  /* 0x000000ffff3c7224 */ /* 0x000fe400078e0031 */
[----:B------:R-:W-:Y:S02]  /*1050*/  IMAD R21, R47, UR30, R48 ;  /* 0x0000001e2f157c24 */ /* 0x000fe4000f8e0230 */
[----:B------:R-:W-:-:S04]  /*1060*/  IMAD.WIDE.U32 R48, R46, UR30, R24 ;  /* 0x0000001e2e307c25 */ /* 0x000fc8000f8e0018 */
[----:B------:R-:W-:Y:S01]  /*1070*/  IMAD.WIDE.U32.X R60, R47, UR29, R60, P6 ;  /* 0x0000001d2f3c7c25 */ /* 0x000fe2000b0e043c */
[----:B------:R-:W-:-:S03]  /*1080*/  ISETP.GE.U32.AND P5, PT, R48, R24, PT ;  /* 0x000000183000720c */ /* 0x000fc60003fa6070 */
[----:B------:R-:W-:Y:S01]  /*1090*/  IMAD.IADD R52, R49, 0x1, R21 ;  /* 0x0000000131347824 */ /* 0x000fe200078e0215 */
[----:B------:R-:W-:Y:S01]  /*10a0*/  IADD3 R23, P4, P6, R48, R60, R23 ;  /* 0x0000003c30177210 */ /* 0x000fe20007e9e017 */
[----:B------:R-:W-:Y:S02]  /*10b0*/  IMAD.IADD R56, R39, 0x1, R56 ;  /* 0x0000000127387824 */ /* 0x000fe400078e0238 */
[----:B------:R-:W-:Y:S01]  /*10c0*/  IMAD.IADD R57, R45, 0x1, R57 ;  /* 0x000000012d397824 */ /* 0x000fe200078e0239 */
[C---:B------:R-:W-:Y:S02]  /*10d0*/  IADD3.X R21, PT, PT, R52.reuse, R61, RZ, P4, P6 ;  /* 0x0000003d34157210 */ /* 0x040fe400027ec4ff */
[----:B------:R-:W-:Y:S01]  /*10e0*/  ISETP.GE.U32.AND P4, PT, R23, R48, PT ;  /* 0x000000301700720c */ /* 0x000fe20003f86070 */
[----:B------:R-:W-:Y:S01]  /*10f0*/  IMAD.WIDE.U32 R48, R47, UR30, RZ ;  /* 0x0000001e2f307c25 */ /* 0x000fe2000f8e00ff */
[----:B------:R-:W-:Y:S02]  /*1100*/  ISETP.GE.U32.AND.EX P5, PT, R52, R25, PT, P5 ;  /* 0x000000193400720c */ /* 0x000fe40003fa6150 */
[----:B------:R-:W-:Y:S01]  /*1110*/  ISETP.GE.U32.AND.EX P4, PT, R21, R52, PT, P4 ;  /* 0x000000341500720c */ /* 0x000fe20003f86140 */
[----:B------:R-:W-:-:S04]  /*1120*/  IMAD.WIDE.U32 R48, P6, R46, UR31, R48 ;  /* 0x0000001f2e307c25 */ /* 0x000fc8000f8c0030 */
[----:B------:R-:W-:Y:S01]  /*1130*/  IMAD.X R53, RZ, RZ, RZ, P6 ;  /* 0x000000ffff357224 */ /* 0x000fe200030e06ff */
[----:B------:R-:W-:Y:S01]  /*1140*/  IADD3 RZ, P6, PT, R51, R48, RZ ;  /* 0x0000003033ff7210 */ /* 0x000fe20007fde0ff */
[----:B------:R-:W-:Y:S01]  /*1150*/  IMAD.MOV.U32 R52, RZ, RZ, R49 ;  /* 0x000000ffff347224 */ /* 0x000fe200078e0031 */
[----:B------:R-:W-:Y:S01]  /*1160*/  SEL R48, RZ, 0x1, P5 ;  /* 0x00000001ff307807 */ /* 0x000fe20002800000 */
[----:B------:R-:W-:-:S04]  /*1170*/  IMAD.WIDE.U32 R50, R46, UR32, R26 ;  /* 0x000000202e327c25 */ /* 0x000fc8000f8e001a */
[----:B------:R-:W-:Y:S01]  /*1180*/  IMAD.WIDE.U32.X R24, R47, UR31, R52, P6 ;  /* 0x0000001f2f187c25 */ /* 0x000fe2000b0e0434 */
[----:B------:R-:W-:Y:S02]  /*1190*/  SEL R53, RZ, 0x1, P4 ;  /* 0x00000001ff357807 */ /* 0x000fe40002000000 */
[----:B------:R-:W-:Y:S02]  /*11a0*/  ISETP.GE.U32.AND P1, PT, R50, R26, PT ;  /* 0x0000001a3200720c */ /* 0x000fe40003f26070 */
[----:B------:R-:W-:Y:S01]  /*11b0*/  IADD3 R53, P4, P5, R53, R24, R48 ;  /* 0x0000001835357210 */ /* 0x000fe20007d9e030 */
[----:B------:R-:W-:-:S03]  /*11c0*/  IMAD.WIDE.U32 R48, R47, UR32, RZ ;  /* 0x000000202f307c25 */ /* 0x000fc6000f8e00ff */
[----:B------:R-:W-:Y:S01]  /*11d0*/  IADD3.X R52, PT, PT, RZ, R25, RZ, P4, P5 ;  /* 0x00000019ff347210 */ /* 0x000fe200027ea4ff */
[----:B------:R-:W-:-:S04]  /*11e0*/  IMAD.WIDE.U32 R24, R46, UR32, RZ ;  /* 0x000000202e187c25 */ /* 0x000fc8000f8e00ff */
[C---:B------:R-:W-:Y:S02]  /*11f0*/  IMAD R24, R46.reuse, UR33, RZ ;  /* 0x000000212e187c24 */ /* 0x040fe4000f8e02ff */
[----:B------:R-:W-:-:S04]  /*1200*/  IMAD.WIDE.U32 R48, P5, R46, UR33, R48 ;  /* 0x000000212e307c25 */ /* 0x000fc8000f8a0030 */
[----:B------:R-:W-:Y:S01]  /*1210*/  IMAD R37, R47, UR32, R24 ;  /* 0x000000202f257c24 */ /* 0x000fe2000f8e0218 */
[----:B------:R-:W-:Y:S02]  /*1220*/  IADD3 RZ, P4, PT, R25, R48, RZ ;  /* 0x0000003019ff7210 */ /* 0x000fe40007f9e0ff */
[-C--:B------:R-:W-:Y:S01]  /*1230*/  IADD3 R25, P6, PT, R53, R50.reuse, RZ ;  /* 0x0000003235197210 */ /* 0x080fe20007fde0ff */
[----:B------:R-:W-:Y:S01]  /*1240*/  IMAD.IADD R26, R51, 0x1, R37 ;  /* 0x00000001331a7824 */ /* 0x000fe200078e0225 */
[----:B------:R-:W-:Y:S02]  /*1250*/  SEL R24, RZ, 0x1, P2 ;  /* 0x00000001ff187807 */ /* 0x000fe40001000000 */
[----:B------:R-:W-:Y:S01]  /*1260*/  ISETP.GE.U32.AND P2, PT, R25, R50, PT ;  /* 0x000000321900720c */ /* 0x000fe20003f46070 */
[----:B------:R-:W-:Y:S01]  /*1270*/  IMAD.X R37, R26, 0x1, R52, P6 ;  /* 0x000000011a257824 */ /* 0x000fe200030e0634 */
[----:B------:R-:W-:Y:S01]  /*1280*/  SEL R53, RZ, 0x1, P0 ;  /* 0x00000001ff357807 */ /* 0x000fe20000000000 */
[----:B------:R-:W-:Y:S01]  /*1290*/  IMAD.WIDE.U32 R50, R46, UR34, R28 ;  /* 0x000000222e327c25 */ /* 0x000fe2000f8e001c */
[----:B------:R-:W-:-:S02]  /*12a0*/  ISETP.GE.U32.AND.EX P1, PT, R26, R27, PT, P1 ;  /* 0x0000001b1a00720c */ /* 0x000fc40003f26110 */
[----:B------:R-:W-:Y:S01]  /*12b0*/  ISETP.GE.U32.AND.EX P2, PT, R37, R26, PT, P2 ;  /* 0x0000001a2500720c */ /* 0x000fe20003f46120 */
[----:B------:R-:W-:Y:S01]  /*12c0*/  IMAD.X R27, RZ, RZ, RZ, P5 ;  /* 0x000000ffff1b7224 */ /* 0x000fe200028e06ff */
[----:B------:R-:W-:Y:S01]  /*12d0*/  IADD3 R53, P6, P5, R53, R30, R24 ;  /* 0x0000001e35357210 */ /* 0x000fe20007dde018 */
[----:B------:R-:W-:Y:S01]  /*12e0*/  IMAD.MOV.U32 R26, RZ, RZ, R49 ;  /* 0x000000ffff1a7224 */ /* 0x000fe200078e0031 */
[----:B------:R-:W-:Y:S02]  /*12f0*/  SEL R49, RZ, 0x1, P2 ;  /* 0x00000001ff317807 */ /* 0x000fe40001000000 */
[----:B------:R-:W-:Y:S01]  /*1300*/  IADD3.X R24, PT, PT, RZ, R31, RZ, P6, P5 ;  /* 0x0000001fff187210 */ /* 0x000fe200037ea4ff */
[----:B------:R-:W-:Y:S01]  /*1310*/  IMAD.WIDE.U32.X R30, R47, UR33, R26, P4 ;  /* 0x000000212f1e7c25 */ /* 0x000fe2000a0e041a */
[----:B------:R-:W-:Y:S02]  /*1320*/  SEL R27, RZ, 0x1, P1 ;  /* 0x00000001ff1b7807 */ /* 0x000fe40000800000 */
[----:B------:R-:W-:Y:S01]  /*1330*/  ISETP.GE.U32.AND P0, PT, R50, R28, PT ;  /* 0x0000001c3200720c */ /* 0x000fe20003f06070 */
[----:B------:R-:W-:Y:S01]  /*1340*/  IMAD R28, R46, UR35, RZ ;  /* 0x000000232e1c7c24 */ /* 0x000fe2000f8e02ff */
[----:B------:R-:W-:-:S02]  /*1350*/  IADD3 R49, P5, P6, R49, R30, R27 ;  /* 0x0000001e31317210 */ /* 0x000fc40007ebe01b */
[----:B------:R-:W-:Y:S01]  /*1360*/  IADD3 R26, P1, PT, R53, R36, RZ ;  /* 0x00000024351a7210 */ /* 0x000fe20007f3e0ff */
[----:B------:R-:W-:Y:S01]  /*1370*/  IMAD.WIDE.U32 R52, R47, UR34, RZ ;  /* 0x000000222f347c25 */ /* 0x000fe2000f8e00ff */
[----:B------:R-:W-:Y:S02]  /*1380*/  IADD3 R30, P2, PT, R49, R50, RZ ;  /* 0x00000032311e7210 */ /* 0x000fe40007f5e0ff */
[----:B------:R-:W-:Y:S01]  /*1390*/  ISETP.GE.U32.AND P4, PT, R26, R36, PT ;  /* 0x000000241a00720c */ /* 0x000fe20003f86070 */
[----:B------:R-:W-:Y:S01]  /*13a0*/  IMAD R59, R47, UR34, R28 ;  /* 0x000000222f3b7c24 */ /* 0x000fe2000f8e021c */
[----:B------:R-:W-:Y:S01]  /*13b0*/  IADD3.X R28, PT, PT, RZ, R31, RZ, P5, P6 ;  /* 0x0000001fff1c7210 */ /* 0x000fe20002fec4ff */
[----:B------:R-:W-:Y:S01]  /*13c0*/  IMAD.X R27, R55, 0x1, R24, P1 ;  /* 0x00000001371b7824 */ /* 0x000fe200008e0618 */
[----:B------:R-:W-:Y:S01]  /*13d0*/  ISETP.GE.U32.AND P1, PT, R30, R50, PT ;  /* 0x000000321e00720c */ /* 0x000fe20003f26070 */
[----:B------:R-:W-:Y:S01]  /*13e0*/  IMAD.IADD R31, R51, 0x1, R59 ;  /* 0x00000001331f7824 */ /* 0x000fe200078e023b */
[----:B------:R-:W-:Y:S01]  /*13f0*/  SEL R24, RZ, 0x1, P3 ;  /* 0x00000001ff187807 */ /* 0x000fe20001800000 */
[----:B------:R-:W-:Y:S01]  /*1400*/  IMAD.WIDE.U32 R50, R46, UR34, RZ ;  /* 0x000000222e327c25 */ /* 0x000fe2000f8e00ff */
[----:B------:R-:W-:-:S02]  /*1410*/  ISETP.GE.U32.AND.EX P4, PT, R27, R55, PT, P4 ;  /* 0x000000371b00720c */ /* 0x000fc40003f86140 */
[----:B------:R-:W-:Y:S01]  /*1420*/  ISETP.GE.U32.AND.EX P0, PT, R31, R29, PT, P0 ;  /* 0x0000001d1f00720c */ /* 0x000fe20003f06100 */
[----:B------:R-:W-:Y:S01]  /*1430*/  IMAD.WIDE.U32 R52, P5, R46, UR35, R52 ;  /* 0x000000232e347c25 */ /* 0x000fe2000f8a0034 */
[----:B------:R-:W-:-:S03]  /*1440*/  SEL R36, RZ, 0x1, P4 ;  /* 0x00000001ff247807 */ /* 0x000fc60002000000 */
[----:B------:R-:W-:Y:S01]  /*1450*/  IMAD.X R28, R31, 0x1, R28, P2 ;  /* 0x000000011f1c7824 */ /* 0x000fe200010e061c */
[----:B------:R-:W-:Y:S01]  /*1460*/  IADD3 RZ, P6, PT, R51, R52, RZ ;  /* 0x0000003433ff7210 */ /* 0x000fe20007fde0ff */
[----:B------:R-:W-:Y:S02]  /*1470*/  IMAD.X R59, RZ, RZ, RZ, P5 ;  /* 0x000000ffff3b7224 */ /* 0x000fe400028e06ff */
[----:B------:R-:W-:Y:S01]  /*1480*/  IMAD.MOV.U32 R58, RZ, RZ, R53 ;  /* 0x000000ffff3a7224 */ /* 0x000fe200078e0035 */
[----:B------:R-:W-:Y:S01]  /*1490*/  ISETP.GE.U32.AND.EX P1, PT, R28, R31, PT, P1 ;  /* 0x0000001f1c00720c */ /* 0x000fe20003f26110 */
[C---:B------:R-:W-:Y:S01]  /*14a0*/  IMAD.WIDE.U32 R48, R47.reuse, UR36, RZ ;  /* 0x000000242f307c25 */ /* 0x040fe2000f8e00ff */
[----:B------:R-:W-:Y:S02]  /*14b0*/  SEL R31, RZ, 0x1, P0 ;  /* 0x00000001ff1f7807 */ /* 0x000fe40000000000 */
[----:B------:R-:W-:Y:S01]  /*14c0*/  SEL R29, RZ, 0x1, P1 ;  /* 0x00000001ff1d7807 */ /* 0x000fe20000800000 */
[----:B------:R-:W-:Y:S01]  /*14d0*/  IMAD.WIDE.U32.X R58, R47, UR35, R58, P6 ;  /* 0x000000232f3a7c25 */ /* 0x000fe2000b0e043a */
[----:B------:R-:W-:-:S02]  /*14e0*/  IADD3 R24, P0, P6, R36, R34, R24 ;  /* 0x0000002224187210 */ /* 0x000fc40007e1e018 */
[----:B------:R-:W-:Y:S01]  /*14f0*/  ISETP.GE.U32.AND P1, PT, R38, R20, PT ;  /* 0x000000142600720c */ /* 0x000fe20003f26070 */
[C---:B------:R-:W-:Y:S01]  /*1500*/  IMAD R36, R46.reuse, UR37, RZ ;  /* 0x000000252e247c24 */ /* 0x040fe2000f8e02ff */
[----:B------:R-:W-:Y:S01]  /*1510*/  IADD3.X R20, PT, PT, RZ, R35, RZ, P0, P6 ;  /* 0x00000023ff147210 */ /* 0x000fe200007ec4ff */
[----:B------:R-:W-:Y:S01]  /*1520*/  IMAD.WIDE.U32 R34, R46, UR36, R32 ;  /* 0x000000242e227c25 */ /* 0x000fe2000f8e0020 */
[----:B------:R-:W-:Y:S02]  /*1530*/  IADD3 R29, P0, P6, R29, R58, R31 ;  /* 0x0000003a1d1d7210 */ /* 0x000fe40007e1e01f */
[----:B------:R-:W-:Y:S01]  /*1540*/  ISETP.GE.U32.AND.EX P1, PT, R56, R22, PT, P1 ;  /* 0x000000163800720c */ /* 0x000fe20003f26110 */
[----:B------:R-:W-:Y:S01]  /*1550*/  IMAD R53, R47, UR36, R36 ;  /* 0x000000242f357c24 */ /* 0x000fe2000f8e0224 */
[----:B------:R-:W-:Y:S01]  /*1560*/  IADD3.X R31, PT, PT, RZ, R59, RZ, P0, P6 ;  /* 0x0000003bff1f7210 */ /* 0x000fe200007ec4ff */
[----:B------:R-:W-:Y:S01]  /*1570*/  IMAD.WIDE.U32 R48, P4, R46, UR37, R48 ;  /* 0x000000252e307c25 */ /* 0x000fe2000f880030 */
[----:B------:R-:W-:-:S02]  /*1580*/  ISETP.GE.U32.AND P0, PT, R34, R32, PT ;  /* 0x000000202200720c */ /* 0x000fc40003f06070 */
[----:B------:R-:W-:Y:S01]  /*1590*/  IADD3 R29, P6, PT, R29, R34, RZ ;  /* 0x000000221d1d7210 */ /* 0x000fe20007fde0ff */
[----:B------:R-:W-:-:S04]  /*15a0*/  IMAD.WIDE.U32 R50, R46, UR36, RZ ;  /* 0x000000242e327c25 */ /* 0x000fc8000f8e00ff */
[----:B------:R-:W-:Y:S01]  /*15b0*/  IMAD.IADD R32, R35, 0x1, R53 ;  /* 0x0000000123207824 */ /* 0x000fe200078e0235 */
[----:B------:R-:W-:Y:S01]  /*15c0*/  IADD3 RZ, P3, PT, R51, R48, RZ ;  /* 0x0000003033ff7210 */ /* 0x000fe20007f7e0ff */
[----:B------:R-:W-:-:S03]  /*15d0*/  IMAD.WIDE.U32 R50, R47, UR38, RZ ;  /* 0x000000262f327c25 */ /* 0x000fc6000f8e00ff */
[----:B------:R-:W-:Y:S01]  /*15e0*/  ISETP.GE.U32.AND.EX P0, PT, R32, R33, PT, P0 ;  /* 0x000000212000720c */ /* 0x000fe20003f06100 */
[----:B------:R-:W-:Y:S01]  /*15f0*/  IMAD.X R35, RZ, RZ, RZ, P4 ;  /* 0x000000ffff237224 */ /* 0x000fe200020e06ff */
[----:B------:R-:W-:Y:S01]  /*1600*/  ISETP.GE.U32.AND P4, PT, R29, R34, PT ;  /* 0x000000221d00720c */ /* 0x000fe20003f86070 */
[----:B------:R-:W-:Y:S01]  /*1610*/  IMAD.WIDE.U32 R52, R47, UR40, RZ ;  /* 0x000000282f347c25 */ /* 0x000fe2000f8e00ff */
[----:B------:R-:W-:-:S03]  /*1620*/  SEL R22, RZ, 0x1, P0 ;  /* 0x00000001ff167807 */ /* 0x000fc60000000000 */
[----:B------:R-:W-:Y:S02]  /*1630*/  IMAD.X R31, R32, 0x1, R31, P6 ;  /* 0x00000001201f7824 */ /* 0x000fe400030e061f */
[----:B------:R-:W-:Y:S02]  /*1640*/  IMAD.MOV.U32 R34, RZ, RZ, R49 ;  /* 0x000000ffff227224 */ /* 0x000fe400078e0031 */
[----:B------:R-:W-:Y:S01]  /*1650*/  IMAD.WIDE.U32 R50, P5, R46, UR39, R50 ;  /* 0x000000272e327c25 */ /* 0x000fe2000f8a0032 */
[----:B------:R-:W-:-:S03]  /*1660*/  ISETP.GE.U32.AND.EX P6, PT, R31, R32, PT, P4 ;  /* 0x000000201f00720c */ /* 0x000fc60003fc6140 */
[----:B------:R-:W-:-:S04]  /*1670*/  IMAD.WIDE.U32 R54, R46, UR38, RZ ;  /* 0x000000262e367c25 */ /* 0x000fc8000f8e00ff */
[----:B------:R-:W-:Y:S01]  /*1680*/  IMAD.WIDE.U32 R32, P4, R46, UR41, R52 ;  /* 0x000000292e207c25 */ /* 0x000fe2000f880034 */
[----:B------:R-:W-:Y:S02]  /*1690*/  IADD3 RZ, P2, PT, R55, R50, RZ ;  /* 0x0000003237ff7210 */ /* 0x000fe40007f5e0ff */
[----:B------:R-:W-:Y:S01]  /*16a0*/  SEL R55, RZ, 0x1, P6 ;  /* 0x00000001ff377807 */ /* 0x000fe20003000000 */
[----:B------:R-:W-:Y:S01]  /*16b0*/  IMAD.WIDE.U32.X R52, R47, UR37, R34, P3 ;  /* 0x000000252f347c25 */ /* 0x000fe200098e0422 */
[----:B------:R-:W-:-:S03]  /*16c0*/  IADD3 R34, P0, PT, R24, R38, RZ ;  /* 0x0000002618227210 */ /* 0x000fc60007f1e0ff */
[----:B------:R-:W-:-:S04]  /*16d0*/  IMAD.WIDE.U32 R48, R46, UR40, RZ ;  /* 0x000000282e307c25 */ /* 0x000fc8000f8e00ff */
[----:B------:R-:W-:Y:S01]  /*16e0*/  IMAD.X R35, R56, 0x1, R20, P0 ;  /* 0x0000000138237824 */ /* 0x000fe200000e0614 */
[----:B------:R-:W-:Y:S01]  /*16f0*/  IADD3 RZ, P3, PT, R49, R32, RZ ;  /* 0x0000002031ff7210 */ /* 0x000fe20007f7e0ff */
[C---:B------:R-:W-:Y:S01]  /*1700*/  IMAD R20, R46.reuse, UR39, RZ ;  /* 0x000000272e147c24 */ /* 0x040fe2000f8e02ff */
[----:B------:R-:W-:Y:S01]  /*1710*/  IADD3 R55, P0, P6, R55, R52, R22 ;  /* 0x0000003437377210 */ /* 0x000fe20007e1e016 */
[----:B------:R-:W-:-:S03]  /*1720*/  IMAD.WIDE.U32 R48, R46, UR38, R26 ;  /* 0x000000262e307c25 */ /* 0x000fc6000f8e001a */
[----:B------:R-:W-:Y:S01]  /*1730*/  IADD3.X R50, PT, PT, RZ, R53, RZ, P0, P6 ;  /* 0x00000035ff327210 */ /* 0x000fe200007ec4ff */
[----:B------:R-:W-:Y:S01]  /*1740*/  IMAD R59, R47, UR38, R20 ;  /* 0x000000262f3b7c24 */ /* 0x000fe2000f8e0214 */
[----:B------:R-:W-:Y:S01]  /*1750*/  IADD3 R32, P6, PT, R55, R48, RZ ;  /* 0x0000003037207210 */ /* 0x000fe20007fde0ff */
[----:B------:R-:W-:Y:S01]  /*1760*/  IMAD.X R39, RZ, RZ, RZ, P5 ;  /* 0x000000ffff277224 */ /* 0x000fe200028e06ff */
[----:B------:R-:W-:Y:S01]  /*1770*/  ISETP.GE.U32.AND P5, PT, R34, R38, PT ;  /* 0x000000262200720c */ /* 0x000fe20003fa6070 */
[----:B------:R-:W-:Y:S01]  /*1780*/  IMAD.MOV.U32 R38, RZ, RZ, R51 ;  /* 0x000000ffff267224 */ /* 0x000fe200078e0033 */
[----:B------:R-:W-:Y:S01]  /*1790*/  SEL R20, RZ, 0x1, P1 ;  /* 0x00000001ff147807 */ /* 0x000fe20000800000 */
[----:B------:R-:W-:Y:S01]  /*17a0*/  IMAD.IADD R51, R49, 0x1, R59 ;  /* 0x0000000131337824 */ /* 0x000fe200078e023b */
[----:B------:R-:W-:Y:S01]  /*17b0*/  ISETP.GE.U32.AND.EX P0, PT, R35, R56, PT, P5 ;  /* 0x000000382300720c */ /* 0x000fe20003f06150 */
[----:B------:R-:W-:Y:S01]  /*17c0*/  IMAD.WIDE.U32.X R38, R47, UR39, R38, P2 ;  /* 0x000000272f267c25 */ /* 0x000fe200090e0426 */
[----:B------:R-:W-:-:S02]  /*17d0*/  ISETP.GE.U32.AND P1, PT, R48, R26, PT ;  /* 0x0000001a3000720c */ /* 0x000fc40003f26070 */
[----:B------:R-:W-:Y:S01]  /*17e0*/  ISETP.GE.U32.AND P5, PT, R32, R48, PT ;  /* 0x000000302000720c */ /* 0x000fe20003fa6070 */
[----:B------:R-:W-:Y:S01]  /*17f0*/  IMAD.X R50, R51, 0x1, R50, P6 ;  /* 0x0000000133327824 */ /* 0x000fe200030e0632 */
[----:B------:R-:W-:Y:S01]  /*1800*/  SEL R53, RZ, 0x1, P0 ;  /* 0x00000001ff357807 */ /* 0x000fe20000000000 */
[----:B------:R-:W-:Y:S01]  /*1810*/  IMAD.WIDE.U32 R48, R47, UR42, RZ ;  /* 0x0000002a2f307c25 */ /* 0x000fe2000f8e00ff */
[----:B------:R-:W-:Y:S02]  /*1820*/  ISETP.GE.U32.AND.EX P1, PT, R51, R27, PT, P1 ;  /* 0x0000001b3300720c */ /* 0x000fe40003f26110 */
[----:B------:R-:W-:Y:S02]  /*1830*/  ISETP.GE.U32.AND.EX P0, PT, R50, R51, PT, P5 ;  /* 0x000000333200720c */ /* 0x000fe40003f06150 */
[----:B------:R-:W-:Y:S01]  /*1840*/  IADD3 R20, P5, P6, R53, R40, R20 ;  /* 0x0000002835147210 */ /* 0x000fe20007ebe014 */
[----:B------:R-:W-:Y:S01]  /*1850*/  IMAD.WIDE.U32 R26, P2, R46, UR43, R48 ;  /* 0x0000002b2e1a7c25 */ /* 0x000fe2000f840030 */
[----:B------:R-:W-:-:S02]  /*1860*/  SEL R24, RZ, 0x1, P1 ;  /* 0x00000001ff187807 */ /* 0x000fc40000800000 */
[----:B------:R-:W-:Y:S01]  /*1870*/  SEL R51, RZ, 0x1, P0 ;  /* 0x00000001ff337807 */ /* 0x000fe20000000000 */
[C---:B------:R-:W-:Y:S01]  /*1880*/  IMAD.WIDE.U32 R52, R46.reuse, UR42, RZ ;  /* 0x0000002a2e347c25 */ /* 0x040fe2000f8e00ff */
[----:B------:R-:W-:Y:S02]  /*1890*/  IADD3.X R22, PT, PT, RZ, R41, RZ, P5, P6 ;  /* 0x00000029ff167210 */ /* 0x000fe40002fec4ff */
[----:B------:R-:W-:Y:S01]  /*18a0*/  IADD3 R51, P5, P6, R51, R38, R24 ;  /* 0x0000002633337210 */ /* 0x000fe20007ebe018 */
[----:B------:R-:W-:Y:S01]  /*18b0*/  IMAD R24, R46, UR41, RZ ;  /* 0x000000292e187c24 */ /* 0x000fe2000f8e02ff */
[----:B------:R-:W-:Y:S01]  /*18c0*/  ISETP.GE.U32.AND P0, PT, R44, R19, PT ;  /* 0x000000132c00720c */ /* 0x000fe20003f06070 */
[----:B------:R-:W-:Y:S01]  /*18d0*/  IMAD.WIDE.U32 R40, R46, UR40, R34 ;  /* 0x000000282e287c25 */ /* 0x000fe2000f8e0022 */
[----:B------:R-:W-:Y:S02]  /*18e0*/  IADD3 RZ, P1, PT, R53, R26, RZ ;  /* 0x0000001a35ff7210 */ /* 0x000fe40007f3e0ff */
[----:B------:R-:W-:Y:S01]  /*18f0*/  ISETP.GE.U32.AND.EX P0, PT, R57, R18, PT, P0 ;  /* 0x000000123900720c */ /* 0x000fe20003f06100 */
[----:B------:R-:W-:-:S02]  /*1900*/  IMAD R45, R47, UR40, R24 ;  /* 0x000000282f2d7c24 */ /* 0x000fc4000f8e0218 */
[----:B------:R-:W-:Y:S01]  /*1910*/  IMAD.MOV.U32 R18, RZ, RZ, R33 ;  /* 0x000000ffff127224 */ /* 0x000fe200078e0021 */
[----:B------:R-:W-:Y:S01]  /*1920*/  IADD3.X R33, PT, PT, RZ, R39, RZ, P5, P6 ;  /* 0x00000027ff217210 */ /* 0x000fe20002fec4ff */
[----:B------:R-:W-:Y:S01]  /*1930*/  IMAD.IADD R24, R41, 0x1, R45 ;  /* 0x0000000129187824 */ /* 0x000fe200078e022d */
[----:B------:R-:W-:Y:S01]  /*1940*/  IADD3 R51, P5, PT, R51, R40, RZ ;  /* 0x0000002833337210 */ /* 0x000fe20007fbe0ff */
[----:B------:R-:W-:Y:S01]  /*1950*/  IMAD.X R19, RZ, RZ, RZ, P4 ;  /* 0x000000ffff137224 */ /* 0x000fe200020e06ff */
[----:B------:R-:W-:Y:S01]  /*1960*/  ISETP.GE.U32.AND P4, PT, R40, R34, PT ;  /* 0x000000222800720c */ /* 0x000fe20003f86070 */
[----:B------:R-:W-:Y:S01]  /*1970*/  IMAD.X R39, RZ, RZ, RZ, P2 ;  /* 0x000000ffff277224 */ /* 0x000fe200010e06ff */
[----:B------:R-:W-:Y:S01]  /*1980*/  ISETP.GE.U32.AND P2, PT, R51, R40, PT ;  /* 0x000000283300720c */ /* 0x000fe20003f46070 */
[----:B------:R-:W-:Y:S01]  /*1990*/  IMAD.X R33, R24, 0x1, R33, P5 ;  /* 0x0000000118217824 */ /* 0x000fe200028e0621 */
[----:B------:R-:W-:Y:S01]  /*19a0*/  IADD3 R26, P5, PT, R20, R44, RZ ;  /* 0x0000002c141a7210 */ /* 0x000fe20007fbe0ff */
[----:B------:R-:W-:Y:S01]  /*19b0*/  IMAD.MOV.U32 R38, RZ, RZ, R27 ;  /* 0x000000ffff267224 */ /* 0x000fe200078e001b */
[----:B------:R-:W-:Y:S01]  /*19c0*/  ISETP.GE.U32.AND.EX P4, PT, R24, R35, PT, P4 ;  /* 0x000000231800720c */ /* 0x000fe20003f86140 */
[----:B------:R-:W-:Y:S01]  /*19d0*/  IMAD.WIDE.U32.X R34, R47, UR41, R18, P3 ;  /* 0x000000292f227c25 */ /* 0x000fe200098e0412 */
[----:B------:R-:W-:-:S02]  /*19e0*/  ISETP.GE.U32.AND.EX P2, PT, R33, R24, PT, P2 ;  /* 0x000000182100720c */ /* 0x000fc40003f46120 */
[----:B------:R-:W-:Y:S01]  /*19f0*/  SEL R20, RZ, 0x1, P4 ;  /* 0x00000001ff147807 */ /* 0x000fe20002000000 */
[----:B------:R-:W-:Y:S01]  /*1a00*/  IMAD.X R27, R57, 0x1, R22, P5 ;  /* 0x00000001391b7824 */ /* 0x000fe200028e0616 */
[----:B------:R-:W-:Y:S01]  /*1a10*/  SEL R41, RZ, 0x1, P2 ;  /* 0x00000001ff297807 */ /* 0x000fe20001000000 */
[C---:B------:R-:W-:Y:S01]  /*1a20*/  IMAD R22, R46.reuse, UR43, RZ ;  /* 0x0000002b2e167c24 */ /* 0x040fe2000f8e02ff */
[----:B------:R-:W-:Y:S01]  /*1a30*/  SEL R24, RZ, 0x1, P0 ;  /* 0x00000001ff187807 */ /* 0x000fe20000000000 */
[----:B------:R-:W-:Y:S01]  /*1a40*/  IMAD.WIDE.U32 R18, R46, UR42, R26 ;  /* 0x0000002a2e127c25 */ /* 0x000fe2000f8e001a */
[----:B------:R-:W-:-:S03]  /*1a50*/  IADD3 R41, P2, P3, R41, R34, R20 ;  /* 0x0000002229297210 */ /* 0x000fc60007b5e014 */
[C---:B------:R-:W-:Y:S01]  /*1a60*/  IMAD R45, R47.reuse, UR42, R22 ;  /* 0x0000002a2f2d7c24 */ /* 0x040fe2000f8e0216 */
[----:B------:R-:W-:Y:S01]  /*1a70*/  IADD3.X R22, PT, PT, RZ, R35, RZ, P2, P3 ;  /* 0x00000023ff167210 */ /* 0x000fe200017e64ff */
[----:B------:R-:W-:Y:S01]  /*1a80*/  IMAD.WIDE.U32.X R38, R47, UR43, R38, P1 ;  /* 0x0000002b2f267c25 */ /* 0x000fe200088e0426 */
[----:B------:R-:W-:Y:S02]  /*1a90*/  IADD3 R20, P5, PT, R41, R18, RZ ;  /* 0x0000001229147210 */ /* 0x000fe40007fbe0ff */
[----:B------:R-:W-:Y:S01]  /*1aa0*/  ISETP.GE.U32.AND P3, PT, R26, R44, PT ;  /* 0x0000002c1a00720c */ /* 0x000fe20003f66070 */
[----:B------:R-:W-:Y:S01]  /*1ab0*/  IMAD.IADD R19, R19, 0x1, R45 ;  /* 0x0000000113137824 */ /* 0x000fe200078e022d */
[----:B------:R-:W-:Y:S02]  /*1ac0*/  ISETP.GE.U32.AND P4, PT, R18, R26, PT ;  /* 0x0000001a1200720c */ /* 0x000fe40003f86070 */
[----:B------:R-:W-:Y:S01]  /*1ad0*/  ISETP.GE.U32.AND P2, PT, R20, R18, PT ;  /* 0x000000121400720c */ /* 0x000fe20003f46070 */
[----:B------:R-:W-:Y:S01]  /*1ae0*/  IMAD.X R22, R19, 0x1, R22, P5 ;  /* 0x0000000113167824 */ /* 0x000fe200028e0616 */
[----:B------:R-:W-:-:S02]  /*1af0*/  ISETP.GE.U32.AND.EX P1, PT, R27, R57, PT, P3 ;  /* 0x000000391b00720c */ /* 0x000fc40003f26130 */
[----:B------:R-:W-:Y:S02]  /*1b00*/  ISETP.GE.U32.AND.EX P3, PT, R19, R27, PT, P4 ;  /* 0x0000001b1300720c */ /* 0x000fe40003f66140 */
[----:B------:R-:W-:Y:S02]  /*1b10*/  ISETP.GE.U32.AND.EX P2, PT, R22, R19, PT, P2 ;  /* 0x000000131600720c */ /* 0x000fe40003f46120 */
[----:B------:R-:W-:Y:S02]  /*1b20*/  SEL R27, RZ, 0x1, P1 ;  /* 0x00000001ff1b7807 */ /* 0x000fe40000800000 */
[----:B------:R-:W-:Y:S02]  /*1b30*/  SEL R18, RZ, 0x1, P3 ;  /* 0x00000001ff127807 */ /* 0x000fe40001800000 */
[----:B------:R-:W-:Y:S02]  /*1b40*/  SEL R19, RZ, 0x1, P2 ;  /* 0x00000001ff137807 */ /* 0x000fe40001000000 */
[----:B------:R-:W-:-:S02]  /*1b50*/  IADD3 R24, P0, P1, R27, R42, R24 ;  /* 0x0000002a1b187210 */ /* 0x000fc4000791e018 */
[----:B------:R-:W-:Y:S02]  /*1b60*/  IADD3 R19, P2, P3, R19, R38, R18 ;  /* 0x0000002613137210 */ /* 0x000fe40007b5e012 */
[----:B------:R-:W-:Y:S02]  /*1b70*/  IADD3.X R43, PT, PT, RZ, R43, RZ, P0, P1 ;  /* 0x0000002bff2b7210 */ /* 0x000fe400007e24ff */
[----:B------:R-:W-:Y:S02]  /*1b80*/  IADD3 R19, P0, PT, R19, R24, RZ ;  /* 0x0000001813137210 */ /* 0x000fe40007f1e0ff */
[----:B------:R-:W-:-:S05]  /*1b90*/  IADD3.X R18, PT, PT, RZ, R39, RZ, P2, P3 ;  /* 0x00000027ff127210 */ /* 0x000fca00017e64ff */
[----:B------:R-:W-:Y:S01]  /*1ba0*/  IMAD.X R18, R18, 0x1, R43, P0 ;  /* 0x0000000112127824 */ /* 0x000fe200000e062b */
[----:B------:R-:W-:Y:S06]  /*1bb0*/  BRA.U UP0, `(.L_x_32) ;  /* 0xffffffe900907547 */ /* 0x000fec000b83ffff */
[----:B------:R-:W-:Y:S01]  /*1bc0*/  ISETP.NE.U32.AND P0, PT, R19, UR42, PT ;  /* 0x0000002a13007c0c */ /* 0x000fe2000bf05070 */
[----:B------:R-:W-:Y:S04]  /*1bd0*/  BSSY.RECONVERGENT B1, `(.L_x_33) ;  /* 0x0000076000017945 */ /* 0x000fe80003800200 */
[----:B------:R-:W-:Y:S01]  /*1be0*/  BSSY.RELIABLE B0, `(.L_x_34) ;  /* 0x000003c000007945 */ /* 0x000fe20003800100 */
[----:B------:R-:W-:Y:S01]  /*1bf0*/  IMAD.MOV.U32 R5, RZ, RZ, R19 ;  /* 0x000000ffff057224 */ /* 0x000fe200078e0013 */
[----:B------:R-:W-:Y:S01]  /*1c00*/  ISETP.NE.AND.EX P0, PT, R18, UR43, PT, P0 ;  /* 0x0000002b12007c0c */ /* 0x000fe2000bf05300 */
[----:B------:R-:W-:Y:S02]  /*1c10*/  IMAD.MOV.U32 R4, RZ, RZ, R18 ;  /* 0x000000ffff047224 */ /* 0x000fe400078e0012 */
[----:B------:R-:W-:-:S02]  /*1c20*/  IMAD.U32 R2, RZ, RZ, UR42 ;  /* 0x0000002aff027e24 */ /* 0x000fc4000f8e00ff */
[----:B------:R-:W-:-:S08]  /*1c30*/  IMAD.U32 R3, RZ, RZ, UR43 ;  /* 0x0000002bff037e24 */ /* 0x000fd0000f8e00ff */
[----:B------:R-:W-:Y:S05]  /*1c40*/  @P0 BRA `(.L_x_35) ;  /* 0x0000000000c40947 */ /* 0x000fea0003800000 */
[----:B------:R-:W-:Y:S01]  /*1c50*/  ISETP.NE.U32.AND P0, PT, R20, UR40, PT ;  /* 0x0000002814007c0c */ /* 0x000fe2000bf05070 */
[----:B------:R-:W-:Y:S02]  /*1c60*/  IMAD.MOV.U32 R5, RZ, RZ, R20 ;  /* 0x000000ffff057224 */ /* 0x000fe400078e0014 */
[----:B------:R-:W-:Y:S01]  /*1c70*/  IMAD.MOV.U32 R4, RZ, RZ, R22 ;  /* 0x000000ffff047224 */ /* 0x000fe200078e0016 */
[----:B------:R-:W-:Y:S01]  /*1c80*/  ISETP.NE.AND.EX P0, PT, R22, UR41, PT, P0 ;  /* 0x0000002916007c0c */ /* 0x000fe2000bf05300 */
[----:B------:R-:W-:Y:S02]  /*1c90*/  IMAD.U32 R2, RZ, RZ, UR40 ;  /* 0x00000028ff027e24 */ /* 0x000fe4000f8e00ff */
[----:B------:R-:W-:-:S10]  /*1ca0*/  IMAD.U32 R3, RZ, RZ, UR41 ;  /* 0x00000029ff037e24 */ /* 0x000fd4000f8e00ff */
        /* <DEDUP_REMOVED lines=36> */
[----:B------:R-:W-:-:S04]  /*1ef0*/  ISETP.NE.U32.AND P0, PT, R23, UR28, PT ;  /* 0x0000001c17007c0c */ /* 0x000fc8000bf05070 */
[----:B------:R-:W-:-:S13]  /*1f00*/  ISETP.NE.AND.EX P0, PT, R21, UR29, PT, P0 ;  /* 0x0000001d15007c0c */ /* 0x000fda000bf05300 */
[----:B------:R-:W-:Y:S05]  /*1f10*/  @!P0 BRA `(.L_x_36) ;  /* 0x0000000000208947 */ /* 0x000fea0003800000 */
[----:B------:R-:W-:Y:S02]  /*1f20*/  IMAD.MOV.U32 R5, RZ, RZ, R23 ;  /* 0x000000ffff057224 */ /* 0x000fe400078e0017 */
[----:B------:R-:W-:Y:S02]  /*1f30*/  IMAD.MOV.U32 R4, RZ, RZ, R21 ;  /* 0x000000ffff047224 */ /* 0x000fe400078e0015 */
[----:B------:R-:W-:Y:S02]  /*1f40*/  IMAD.U32 R2, RZ, RZ, UR28 ;  /* 0x0000001cff027e24 */ /* 0x000fe4000f8e00ff */
[----:B------:R-:W-:-:S07]  /*1f50*/  IMAD.U32 R3, RZ, RZ, UR29 ;  /* 0x0000001dff037e24 */ /* 0x000fce000f8e00ff */
.L_x_35:
[----:B------:R-:W-:-:S04]  /*1f60*/  ISETP.GT.U32.AND P0, PT, R5, R2, PT ;  /* 0x000000020500720c */ /* 0x000fc80003f04070 */
[----:B------:R-:W-:-:S13]  /*1f70*/  ISETP.GT.U32.AND.EX P0, PT, R4, R3, PT, P0 ;  /* 0x000000030400720c */ /* 0x000fda0003f04100 */
[----:B------:R-:W-:Y:S05]  /*1f80*/  @!P0 BREAK.RELIABLE B0 ;  /* 0x0000000000008942 */ /* 0x000fea0003800100 */
[----:B------:R-:W-:Y:S05]  /*1f90*/  @!P0 BRA `(.L_x_37) ;  /* 0x0000000000e48947 */ /* 0x000fea0003800000 */
.L_x_36:
[----:B------:R-:W-:Y:S05]  /*1fa0*/  BSYNC.RELIABLE B0 ;  /* 0x0000000000007941 */ /* 0x000fea0003800100 */
.L_x_34:
[----:B------:R-:W-:Y:S01]  /*1fb0*/  ISETP.GE.U32.AND P0, PT, R23, UR28, PT ;  /* 0x0000001c17007c0c */ /* 0x000fe2000bf06070 */
[----:B------:R-:W-:Y:S01]  /*1fc0*/  IMAD.U32 R5, RZ, RZ, UR37 ;  /* 0x00000025ff057e24 */ /* 0x000fe2000f8e00ff */
[----:B------:R-:W-:Y:S02]  /*1fd0*/  ISETP.EQ.U32.AND P1, PT, R25, UR30, PT ;  /* 0x0000001e19007c0c */ /* 0x000fe4000bf22070 */
[----:B------:R-:W-:Y:S02]  /*1fe0*/  ISETP.GE.U32.AND.EX P0, PT, R21, UR29, PT, P0 ;  /* 0x0000001d15007c0c */ /* 0x000fe4000bf06100 */
[----:B------:R-:W-:Y:S02]  /*1ff0*/  ISETP.LT.U32.AND P2, PT, R25, UR30, PT ;  /* 0x0000001e19007c0c */ /* 0x000fe4000bf41070 */
[----:B------:R-:W-:Y:S02]  /*2000*/  ISETP.EQ.AND.EX P1, PT, R37, UR31, !P0, P1 ;  /* 0x0000001f25007c0c */ /* 0x000fe4000c722310 */
[----:B------:R-:W-:-:S02]  /*2010*/  ISETP.EQ.U32.AND P3, PT, R30, UR32, PT ;  /* 0x000000201e007c0c */ /* 0x000fc4000bf62070 */
[----:B------:R-:W-:Y:S02]  /*2020*/  ISETP.LT.U32.OR.EX P1, PT, R37, UR31, P1, P2 ;  /* 0x0000001f25007c0c */ /* 0x000fe40008f21520 */
[----:B------:R-:W-:Y:S02]  /*2030*/  ISETP.LT.U32.AND P4, PT, R30, UR32, PT ;  /* 0x000000201e007c0c */ /* 0x000fe4000bf81070 */
[C---:B------:R-:W-:Y:S02]  /*2040*/  ISETP.EQ.AND.EX P2, PT, R28.reuse, UR33, P1, P3 ;  /* 0x000000211c007c0c */ /* 0x040fe40008f42330 */
[----:B------:R-:W-:Y:S02]  /*2050*/  ISETP.EQ.U32.AND P3, PT, R29, UR34, PT ;  /* 0x000000221d007c0c */ /* 0x000fe4000bf62070 */
[----:B------:R-:W-:Y:S02]  /*2060*/  ISETP.LT.U32.OR.EX P2, PT, R28, UR33, P2, P4 ;  /* 0x000000211c007c0c */ /* 0x000fe40009741540 */
[----:B------:R-:W-:-:S02]  /*2070*/  SEL R2, RZ, 0x1, P0 ;  /* 0x00000001ff027807 */ /* 0x000fc40000000000 */
[----:B------:R-:W-:Y:S02]  /*2080*/  ISETP.LT.U32.AND P0, PT, R29, UR34, PT ;  /* 0x000000221d007c0c */ /* 0x000fe4000bf01070 */
[C---:B------:R-:W-:Y:S02]  /*2090*/  ISETP.EQ.AND.EX P3, PT, R31.reuse, UR35, P2, P3 ;  /* 0x000000231f007c0c */ /* 0x040fe40009762330 */
[C---:B------:R-:W-:Y:S02]  /*20a0*/  ISETP.EQ.U32.AND P6, PT, R32.reuse, UR36, PT ;  /* 0x0000002420007c0c */ /* 0x040fe4000bfc2070 */
[----:B------:R-:W-:Y:S02]  /*20b0*/  ISETP.LT.U32.OR.EX P0, PT, R31, UR35, P3, P0 ;  /* 0x000000231f007c0c */ /* 0x000fe40009f01500 */
[----:B------:R-:W-:Y:S01]  /*20c0*/  IADD3 R25, P5, P4, R25, -UR30, -R2 ;  /* 0x8000001e19197c10 */ /* 0x000fe2000fcbe802 */
[----:B------:R-:W-:Y:S01]  /*20d0*/  IMAD.U32 R2, RZ, RZ, UR31 ;  /* 0x0000001fff027e24 */ /* 0x000fe2000f8e00ff */
[----:B------:R-:W-:-:S02]  /*20e0*/  ISETP.LT.U32.AND P3, PT, R32, UR36, PT ;  /* 0x0000002420007c0c */ /* 0x000fc4000bf61070 */
[C---:B------:R-:W-:Y:S02]  /*20f0*/  ISETP.EQ.AND.EX P6, PT, R50.reuse, UR37, P0, P6 ;  /* 0x0000002532007c0c */ /* 0x040fe400087c2360 */
[----:B------:R-:W-:Y:S02]  /*2100*/  SEL R3, RZ, 0x1, !P1 ;  /* 0x00000001ff037807 */ /* 0x000fe40004800000 */
[----:B------:R-:W-:Y:S02]  /*2110*/  IADD3.X R37, PT, PT, R37, -0x1, ~R2, P5, P4 ;  /* 0xffffffff25257810 */ /* 0x000fe40002fe8c02 */
[----:B------:R-:W-:Y:S02]  /*2120*/  ISETP.EQ.U32.AND P1, PT, R51, UR38, PT ;  /* 0x0000002633007c0c */ /* 0x000fe4000bf22070 */
[----:B------:R-:W-:Y:S02]  /*2130*/  ISETP.LT.U32.OR.EX P3, PT, R50, UR37, P6, P3 ;  /* 0x0000002532007c0c */ /* 0x000fe4000b761530 */
[----:B------:R-:W-:Y:S01]  /*2140*/  IADD3 R30, P4, P5, R30, -UR32, -R3 ;  /* 0x800000201e1e7c10 */ /* 0x000fe2000fd9e803 */
[----:B------:R-:W-:Y:S01]  /*2150*/  IMAD.U32 R3, RZ, RZ, UR33 ;  /* 0x00000021ff037e24 */ /* 0x000fe2000f8e00ff */
[----:B------:R-:W-:-:S02]  /*2160*/  SEL R2, RZ, 0x1, !P2 ;  /* 0x00000001ff027807 */ /* 0x000fc40005000000 */
[----:B------:R-:W-:Y:S02]  /*2170*/  ISETP.LT.U32.AND P2, PT, R51, UR38, PT ;  /* 0x0000002633007c0c */ /* 0x000fe4000bf41070 */
[C---:B------:R-:W-:Y:S02]  /*2180*/  ISETP.EQ.AND.EX P1, PT, R33.reuse, UR39, P3, P1 ;  /* 0x0000002721007c0c */ /* 0x040fe40009f22310 */
[----:B------:R-:W-:Y:S02]  /*2190*/  IADD3.X R28, PT, PT, R28, -0x1, ~R3, P4, P5 ;  /* 0xffffffff1c1c7810 */ /* 0x000fe400027eac03 */
[----:B------:R-:W-:Y:S02]  /*21a0*/  ISETP.EQ.U32.AND P4, PT, R20, UR40, PT ;  /* 0x0000002814007c0c */ /* 0x000fe4000bf82070 */
[----:B------:R-:W-:Y:S02]  /*21b0*/  ISETP.LT.U32.OR.EX P1, PT, R33, UR39, P1, P2 ;  /* 0x0000002721007c0c */ /* 0x000fe40008f21520 */
[----:B------:R-:W-:-:S02]  /*21c0*/  SEL R3, RZ, 0x1, !P0 ;  /* 0x00000001ff037807 */ /* 0x000fc40004000000 */
[----:B------:R-:W-:Y:S01]  /*21d0*/  IADD3 R29, P6, P5, R29, -UR34, -R2 ;  /* 0x800000221d1d7c10 */ /* 0x000fe2000fdde802 */
[----:B------:R-:W-:Y:S01]  /*21e0*/  IMAD.U32 R2, RZ, RZ, UR35 ;  /* 0x00000023ff027e24 */ /* 0x000fe2000f8e00ff */
[----:B------:R-:W-:Y:S02]  /*21f0*/  ISETP.LT.U32.AND P0, PT, R20, UR40, PT ;  /* 0x0000002814007c0c */ /* 0x000fe4000bf01070 */
[C---:B------:R-:W-:Y:S02]  /*2200*/  ISETP.EQ.AND.EX P4, PT, R22.reuse, UR41, P1, P4 ;  /* 0x0000002916007c0c */ /* 0x040fe40008f82340 */
[----:B------:R-:W-:Y:S02]  /*2210*/  IADD3.X R31, PT, PT, R31, -0x1, ~R2, P6, P5 ;  /* 0xffffffff1f1f7810 */ /* 0x000fe400037eac02 */
[----:B------:R-:W-:Y:S02]  /*2220*/  ISETP.LT.U32.OR.EX P0, PT, R22, UR41, P4, P0 ;  /* 0x0000002916007c0c */ /* 0x000fe4000a701500 */
[----:B------:R-:W-:-:S02]  /*2230*/  IADD3 R32, P2, P5, R32, -UR36, -R3 ;  /* 0x8000002420207c10 */ /* 0x000fc4000fd5e803 */
[----:B------:R-:W-:Y:S02]  /*2240*/  SEL R3, RZ, 0x1, !P1 ;  /* 0x00000001ff037807 */ /* 0x000fe40004800000 */
[----:B------:R-:W-:Y:S02]  /*2250*/  SEL R2, RZ, 0x1, !P0 ;  /* 0x00000001ff027807 */ /* 0x000fe40004000000 */
[----:B------:R-:W-:Y:S02]  /*2260*/  SEL R4, RZ, 0x1, !P3 ;  /* 0x00000001ff047807 */ /* 0x000fe40005800000 */
[----:B------:R-:W-:Y:S01]  /*2270*/  IADD3.X R50, PT, PT, R50, -0x1, ~R5, P2, P5 ;  /* 0xffffffff32327810 */ /* 0x000fe200017eac05 */
[----:B------:R-:W-:Y:S01]  /*2280*/  IMAD.U32 R5, RZ, RZ, UR43 ;  /* 0x0000002bff057e24 */ /* 0x000fe2000f8e00ff */
[----:B------:R-:W-:Y:S01]  /*2290*/  IADD3 R20, P3, P4, R20, -UR40, -R3 ;  /* 0x8000002814147c10 */ /* 0x000fe2000fc7e803 */
[----:B------:R-:W-:Y:S01]  /*22a0*/  IMAD.U32 R3, RZ, RZ, UR41 ;  /* 0x00000029ff037e24 */ /* 0x000fe2000f8e00ff */
[----:B------:R-:W-:Y:S01]  /*22b0*/  IADD3 R19, P5, P6, R19, -UR42, -R2 ;  /* 0x8000002a13137c10 */ /* 0x000fe2000febe802 */
[----:B------:R-:W-:Y:S01]  /*22c0*/  IMAD.U32 R2, RZ, RZ, UR39 ;  /* 0x00000027ff027e24 */ /* 0x000fe2000f8e00ff */
[----:B------:R-:W-:-:S02]  /*22d0*/  IADD3 R51, P1, P2, R51, -UR38, -R4 ;  /* 0x8000002633337c10 */ /* 0x000fc4000fa3e804 */
[----:B------:R-:W-:Y:S02]  /*22e0*/  IADD3 R23, P0, PT, R23, -UR28, RZ ;  /* 0x8000001c17177c10 */ /* 0x000fe4000ff1e0ff */
[----:B------:R-:W-:Y:S02]  /*22f0*/  IADD3.X R33, PT, PT, R33, -0x1, ~R2, P1, P2 ;  /* 0xffffffff21217810 */ /* 0x000fe40000fe4c02 */
[----:B------:R-:W-:Y:S02]  /*2300*/  IADD3.X R21, PT, PT, R21, ~UR29, RZ, P0, !PT ;  /* 0x8000001d15157c10 */ /* 0x000fe400087fe4ff */
[----:B------:R-:W-:Y:S02]  /*2310*/  IADD3.X R22, PT, PT, R22, -0x1, ~R3, P3, P4 ;  /* 0xffffffff16167810 */ /* 0x000fe40001fe8c03 */
[----:B------:R-:W-:-:S07]  /*2320*/  IADD3.X R18, PT, PT, R18, -0x1, ~R5, P5, P6 ;  /* 0xffffffff12127810 */ /* 0x000fce0002fecc05 */
.L_x_37:
[----:B------:R-:W-:Y:S05]  /*2330*/  BSYNC.RECONVERGENT B1 ;  /* 0x0000000000017941 */ /* 0x000fea0003800200 */
.L_x_33:
[----:B------:R-:W-:Y:S05]  /*2340*/  WARPSYNC.ALL ;  /* 0x0000000000007948 */ /* 0x000fea0003800000 */
[----:B------:R-:W0:Y:S01]  /*2350*/  LDCU UR4, c[0x0][0x3bc] ;  /* 0x00007780ff0477ac */ /* 0x000e220008000800 */
[-C--:B------:R-:W-:Y:S01]  /*2360*/  LOP3.LUT R19, R19, R18.reuse, RZ, 0x3c, !PT ;  /* 0x0000001213137212 */ /* 0x080fe200078e3cff */
[----:B------:R-:W-:Y:S01]  /*2370*/  IMAD.MOV.U32 R6, RZ, RZ, R25 ;  /* 0x000000ffff067224 */ /* 0x000fe200078e0019 */
[----:B------:R-:W1:Y:S01]  /*2380*/  LDCU.64 UR26, c[0x0][0x3b0] ;  /* 0x00007600ff1a77ac */ /* 0x000e620008000a00 */
[----:B------:R-:W-:Y:S01]  /*2390*/  IMAD.MOV.U32 R7, RZ, RZ, R37 ;  /* 0x000000ffff077224 */ /* 0x000fe200078e0025 */
[----:B------:R-:W-:Y:S01]  /*23a0*/  LOP3.LUT R18, R19, R18, RZ, 0x3c, !PT ;  /* 0x0000001213127212 */ /* 0x000fe200078e3cff */
[----:B------:R-:W-:-:S02]  /*23b0*/  IMAD.MOV.U32 R4, RZ, RZ, R23 ;  /* 0x000000ffff047224 */ /* 0x000fc400078e0017 */
[----:B------:R-:W-:Y:S01]  /*23c0*/  IMAD.MOV.U32 R5, RZ, RZ, R21 ;  /* 0x000000ffff057224 */ /* 0x000fe200078e0015 */
[----:B------:R-:W-:Y:S01]  /*23d0*/  LOP3.LUT R19, R19, R18, RZ, 0x3c, !PT ;  /* 0x0000001213137212 */ /* 0x000fe200078e3cff */
[----:B------:R-:W-:Y:S02]  /*23e0*/  IMAD.MOV.U32 R35, RZ, RZ, R33 ;  /* 0x000000ffff237224 */ /* 0x000fe400078e0021 */
[----:B------:R-:W-:Y:S01]  /*23f0*/  IMAD.MOV.U32 R34, RZ, RZ, R51 ;  /* 0x000000ffff227224 */ /* 0x000fe200078e0033 */
[----:B------:R2:W-:Y:S01]  /*2400*/  STL.128 [R1], R4 ;  /* 0x0000000401007387 */ /* 0x0005e20000100c00 */
[----:B------:R-:W-:Y:S02]  /*2410*/  IMAD.MOV.U32 R33, RZ, RZ, R50 ;  /* 0x000000ffff217224 */ /* 0x000fe400078e0032 */
[----:B------:R-:W-:Y:S02]  /*2420*/  IMAD.MOV.U32 R16, RZ, RZ, R20 ;  /* 0x000000ffff107224 */ /* 0x000fe400078e0014 */
[----:B0-----:R-:W-:Y:S01]  /*2430*/  IMAD.WIDE.U32 R8, R0, UR4, RZ ;  /* 0x0000000400087c25 */ /* 0x001fe2000f8e00ff */
[----:B------:R0:W-:Y:S03]  /*2440*/  STL.128 [R1+0x20], R32 ;  /* 0x0000202001007387 */ /* 0x0001e60000100c00 */
[----:B------:R-:W-:Y:S01]  /*2450*/  IMAD.MOV.U32 R17, RZ, RZ, R22 ;  /* 0x000000ffff117224 */ /* 0x000fe200078e0016 */
[----:B-1----:R-:W-:-:S04]  /*2460*/  LEA R2, P0, R8, UR26, 0x6 ;  /* 0x0000001a08027c11 */ /* 0x002fc8000f8030ff */
[----:B------:R-:W-:Y:S01]  /*2470*/  LEA.HI.X R3, R8, UR27, R9, 0x6, P0 ;  /* 0x0000001b08037c11 */ /* 0x000fe200080f3409 */
[----:B------:R0:W-:Y:S01]  /*2480*/  STL.128 [R1+0x30], R16 ;  /* 0x0000301001007387 */ /* 0x0001e20000100c00 */
[----:B------:R-:W-:Y:S01]  /*2490*/  ISETP.NE.AND P0, PT, RZ, UR4, PT ;  /* 0x00000004ff007c0c */ /* 0x000fe2000bf05270 */
[----:B--2---:R-:W-:Y:S02]  /*24a0*/  IMAD.MOV.U32 R6, RZ, RZ, R29 ;  /* 0x000000ffff067224 */ /* 0x004fe400078e001d */
[----:B------:R-:W-:Y:S02]  /*24b0*/  IMAD.MOV.U32 R7, RZ, RZ, R31 ;  /* 0x000000ffff077224 */ /* 0x000fe400078e001f */
[----:B------:R-:W-:Y:S02]  /*24c0*/  IMAD.MOV.U32 R4, RZ, RZ, R30 ;  /* 0x000000ffff047224 */ /* 0x000fe400078e001e */
[----:B------:R-:W-:-:S05]  /*24d0*/  IMAD.MOV.U32 R5, RZ, RZ, R28 ;  /* 0x000000ffff057224 */ /* 0x000fca00078e001c */
[----:B------:R0:W-:Y:S01]  /*24e0*/  STL.128 [R1+0x10], R4 ;  /* 0x0000100401007387 */ /* 0x0001e20000100c00 */
[----:B------:R-:W-:Y:S05]  /*24f0*/  @!P0 EXIT ;  /* 0x000000000000894d */ /* 0x000fea0003800000 */
[----:B------:R-:W-:-:S05]  /*2500*/  UMOV UR4, URZ ;  /* 0x000000ff00047c82 */ /* 0x000fca0008000000 */
.L_x_50:
[----:B-1----:R-:W-:Y:S01]  /*2510*/  IMAD.MOV.U32 R22, RZ, RZ, RZ ;  /* 0x000000ffff167224 */ /* 0x002fe200078e00ff */
[----:B------:R-:W-:Y:S01]  /*2520*/  CS2R R14, SRZ ;  /* 0x00000000000e7805 */ /* 0x000fe2000001ff00 */
[----:B------:R-:W-:Y:S01]  /*2530*/  IMAD.MOV.U32 R25, RZ, RZ, RZ ;  /* 0x000000ffff197224 */ /* 0x000fe200078e00ff */
[----:B------:R-:W-:Y:S02]  /*2540*/  CS2R R12, SRZ ;  /* 0x00000000000c7805 */ /* 0x000fe4000001ff00 */
[----:B------:R-:W-:Y:S01]  /*2550*/  CS2R R30, SRZ ;  /* 0x00000000001e7805 */ /* 0x000fe2000001ff00 */
[----:B0-----:R-:W-:Y:S01]  /*2560*/  IMAD.MOV.U32 R35, RZ, RZ, RZ ;  /* 0x000000ffff237224 */ /* 0x001fe200078e00ff */
[----:B------:R-:W-:Y:S01]  /*2570*/  CS2R R32, SRZ ;  /* 0x0000000000207805 */ /* 0x000fe2000001ff00 */
[----:B------:R-:W-:Y:S01]  /*2580*/  IMAD.MOV.U32 R16, RZ, RZ, RZ ;  /* 0x000000ffff107224 */ /* 0x000fe200078e00ff */
[----:B------:R-:W-:Y:S01]  /*2590*/  CS2R R4, SRZ ;  /* 0x0000000000047805 */ /* 0x000fe2000001ff00 */
[----:B------:R-:W-:Y:S01]  /*25a0*/  IMAD.MOV.U32 R0, RZ, RZ, RZ ;  /* 0x000000ffff007224 */ /* 0x000fe200078e00ff */
[----:B------:R-:W0:Y:S01]  /*25b0*/  LDCU.64 UR26, c[0x0][0x390] ;  /* 0x00007200ff1a77ac */ /* 0x000e220008000a00 */
[----:B------:R-:W-:Y:S01]  /*25c0*/  IMAD.MOV.U32 R21, RZ, RZ, RZ ;  /* 0x000000ffff157224 */ /* 0x000fe200078e00ff */
[----:B------:R-:W-:Y:S01]  /*25d0*/  UMOV UR5, URZ ;  /* 0x000000ff00057c82 */ /* 0x000fe20008000000 */
[----:B------:R-:W-:-:S05]  /*25e0*/  UMOV UR6, UR7 ;  /* 0x0000000700067c82 */ /* 0x000fca0008000000 */
.L_x_38:
[----:B------:R-:W2:Y:S01]  /*25f0*/  LDL.64 R26, [UR6] ;  /* 0x00000006ff1a7983 */ /* 0x000ea20008100a00 */
[----:B------:R-:W-:Y:S01]  /*2600*/  IMAD.MOV.U32 R20, RZ, RZ, R0 ;  /* 0x000000ffff147224 */ /* 0x000fe200078e0000 */
[----:B------:R-:W-:Y:S01]  /*2610*/  UIADD3 UR5, UPT, UPT, UR5, 0x1, URZ ;  /* 0x0000000105057890 */ /* 0x000fe2000fffe0ff */
[----:B------:R-:W-:Y:S01]  /*2620*/  IMAD.MOV.U32 R8, RZ, RZ, R12 ;  /* 0x000000ffff087224 */ /* 0x000fe200078e000c */
[----:B------:R-:W-:Y:S01]  /*2630*/  UIADD3 UR6, UPT, UPT, UR6, 0x8, URZ ;  /* 0x0000000806067890 */ /* 0x000fe2000fffe0ff */
[----:B------:R-:W-:Y:S01]  /*2640*/  IMAD.MOV.U32 R9, RZ, RZ, R5 ;  /* 0x000000ffff097224 */ /* 0x000fe200078e0005 */
[----:B------:R-:W-:Y:S01]  /*2650*/  UISETP.NE.AND UP0, UPT, UR5, 0x8, UPT ;  /* 0x000000080500788c */ /* 0x000fe2000bf05270 */
[----:B--2---:R-:W-:-:S04]  /*2660*/  IMAD.WIDE.U32 R6, R27, UR10, RZ ;  /* 0x0000000a1b067c25 */ /* 0x004fc8000f8e00ff */
[C---:B------:R-:W-:Y:S02]  /*2670*/  IMAD R17, R26.reuse, UR11, RZ ;  /* 0x0000000b1a117c24 */ /* 0x040fe4000f8e02ff */
[----:B------:R-:W-:-:S04]  /*2680*/  IMAD.WIDE.U32 R18, P0, R26, UR11, R6 ;  /* 0x0000000b1a127c25 */ /* 0x000fc8000f800006 */
[----:B------:R-:W-:-:S04]  /*2690*/  IMAD.WIDE.U32 R6, R26, UR10, R20 ;  /* 0x0000000a1a067c25 */ /* 0x000fc8000f8e0014 */
[----:B------:R-:W-:Y:S01]  /*26a0*/  IMAD R17, R27, UR10, R17 ;  /* 0x0000000a1b117c24 */ /* 0x000fe2000f8e0211 */
[----:B------:R-:W-:Y:S01]  /*26b0*/  LOP3.LUT R23, RZ, R6, RZ, 0x33, !PT ;  /* 0x00000006ff177212 */ /* 0x000fe200078e33ff */
[----:B------:R-:W-:-:S04]  /*26c0*/  IMAD.WIDE.U32 R10, R26, UR12, R8 ;  /* 0x0000000c1a0a7c25 */ /* 0x000fc8000f8e0008 */
[----:B------:R-:W-:Y:S01]  /*26d0*/  IMAD.WIDE.U32 R8, R26, UR10, RZ ;  /* 0x0000000a1a087c25 */ /* 0x000fe2000f8e00ff */
[----:B------:R-:W-:-:S03]  /*26e0*/  ISETP.GE.U32.AND P1, PT, R10, R12, PT ;  /* 0x0000000c0a00720c */ /* 0x000fc60003f26070 */
[----:B------:R-:W-:Y:S01]  /*26f0*/  IMAD.X R29, RZ, RZ, RZ, P0 ;  /* 0x000000ffff1d7224 */ /* 0x000fe200000e06ff */
[----:B------:R-:W-:Y:S01]  /*2700*/  ISETP.GE.U32.AND P0, PT, R6, R0, PT ;  /* 0x000000000600720c */ /* 0x000fe20003f06070 */
[----:B------:R-:W-:Y:S01]  /*2710*/  IMAD.IADD R0, R7, 0x1, R17 ;  /* 0x0000000107007824 */ /* 0x000fe200078e0211 */
[----:B------:R-:W-:Y:S01]  /*2720*/  IADD3 RZ, P2, PT, R9, R18, RZ ;  /* 0x0000001209ff7210 */ /* 0x000fe20007f5e0ff */
[----:B------:R-:W-:Y:S02]  /*2730*/  IMAD.MOV.U32 R28, RZ, RZ, R19 ;  /* 0x000000ffff1c7224 */ /* 0x000fe400078e0013 */
[----:B------:R-:W-:Y:S01]  /*2740*/  IMAD R7, R26, UR13, RZ ;  /* 0x0000000d1a077c24 */ /* 0x000fe2000f8e02ff */
[----:B------:R-:W-:Y:S01]  /*2750*/  ISETP.GE.U32.AND.EX P0, PT, R0, R21, PT, P0 ;  /* 0x000000150000720c */ /* 0x000fe20003f06100 */
[----:B------:R-:W-:-:S04]  /*2760*/  IMAD.WIDE.U32 R20, R27, UR12, RZ ;  /* 0x0000000c1b147c25 */ /* 0x000fc8000f8e00ff */
[C---:B------:R-:W-:Y:S01]  /*2770*/  IMAD R17, R27.reuse, UR12, R7 ;  /* 0x0000000c1b117c24 */ /* 0x040fe2000f8e0207 */
[----:B------:R-:W-:Y:S01]  /*2780*/  SEL R7, RZ, 0x1, P0 ;  /* 0x00000001ff077807 */ /* 0x000fe20000000000 */
[----:B------:R-:W-:-:S04]  /*2790*/  IMAD.WIDE.U32.X R8, R27, UR11, R28, P2 ;  /* 0x0000000b1b087c25 */ /* 0x000fc800090e041c */
[----:B------:R-:W-:Y:S01]  /*27a0*/  IMAD.WIDE.U32 R28, P2, R26, UR13, R20 ;  /* 0x0000000d1a1c7c25 */ /* 0x000fe2000f840014 */
[----:B------:R-:W-:-:S03]  /*27b0*/  IADD3 R8, P3, P4, R10, R8, R7 ;  /* 0x000000080a087210 */ /* 0x000fc60007c7e007 */
[----:B------:R-:W-:Y:S02]  /*27c0*/  IMAD.IADD R7, R11, 0x1, R17 ;  /* 0x000000010b077824 */ /* 0x000fe400078e0211 */
[----:B------:R-:W-:Y:S02]  /*27d0*/  IMAD.MOV.U32 R18, RZ, RZ, R4 ;  /* 0x000000ffff127224 */ /* 0x000fe400078e0004 */
[----:B------:R-:W-:Y:S01]  /*27e0*/  IMAD.MOV.U32 R19, RZ, RZ, R31 ;  /* 0x000000ffff137224 */ /* 0x000fe200078e001f */
[C---:B------:R-:W-:Y:S01]  /*27f0*/  IADD3.X R9, PT, PT, R7.reuse, R9, RZ, P3, P4 ;  /* 0x0000000907097210 */ /* 0x040fe20001fe84ff */
[----:B------:R-:W-:Y:S01]  /*2800*/  IMAD.WIDE.U32 R20, R26, UR12, RZ ;  /* 0x0000000c1a147c25 */ /* 0x000fe2000f8e00ff */
[----:B------:R-:W-:-:S03]  /*2810*/  ISETP.GE.U32.AND.EX P1, PT, R7, R5, PT, P1 ;  /* 0x000000050700720c */ /* 0x000fc60003f26110 */
[----:B------:R-:W-:Y:S01]  /*2820*/  IMAD.X R37, RZ, RZ, RZ, P2 ;  /* 0x000000ffff257224 */ /* 0x000fe200010e06ff */
[----:B------:R-:W-:Y:S01]  /*2830*/  ISETP.GE.U32.AND P2, PT, R8, R10, PT ;  /* 0x0000000a0800720c */ /* 0x000fe20003f46070 */
[----:B------:R-:W-:Y:S01]  /*2840*/  IMAD.WIDE.U32 R18, R26, UR14, R18 ;  /* 0x0000000e1a127c25 */ /* 0x000fe2000f8e0012 */
[----:B------:R-:W-:Y:S02]  /*2850*/  IADD3 RZ, P3, PT, R21, R28, RZ ;  /* 0x0000001c15ff7210 */ /* 0x000fe40007f7e0ff */
[----:B------:R-:W-:Y:S01]  /*2860*/  ISETP.GE.U32.AND.EX P2, PT, R9, R7, PT, P2 ;  /* 0x000000070900720c */ /* 0x000fe20003f46120 */
[----:B------:R-:W-:Y:S01]  /*2870*/  IMAD.MOV.U32 R36, RZ, RZ, R29 ;  /* 0x000000ffff247224 */ /* 0x000fe200078e001d */
[----:B------:R-:W-:Y:S01]  /*2880*/  ISETP.GE.U32.AND P0, PT, R18, R4, PT ;  /* 0x000000041200720c */ /* 0x000fe20003f06070 */
[----:B------:R-:W-:Y:S01]  /*2890*/  IMAD.MOV.U32 R17, RZ, RZ, R15 ;  /* 0x000000ffff117224 */ /* 0x000fe200078e000f */
[----:B------:R-:W-:Y:S01]  /*28a0*/  SEL R7, RZ, 0x1, P1 ;  /* 0x00000001ff077807 */ /* 0x000fe20000800000 */
[----:B------:R-:W-:Y:S01]  /*28b0*/  IMAD.WIDE.U32.X R4, R27, UR13, R36, P3 ;  /* 0x0000000d1b047c25 */ /* 0x000fe200098e0424 */
[----:B------:R-:W-:-:S03]  /*28c0*/  SEL R37, RZ, 0x1, P2 ;  /* 0x00000001ff257807 */ /* 0x000fc60001000000 */
[----:B------:R-:W-:Y:S01]  /*28d0*/  IMAD.WIDE.U32 R10, R26, UR16, R16 ;  /* 0x000000101a0a7c25 */ /* 0x000fe2000f8e0010 */
[----:B------:R-:W-:-:S03]  /*28e0*/  IADD3 R37, P1, P3, R37, R4, R7 ;  /* 0x0000000425257210 */ /* 0x000fc60007b3e007 */
[----:B------:R-:W-:Y:S01]  /*28f0*/  IMAD.WIDE.U32 R20, R27, UR14, RZ ;  /* 0x0000000e1b147c25 */ /* 0x000fe2000f8e00ff */
[----:B------:R-:W-:-:S03]  /*2900*/  ISETP.GE.U32.AND P2, PT, R10, R16, PT ;  /* 0x000000100a00720c */ /* 0x000fc60003f46070 */
[----:B------:R-:W-:Y:S02]  /*2910*/  IMAD R17, R26, UR15, RZ ;  /* 0x0000000f1a117c24 */ /* 0x000fe4000f8e02ff */
[----:B0-----:R-:W-:Y:S01]  /*2920*/  IMAD R39, R0, UR26, RZ ;  /* 0x0000001a00277c24 */ /* 0x001fe2000f8e02ff */
[----:B------:R-:W-:Y:S01]  /*2930*/  LOP3.LUT R0, RZ, R0, RZ, 0x33, !PT ;  /* 0x00000000ff007212 */ /* 0x000fe200078e33ff */
[----:B------:R-:W-:Y:S02]  /*2940*/  IMAD R7, R27, UR14, R17 ;  /* 0x0000000e1b077c24 */ /* 0x000fe4000f8e0211 */
[----:B------:R-:W-:-:S04]  /*2950*/  IMAD.WIDE.U32 R16, P5, R26, UR15, R20 ;  /* 0x0000000f1a107c25 */ /* 0x000fc8000f8a0014 */
[C---:B------:R-:W-:Y:S02]  /*2960*/  IMAD R39, R6.reuse, UR27, R39 ;  /* 0x0000001b06277c24 */ /* 0x040fe4000f8e0227 */
[----:B------:R-:W-:-:S04]  /*2970*/  IMAD.WIDE.U32 R20, R6, UR26, RZ ;  /* 0x0000001a06147c25 */ /* 0x000fc8000f8e00ff */
[----:B------:R-:W-:-:S04]  /*2980*/  IMAD.WIDE.U32 R28, R26, UR14, RZ ;  /* 0x0000000e1a1c7c25 */ /* 0x000fc8000f8e00ff */
[----:B------:R-:W-:Y:S01]  /*2990*/  IMAD.IADD R12, R19, 0x1, R7 ;  /* 0x00000001130c7824 */ /* 0x000fe200078e0207 */
[----:B------:R-:W-:Y:S01]  /*29a0*/  IADD3.X R19, PT, PT, RZ, R5, RZ, P1, P3 ;  /* 0x00000005ff137210 */ /* 0x000fe20000fe64ff */
[----:B------:R-:W-:Y:S01]  /*29b0*/  IMAD.IADD R24, R21, 0x1, R39 ;  /* 0x0000000115187824 */ /* 0x000fe200078e0227 */
[----:B------:R-:W-:Y:S01]  /*29c0*/  IADD3 R28, P1, PT, R37, R18, RZ ;  /* 0x00000012251c7210 */ /* 0x000fe20007f3e0ff */
[----:B------:R-:W-:Y:S01]  /*29d0*/  IMAD.MOV.U32 R6, RZ, RZ, R17 ;  /* 0x000000ffff067224 */ /* 0x000fe200078e0011 */
[----:B------:R-:W-:Y:S01]  /*29e0*/  IADD3 RZ, P4, PT, R29, R16, RZ ;  /* 0x000000101dff7210 */ /* 0x000fe20007f9e0ff */
[----:B------:R-:W-:Y:S01]  /*29f0*/  IMAD.WIDE.U32 R16, R24, UR28, RZ ;  /* 0x0000001c18107c25 */ /* 0x000fe2000f8e00ff */
[----:B------:R-:W-:Y:S02]  /*2a00*/  ISETP.GE.U32.AND P3, PT, R28, R18, PT ;  /* 0x000000121c00720c */ /* 0x000fe40003f66070 */
[----:B------:R-:W-:Y:S01]  /*2a10*/  ISETP.GE.U32.AND.EX P0, PT, R12, R31, PT, P0 ;  /* 0x0000001f0c00720c */ /* 0x000fe20003f06100 */
[----:B------:R-:W-:-:S02]  /*2a20*/  IMAD R21, R20, UR29, RZ ;  /* 0x0000001d14157c24 */ /* 0x000fc4000f8e02ff */
[----:B------:R-:W-:Y:S02]  /*2a30*/  IMAD.X R29, R12, 0x1, R19, P1 ;  /* 0x000000010c1d7824 */ /* 0x000fe400008e0613 */
[----:B------:R-:W-:Y:S02]  /*2a40*/  IMAD.X R7, RZ, RZ, RZ, P5 ;  /* 0x000000ffff077224 */ /* 0x000fe400028e06ff */
[----:B------:R-:W-:Y:S01]  /*2a50*/  IMAD.WIDE.U32 R4, R20, UR28, RZ ;  /* 0x0000001c14047c25 */ /* 0x000fe2000f8e00ff */
[----:B------:R-:W-:Y:S02]  /*2a60*/  ISETP.GE.U32.AND.EX P3, PT, R29, R12, PT, P3 ;  /* 0x0000000c1d00720c */ /* 0x000fe40003f66130 */
[----:B------:R-:W-:Y:S01]  /*2a70*/  SEL R12, RZ, 0x1, P0 ;  /* 0x00000001ff0c7807 */ /* 0x000fe20000000000 */
[----:B------:R-:W-:Y:S01]  /*2a80*/  IMAD R21, R24, UR28, R21 ;  /* 0x0000001c18157c24 */ /* 0x000fe2000f8e0215 */
[----:B------:R-:W-:Y:S01]  /*2a90*/  ISETP.GT.U32.AND P1, PT, R4, R23, PT ;  /* 0x000000170400720c */ /* 0x000fe20003f24070 */
[----:B------:R-:W-:Y:S01]  /*2aa0*/  IMAD.WIDE.U32 R18, R20, UR28, RZ ;  /* 0x0000001c14127c25 */ /* 0x000fe2000f8e00ff */
[----:B------:R-:W-:-:S03]  /*2ab0*/  SEL R41, RZ, 0x1, P3 ;  /* 0x00000001ff297807 */ /* 0x000fc60001800000 */
[----:B------:R-:W-:-:S04]  /*2ac0*/  IMAD.WIDE.U32 R36, P5, R20, UR29, R16 ;  /* 0x0000001d14247c25 */ /* 0x000fc8000f8a0010 */
[----:B------:R-:W-:Y:S02]  /*2ad0*/  IMAD.IADD R21, R5, 0x1, R21 ;  /* 0x0000000105157824 */ /* 0x000fe400078e0215 */
[----:B------:R-:W-:-:S03]  /*2ae0*/  IMAD.WIDE.U32.X R6, R27, UR15, R6, P4 ;  /* 0x0000000f1b067c25 */ /* 0x000fc6000a0e0406 */
[----:B------:R-:W-:Y:S01]  /*2af0*/  ISETP.GT.U32.AND.EX P1, PT, R21, R0, PT, P1 ;  /* 0x000000001500720c */ /* 0x000fe20003f24110 */
[----:B------:R-:W-:Y:S01]  /*2b00*/  IMAD.X R17, RZ, RZ, RZ, P5 ;  /* 0x000000ffff117224 */ /* 0x000fe200028e06ff */
[----:B------:R-:W-:Y:S01]  /*2b10*/  IADD3 RZ, P5, PT, R19, R36, RZ ;  /* 0x0000002413ff7210 */ /* 0x000fe20007fbe0ff */
[----:B------:R-:W-:Y:S01]  /*2b20*/  IMAD R19, R20, UR31, RZ ;  /* 0x0000001f14137c24 */ /* 0x000fe2000f8e02ff */
[----:B------:R-:W-:Y:S01]  /*2b30*/  IADD3 R41, P0, P4, R41, R6, R12 ;  /* 0x0000000629297210 */ /* 0x000fe20007c1e00c */
[----:B------:R-:W-:Y:S01]  /*2b40*/  IMAD.MOV.U32 R16, RZ, RZ, R37 ;  /* 0x000000ffff107224 */ /* 0x000fe200078e0025 */
[----:B------:R-:W-:Y:S01]  /*2b50*/  SEL R21, RZ, 0x1, !P1 ;  /* 0x00000001ff157807 */ /* 0x000fe20004800000 */
[----:B------:R-:W-:Y:S01]  /*2b60*/  IMAD.MOV.U32 R31, RZ, RZ, R35 ;  /* 0x000000ffff1f7224 */ /* 0x000fe200078e0023 */
[----:B------:R-:W-:Y:S01]  /*2b70*/  IADD3.X R12, PT, PT, RZ, R7, RZ, P0, P4 ;  /* 0x00000007ff0c7210 */ /* 0x000fe200007e84ff */
[----:B------:R-:W-:Y:S02]  /*2b80*/  IMAD R23, R26, UR17, RZ ;  /* 0x000000111a177c24 */ /* 0x000fe4000f8e02ff */
[----:B------:R-:W-:-:S02]  /*2b90*/  IMAD R43, R24, UR30, R19 ;  /* 0x0000001e182b7c24 */ /* 0x000fc4000f8e0213 */
[----:B------:R-:W-:-:S04]  /*2ba0*/  IMAD.WIDE.U32 R18, R20, UR30, R8 ;  /* 0x0000001e14127c25 */ /* 0x000fc8000f8e0008 */
[----:B------:R-:W-:-:S04]  /*2bb0*/  IMAD.WIDE.U32.X R16, R24, UR29, R16, P5 ;  /* 0x0000001d18107c25 */ /* 0x000fc8000a8e0410 */
[----:B------:R-:W-:Y:S01]  /*2bc0*/  IMAD.WIDE.U32 R6, R26, UR20, R30 ;  /* 0x000000141a067c25 */ /* 0x000fe2000f8e001e */
[----:B------:R-:W-:-:S03]  /*2bd0*/  IADD3 R0, P4, P6, R18, R16, R21 ;  /* 0x0000001012007210 */ /* 0x000fc60007e9e015 */
[----:B------:R-:W-:Y:S01]  /*2be0*/  IMAD.WIDE.U32 R36, R27, UR16, RZ ;  /* 0x000000101b247c25 */ /* 0x000fe2000f8e00ff */
[----:B------:R-:W-:-:S03]  /*2bf0*/  ISETP.GE.U32.AND P0, PT, R6, R30, PT ;  /* 0x0000001e0600720c */ /* 0x000fc60003f06070 */
[----:B------:R-:W-:Y:S02]  /*2c00*/  IMAD R31, R27, UR16, R23 ;  /* 0x000000101b1f7c24 */ /* 0x000fe4000f8e0217 */
[----:B------:R-:W-:Y:S02]  /*2c10*/  IMAD.IADD R23, R19, 0x1, R43 ;  /* 0x0000000113177824 */ /* 0x000fe400078e022b */
[----:B------:R-:W-:-:S03]  /*2c20*/  IMAD.WIDE.U32 R38, R26, UR16, RZ ;  /* 0x000000101a267c25 */ /* 0x000fc6000f8e00ff */
[----:B------:R-:W-:Y:S01]  /*2c30*/  IADD3.X R21, PT, PT, R23, R17, RZ, P4, P6 ;  /* 0x0000001117157210 */ /* 0x000fe200027ec4ff */
[----:B------:R-:W-:Y:S01]  /*2c40*/  IMAD.WIDE.U32 R36, P1, R26, UR17, R36 ;  /* 0x000000111a247c25 */ /* 0x000fe2000f820024 */
[----:B------:R-:W-:-:S03]  /*2c50*/  IADD3 R16, P4, PT, R41, R10, RZ ;  /* 0x0000000a29107210 */ /* 0x000fc60007f9e0ff */
[----:B------:R-:W-:Y:S01]  /*2c60*/  IMAD.IADD R11, R11, 0x1, R31 ;  /* 0x000000010b0b7824 */ /* 0x000fe200078e021f */
[----:B------:R-:W-:Y:S01]  /*2c70*/  IADD3 RZ, P5, PT, R39, R36, RZ ;  /* 0x0000002427ff7210 */ /* 0x000fe20007fbe0ff */
[----:B------:R-:W-:-:S03]  /*2c80*/  IMAD.WIDE.U32 R38, R24, UR30, RZ ;  /* 0x0000001e18267c25 */ /* 0x000fc6000f8e00ff */
[C---:B------:R-:W-:Y:S01]  /*2c90*/  ISETP.GE.U32.AND.EX P2, PT, R11.reuse, R15, PT, P2 ;  /* 0x0000000f0b00720c */ /* 0x040fe20003f46120 */
[----:B------:R-:W-:Y:S01]  /*2ca0*/  IMAD.X R31, RZ, RZ, RZ, P1 ;  /* 0x000000ffff1f7224 */ /* 0x000fe200008e06ff */
[----:B------:R-:W-:Y:S01]  /*2cb0*/  ISETP.GE.U32.AND P1, PT, R16, R10, PT ;  /* 0x0000000a1000720c */ /* 0x000fe20003f26070 */
[----:B------:R-:W-:Y:S02]  /*2cc0*/  IMAD.X R17, R11, 0x1, R12, P4 ;  /* 0x000000010b117824 */ /* 0x000fe400020e060c */
[----:B------:R-:W-:Y:S02]  /*2cd0*/  IMAD.MOV.U32 R30, RZ, RZ, R37 ;  /* 0x000000ffff1e7224 */ /* 0x000fe400078e0025 */
[----:B------:R-:W-:Y:S01]  /*2ce0*/  IMAD.WIDE.U32 R40, R20, UR30, RZ ;  /* 0x0000001e14287c25 */ /* 0x000fe2000f8e00ff */
[----:B------:R-:W-:-:S03]  /*2cf0*/  ISETP.GE.U32.AND.EX P1, PT, R17, R11, PT, P1 ;  /* 0x0000000b1100720c */ /* 0x000fc60003f26110 */
[----:B------:R-:W-:Y:S01]  /*2d00*/  IMAD.WIDE.U32 R38, P6, R20, UR31, R38 ;  /* 0x0000001f14267c25 */ /* 0x000fe2000f8c0026 */
[----:B------:R-:W-:-:S03]  /*2d10*/  SEL R45, RZ, 0x1, P1 ;  /* 0x00000001ff2d7807 */ /* 0x000fc60000800000 */
[----:B------:R-:W-:Y:S01]  /*2d20*/  IMAD.WIDE.U32.X R30, R27, UR17, R30, P5 ;  /* 0x000000111b1e7c25 */ /* 0x000fe2000a8e041e */
[----:B------:R-:W-:Y:S02]  /*2d30*/  ISETP.GE.U32.AND P5, PT, R18, R8, PT ;  /* 0x000000081200720c */ /* 0x000fe40003fa6070 */
[----:B------:R-:W-:Y:S01]  /*2d40*/  IADD3 RZ, P4, PT, R41, R38, RZ ;  /* 0x0000002629ff7210 */ /* 0x000fe20007f9e0ff */
[----:B------:R-:W-:Y:S01]  /*2d50*/  IMAD.MOV.U32 R12, RZ, RZ, R14 ;  /* 0x000000ffff0c7224 */ /* 0x000fe200078e000e */
[----:B------:R-:W-:Y:S01]  /*2d60*/  SEL R8, RZ, 0x1, P2 ;  /* 0x00000001ff087807 */ /* 0x000fe20001000000 */
[----:B------:R-:W-:Y:S01]  /*2d70*/  IMAD.X R19, RZ, RZ, RZ, P6 ;  /* 0x000000ffff137224 */ /* 0x000fe200030e06ff */
[----:B------:R-:W-:Y:S01]  /*2d80*/  ISETP.GE.U32.AND P6, PT, R0, R18, PT ;  /* 0x000000120000720c */ /* 0x000fe20003fc6070 */
[C---:B------:R-:W-:Y:S01]  /*2d90*/  IMAD.WIDE.U32 R10, R26.reuse, UR22, R12 ;  /* 0x000000161a0a7c25 */ /* 0x040fe2000f8e000c */
[----:B------:R-:W-:Y:S02]  /*2da0*/  ISETP.GE.U32.AND.EX P1, PT, R23, R9, PT, P5 ;  /* 0x000000091700720c */ /* 0x000fe40003f26150 */
[----:B------:R-:W-:Y:S01]  /*2db0*/  IADD3 R45, P2, P5, R45, R30, R8 ;  /* 0x0000001e2d2d7210 */ /* 0x000fe20007d5e008 */
[----:B------:R-:W-:Y:S01]  /*2dc0*/  IMAD.MOV.U32 R18, RZ, RZ, R39 ;  /* 0x000000ffff127224 */ /* 0x000fe200078e0027 */
[----:B------:R-:W-:Y:S01]  /*2dd0*/  SEL R12, RZ, 0x1, P1 ;  /* 0x00000001ff0c7807 */ /* 0x000fe20000800000 */
[----:B------:R-:W-:Y:S01]  /*2de0*/  IMAD.WIDE.U32 R4, R26, UR18, R32 ;  /* 0x000000121a047c25 */ /* 0x000fe2000f8e0020 */
[----:B------:R-:W-:-:S02]  /*2df0*/  ISETP.GE.U32.AND P1, PT, R10, R14, PT ;  /* 0x0000000e0a00720c */ /* 0x000fc40003f26070 */
[----:B------:R-:W-:Y:S01]  /*2e00*/  ISETP.GE.U32.AND.EX P6, PT, R21, R23, PT, P6 ;  /* 0x000000171500720c */ /* 0x000fe20003fc6160 */
[----:B------:R-:W-:Y:S01]  /*2e10*/  IMAD.WIDE.U32.X R8, R24, UR31, R18, P4 ;  /* 0x0000001f18087c25 */ /* 0x000fe2000a0e0412 */
[----:B------:R-:W-:Y:S02]  /*2e20*/  IADD3.X R39, PT, PT, RZ, R31, RZ, P2, P5 ;  /* 0x0000001fff277210 */ /* 0x000fe400017ea4ff */
[----:B------:R-:W-:Y:S01]  /*2e30*/  SEL R47, RZ, 0x1, P6 ;  /* 0x00000001ff2f7807 */ /* 0x000fe20003000000 */
[----:B------:R-:W-:Y:S01]  /*2e40*/  IMAD.WIDE.U32 R18, R27, UR18, RZ ;  /* 0x000000121b127c25 */ /* 0x000fe2000f8e00ff */
[----:B------:R-:W-:Y:S02]  /*2e50*/  ISETP.GE.U32.AND P3, PT, R4, R32, PT ;  /* 0x000000200400720c */ /* 0x000fe40003f66070 */
[----:B------:R-:W-:Y:S01]  /*2e60*/  IADD3 R47, P4, P6, R47, R8, R12 ;  /* 0x000000082f2f7210 */ /* 0x000fe20007e9e00c */
[----:B------:R-:W-:-:S03]  /*2e70*/  IMAD.WIDE.U32 R14, R27, UR20, RZ ;  /* 0x000000141b0e7c25 */ /* 0x000fc6000f8e00ff */
[----:B------:R-:W-:Y:S01]  /*2e80*/  IADD3.X R32, PT, PT, RZ, R9, RZ, P4, P6 ;  /* 0x00000009ff207210 */ /* 0x000fe200027ec4ff */
[----:B------:R-:W-:Y:S02]  /*2e90*/  IMAD.MOV.U32 R23, RZ, RZ, R25 ;  /* 0x000000ffff177224 */ /* 0x000fe400078e0019 */
[----:B------:R-:W-:-:S04]  /*2ea0*/  IMAD.WIDE.U32 R36, P2, R26, UR19, R18 ;  /* 0x000000131a247c25 */ /* 0x000fc8000f840012 */
[----:B------:R-:W-:-:S04]  /*2eb0*/  IMAD.WIDE.U32 R42, P5, R26, UR21, R14 ;  /* 0x000000151a2a7c25 */ /* 0x000fc8000f8a000e */
[----:B------:R-:W-:-:S04]  /*2ec0*/  IMAD.WIDE.U32 R30, R26, UR18, RZ ;  /* 0x000000121a1e7c25 */ /* 0x000fc8000f8e00ff */
[----:B------:R-:W-:-:S04]  /*2ed0*/  IMAD.WIDE.U32 R18, R26, UR24, R22 ;  /* 0x000000181a127c25 */ /* 0x000fc8000f8e0016 */
[----:B------:R-:W-:Y:S01]  /*2ee0*/  IMAD.X R23, RZ, RZ, RZ, P5 ;  /* 0x000000ffff177224 */ /* 0x000fe200028e06ff */
[----:B------:R-:W-:Y:S01]  /*2ef0*/  IADD3 RZ, P5, PT, R31, R36, RZ ;  /* 0x000000241fff7210 */ /* 0x000fe20007fbe0ff */
[----:B------:R-:W-:Y:S01]  /*2f00*/  IMAD.X R15, RZ, RZ, RZ, P2 ;  /* 0x000000ffff0f7224 */ /* 0x000fe200010e06ff */
[----:B------:R-:W-:Y:S01]  /*2f10*/  ISETP.GE.U32.AND P2, PT, R18, R22, PT ;  /* 0x000000161200720c */ /* 0x000fe20003f46070 */
[----:B------:R-:W-:Y:S02]  /*2f20*/  IMAD.MOV.U32 R14, RZ, RZ, R37 ;  /* 0x000000ffff0e7224 */ /* 0x000fe400078e0025 */
[----:B------:R-:W-:-:S04]  /*2f30*/  IMAD.WIDE.U32 R40, R26, UR20, RZ ;  /* 0x000000141a287c25 */ /* 0x000fc8000f8e00ff */
[----:B------:R-:W-:Y:S01]  /*2f40*/  IMAD.WIDE.U32 R36, R27, UR22, RZ ;  /* 0x000000161b247c25 */ /* 0x000fe2000f8e00ff */
[----:B------:R-:W-:-:S03]  /*2f50*/  IADD3 RZ, P6, PT, R41, R42, RZ ;  /* 0x0000002a29ff7210 */ /* 0x000fc60007fde0ff */
[----:B------:R-:W-:Y:S02]  /*2f60*/  IMAD.MOV.U32 R22, RZ, RZ, R43 ;  /* 0x000000ffff167224 */ /* 0x000fe400078e002b */
[----:B------:R-:W-:Y:S02]  /*2f70*/  IMAD R43, R26, UR19, RZ ;  /* 0x000000131a2b7c24 */ /* 0x000fe4000f8e02ff */
[----:B------:R-:W-:-:S04]  /*2f80*/  IMAD.WIDE.U32 R30, R27, UR24, RZ ;  /* 0x000000181b1e7c25 */ /* 0x000fc8000f8e00ff */
[----:B------:R-:W-:-:S04]  /*2f90*/  IMAD.WIDE.U32 R40, R26, UR22, RZ ;  /* 0x000000161a287c25 */ /* 0x000fc8000f8e00ff */
[----:B------:R-:W-:-:S04]  /*2fa0*/  IMAD.WIDE.U32 R36, P4, R26, UR23, R36 ;  /* 0x000000171a247c25 */ /* 0x000fc8000f880024 */
[C---:B------:R-:W-:Y:S02]  /*2fb0*/  IMAD R43, R27.reuse, UR18, R43 ;  /* 0x000000121b2b7c24 */ /* 0x040fe4000f8e022b */
[----:B------:R-:W-:Y:S02]  /*2fc0*/  IMAD R49, R26, UR21, RZ ;  /* 0x000000151a317c24 */ /* 0x000fe4000f8e02ff */
[----:B------:R-:W-:-:S04]  /*2fd0*/  IMAD.WIDE.U32.X R14, R27, UR19, R14, P5 ;  /* 0x000000131b0e7c25 */ /* 0x000fc8000a8e040e */
[----:B------:R-:W-:-:S04]  /*2fe0*/  IMAD.WIDE.U32 R8, R26, UR24, RZ ;  /* 0x000000181a087c25 */ /* 0x000fc8000f8e00ff */
[----:B------:R-:W-:-:S04]  /*2ff0*/  IMAD.WIDE.U32 R30, P5, R26, UR25, R30 ;  /* 0x000000191a1e7c25 */ /* 0x000fc8000f8a001e */
[----:B------:R-:W-:Y:S01]  /*3000*/  IMAD.WIDE.U32.X R22, R27, UR21, R22, P6 ;  /* 0x000000151b167c25 */ /* 0x000fe2000b0e0416 */
[----:B------:R-:W-:-:S03]  /*3010*/  IADD3 RZ, P6, PT, R41, R36, RZ ;  /* 0x0000002429ff7210 */ /* 0x000fc60007fde0ff */
[----:B------:R-:W-:Y:S02]  /*3020*/  IMAD.IADD R38, R5, 0x1, R43 ;  /* 0x0000000105267824 */ /* 0x000fe400078e022b */
[----:B------:R-:W-:-:S03]  /*3030*/  IMAD.WIDE.U32 R42, R24, UR32, RZ ;  /* 0x00000020182a7c25 */ /* 0x000fc6000f8e00ff */
[----:B------:R-:W-:Y:S01]  /*3040*/  ISETP.GE.U32.AND.EX P3, PT, R38, R33, PT, P3 ;  /* 0x000000212600720c */ /* 0x000fe20003f66130 */
[----:B------:R-:W-:Y:S01]  /*3050*/  IMAD.X R41, RZ, RZ, RZ, P4 ;  /* 0x000000ffff297224 */ /* 0x000fe200020e06ff */
[----:B------:R-:W-:Y:S01]  /*3060*/  IADD3 RZ, P4, PT, R9, R30, RZ ;  /* 0x0000001e09ff7210 */ /* 0x000fe20007f9e0ff */
[----:B------:R-:W-:Y:S02]  /*3070*/  IMAD R49, R27, UR20, R49 ;  /* 0x000000141b317c24 */ /* 0x000fe4000f8e0231 */
[----:B------:R-:W-:Y:S02]  /*3080*/  IMAD.MOV.U32 R40, RZ, RZ, R37 ;  /* 0x000000ffff287224 */ /* 0x000fe400078e0025 */
[----:B------:R-:W-:Y:S02]  /*3090*/  IMAD.IADD R30, R7, 0x1, R49 ;  /* 0x00000001071e7824 */ /* 0x000fe400078e0231 */
[----:B------:R-:W-:-:S03]  /*30a0*/  IMAD.WIDE.U32.X R8, R27, UR23, R40, P6 ;  /* 0x000000171b087c25 */ /* 0x000fc6000b0e0428 */
[----:B------:R-:W-:Y:S01]  /*30b0*/  ISETP.GE.U32.AND.EX P0, PT, R30, R35, PT, P0 ;  /* 0x000000231e00720c */ /* 0x000fe20003f06100 */
[C---:B------:R-:W-:Y:S02]  /*30c0*/  IMAD R5, R20.reuse, UR33, RZ ;  /* 0x0000002114057c24 */ /* 0x040fe4000f8e02ff */
[----:B------:R-:W-:-:S04]  /*30d0*/  IMAD.WIDE.U32 R48, R20, UR32, RZ ;  /* 0x0000002014307c25 */ /* 0x000fc8000f8e00ff */
[----:B------:R-:W-:-:S04]  /*30e0*/  IMAD.WIDE.U32 R40, P6, R20, UR33, R42 ;  /* 0x0000002114287c25 */ /* 0x000fc8000f8c002a */
[----:B------:R-:W-:-:S04]  /*30f0*/  IMAD.WIDE.U32 R36, R20, UR32, R28 ;  /* 0x0000002014247c25 */ /* 0x000fc8000f8e001c */
[C---:B------:R-:W-:Y:S02]  /*3100*/  IMAD R5, R24.reuse, UR32, R5 ;  /* 0x0000002018057c24 */ /* 0x040fe4000f8e0205 */
[----:B------:R-:W-:Y:S01]  /*3110*/  IMAD.X R33, RZ, RZ, RZ, P5 ;  /* 0x000000ffff217224 */ /* 0x000fe200028e06ff */
[----:B------:R-:W-:Y:S01]  /*3120*/  IADD3 RZ, P5, PT, R49, R40, RZ ;  /* 0x0000002831ff7210 */ /* 0x000fe20007fbe0ff */
[----:B------:R-:W-:Y:S01]  /*3130*/  IMAD.X R43, RZ, RZ, RZ, P6 ;  /* 0x000000ffff2b7224 */ /* 0x000fe200030e06ff */
[----:B------:R-:W-:Y:S01]  /*3140*/  IADD3 R12, P6, PT, R47, R36, RZ ;  /* 0x000000242f0c7210 */ /* 0x000fe20007fde0ff */
[----:B------:R-:W-:Y:S02]  /*3150*/  IMAD.MOV.U32 R42, RZ, RZ, R41 ;  /* 0x000000ffff2a7224 */ /* 0x000fe400078e0029 */
[----:B------:R-:W-:Y:S02]  /*3160*/  IMAD.IADD R7, R37, 0x1, R5 ;  /* 0x0000000125077824 */ /* 0x000fe400078e0205 */
[----:B------:R-:W-:Y:S01]  /*3170*/  IMAD.WIDE.U32.X R34, R24, UR33, R42, P5 ;  /* 0x0000002118227c25 */ /* 0x000fe2000a8e042a */
[----:B------:R-:W-:-:S03]  /*3180*/  ISETP.GE.U32.AND P5, PT, R36, R28, PT ;  /* 0x0000001c2400720c */ /* 0x000fc60003fa6070 */
[C---:B------:R-:W-:Y:S01]  /*3190*/  IMAD.X R5, R7.reuse, 0x1, R32, P6 ;  /* 0x0000000107057824 */ /* 0x040fe200030e0620 */
[----:B------:R-:W-:Y:S01]  /*31a0*/  ISETP.GE.U32.AND P6, PT, R12, R36, PT ;  /* 0x000000240c00720c */ /* 0x000fe20003fc6070 */
[----:B------:R-:W-:Y:S01]  /*31b0*/  IMAD.MOV.U32 R32, RZ, RZ, R31 ;  /* 0x000000ffff207224 */ /* 0x000fe200078e001f */
[----:B------:R-:W-:Y:S01]  /*31c0*/  ISETP.GE.U32.AND.EX P5, PT, R7, R29, PT, P5 ;  /* 0x0000001d0700720c */ /* 0x000fe20003fa6150 */
[C---:B------:R-:W-:Y:S01]  /*31d0*/  IMAD R31, R26.reuse, UR23, RZ ;  /* 0x000000171a1f7c24 */ /* 0x040fe2000f8e02ff */
[----:B------:R-:W-:Y:S01]  /*31e0*/  ISETP.GE.U32.AND.EX P6, PT, R5, R7, PT, P6 ;  /* 0x000000070500720c */ /* 0x000fe20003fc6160 */
[----:B------:R-:W-:Y:S02]  /*31f0*/  IMAD R26, R26, UR25, RZ ;  /* 0x000000191a1a7c24 */ /* 0x000fe4000f8e02ff */
[C---:B------:R-:W-:Y:S01]  /*3200*/  IMAD R37, R27.reuse, UR22, R31 ;  /* 0x000000161b257c24 */ /* 0x040fe2000f8e021f */
[----:B------:R-:W-:Y:S01]  /*3210*/  SEL R31, RZ, 0x1, P5 ;  /* 0x00000001ff1f7807 */ /* 0x000fe20002800000 */
[----:B------:R-:W-:Y:S01]  /*3220*/  IMAD R41, R27, UR24, R26 ;  /* 0x000000181b297c24 */ /* 0x000fe2000f8e021a */
[----:B------:R-:W-:Y:S01]  /*3230*/  IADD3 R28, P5, PT, R45, R4, RZ ;  /* 0x000000042d1c7210 */ /* 0x000fe20007fbe0ff */
[----:B------:R-:W-:Y:S01]  /*3240*/  IMAD.WIDE.U32.X R26, R27, UR25, R32, P4 ;  /* 0x000000191b1a7c25 */ /* 0x000fe2000a0e0420 */
[----:B------:R-:W-:-:S02]  /*3250*/  SEL R7, RZ, 0x1, P6 ;  /* 0x00000001ff077807 */ /* 0x000fc40003000000 */
[----:B------:R-:W-:Y:S01]  /*3260*/  ISETP.GE.U32.AND P4, PT, R28, R4, PT ;  /* 0x000000041c00720c */ /* 0x000fe20003f86070 */
[----:B------:R-:W-:Y:S01]  /*3270*/  IMAD.X R29, R38, 0x1, R39, P5 ;  /* 0x00000001261d7824 */ /* 0x000fe200028e0627 */
[----:B------:R-:W-:Y:S01]  /*3280*/  IADD3 R7, P5, P6, R7, R34, R31 ;  /* 0x0000002207077210 */ /* 0x000fe20007ebe01f */
[----:B------:R-:W-:Y:S02]  /*3290*/  IMAD.IADD R36, R11, 0x1, R37 ;  /* 0x000000010b247824 */ /* 0x000fe400078e0225 */
[----:B------:R-:W-:Y:S01]  /*32a0*/  IMAD R11, R20, UR35, RZ ;  /* 0x00000023140b7c24 */ /* 0x000fe2000f8e02ff */
[----:B------:R-:W-:Y:S01]  /*32b0*/  IADD3.X R31, PT, PT, RZ, R35, RZ, P5, P6 ;  /* 0x00000023ff1f7210 */ /* 0x000fe20002fec4ff */
[----:B------:R-:W-:Y:S01]  /*32c0*/  IMAD.WIDE.U32 R32, R24, UR34, RZ ;  /* 0x0000002218207c25 */ /* 0x000fe2000f8e00ff */
[----:B------:R-:W-:Y:S02]  /*32d0*/  ISETP.GE.U32.AND.EX P6, PT, R29, R38, PT, P4 ;  /* 0x000000261d00720c */ /* 0x000fe40003fc6140 */
[----:B------:R-:W-:Y:S01]  /*32e0*/  ISETP.GE.U32.AND.EX P1, PT, R36, R13, PT, P1 ;  /* 0x0000000d2400720c */ /* 0x000fe20003f26110 */
[----:B------:R-:W-:Y:S01]  /*32f0*/  IMAD.WIDE.U32 R38, R20, UR34, R16 ;  /* 0x0000002214267c25 */ /* 0x000fe2000f8e0010 */
[----:B------:R-:W-:-:S03]  /*3300*/  SEL R13, RZ, 0x1, P6 ;  /* 0x00000001ff0d7807 */ /* 0x000fc60003000000 */
[----:B------:R-:W-:Y:S01]  /*3310*/  IMAD R11, R24, UR34, R11 ;  /* 0x00000022180b7c24 */ /* 0x000fe2000f8e020b */
[----:B------:R-:W-:Y:S01]  /*3320*/  IADD3 R4, P6, PT, R7, R38, RZ ;  /* 0x0000002607047210 */ /* 0x000fe20007fde0ff */
[----:B------:R-:W-:Y:S01]  /*3330*/  IMAD.IADD R34, R19, 0x1, R41 ;  /* 0x0000000113227824 */ /* 0x000fe200078e0229 */
[----:B------:R-:W-:Y:S01]  /*3340*/  SEL R19, RZ, 0x1, P3 ;  /* 0x00000001ff137807 */ /* 0x000fe20001800000 */
[----:B------:R-:W-:Y:S01]  /*3350*/  IMAD.WIDE.U32 R32, P4, R20, UR35, R32 ;  /* 0x0000002314207c25 */ /* 0x000fe2000f880020 */
[----:B------:R-:W-:Y:S02]  /*3360*/  ISETP.GE.U32.AND P3, PT, R38, R16, PT ;  /* 0x000000102600720c */ /* 0x000fe40003f66070 */
[----:B------:R-:W-:Y:S01]  /*3370*/  ISETP.GE.U32.AND.EX P2, PT, R34, R25, PT, P2 ;  /* 0x000000192200720c */ /* 0x000fe20003f46120 */
[----:B------:R-:W-:Y:S02]  /*3380*/  IMAD.IADD R16, R39, 0x1, R11 ;  /* 0x0000000127107824 */ /* 0x000fe400078e020b */
[----:B------:R-:W-:-:S03]  /*3390*/  IMAD.WIDE.U32 R40, R20, UR34, RZ ;  /* 0x0000002214287c25 */ /* 0x000fc6000f8e00ff */
[----:B------:R-:W-:Y:S01]  /*33a0*/  ISETP.GE.U32.AND.EX P3, PT, R16, R17, PT, P3 ;  /* 0x000000111000720c */ /* 0x000fe20003f66130 */
[----:B------:R-:W-:Y:S01]  /*33b0*/  IMAD.X R45, RZ, RZ, RZ, P4 ;  /* 0x000000ffff2d7224 */ /* 0x000fe200020e06ff */
[----:B------:R-:W-:Y:S01]  /*33c0*/  ISETP.GE.U32.AND P4, PT, R4, R38, PT ;  /* 0x000000260400720c */ /* 0x000fe20003f86070 */
[----:B------:R-:W-:Y:S01]  /*33d0*/  IMAD.X R31, R16, 0x1, R31, P6 ;  /* 0x00000001101f7824 */ /* 0x000fe200030e061f */
[----:B------:R-:W-:Y:S01]  /*33e0*/  IADD3 RZ, P5, PT, R41, R32, RZ ;  /* 0x0000002029ff7210 */ /* 0x000fe20007fbe0ff */
[----:B------:R-:W-:Y:S01]  /*33f0*/  IMAD.WIDE.U32 R42, R24, UR36, RZ ;  /* 0x00000024182a7c25 */ /* 0x000fe2000f8e00ff */
[----:B------:R-:W-:Y:S02]  /*3400*/  SEL R11, RZ, 0x1, P3 ;  /* 0x00000001ff0b7807 */ /* 0x000fe40001800000 */
[----:B------:R-:W-:Y:S01]  /*3410*/  ISETP.GE.U32.AND.EX P4, PT, R31, R16, PT, P4 ;  /* 0x000000101f00720c */ /* 0x000fe20003f86140 */
[----:B------:R-:W-:Y:S02]  /*3420*/  IMAD.MOV.U32 R44, RZ, RZ, R33 ;  /* 0x000000ffff2c7224 */ /* 0x000fe400078e0021 */
[----:B------:R-:W-:Y:S01]  /*3430*/  IMAD.WIDE.U32 R38, P6, R20, UR37, R42 ;  /* 0x0000002514267c25 */ /* 0x000fe2000f8c002a */
[----:B------:R-:W-:-:S02]  /*3440*/  SEL R7, RZ, 0x1, P4 ;  /* 0x00000001ff077807 */ /* 0x000fc40002000000 */
[----:B------:R-:W-:Y:S01]  /*3450*/  IADD3 R13, P3, P4, R13, R14, R19 ;  /* 0x0000000e0d0d7210 */ /* 0x000fe20007c7e013 */
[----:B------:R-:W-:Y:S01]  /*3460*/  IMAD.WIDE.U32.X R16, R24, UR35, R44, P5 ;  /* 0x0000002318107c25 */ /* 0x000fe2000a8e042c */
[----:B------:R-:W-:Y:S02]  /*3470*/  SEL R14, RZ, 0x1, P0 ;  /* 0x00000001ff0e7807 */ /* 0x000fe40000000000 */
[----:B------:R-:W-:Y:S01]  /*3480*/  IADD3.X R19, PT, PT, RZ, R15, RZ, P3, P4 ;  /* 0x0000000fff137210 */ /* 0x000fe20001fe84ff */
[----:B------:R-:W-:-:S04]  /*3490*/  IMAD.WIDE.U32 R40, R20, UR36, RZ ;  /* 0x0000002414287c25 */ /* 0x000fc8000f8e00ff */
[----:B------:R-:W-:Y:S01]  /*34a0*/  IMAD.X R33, RZ, RZ, RZ, P6 ;  /* 0x000000ffff217224 */ /* 0x000fe200030e06ff */
[----:B------:R-:W-:Y:S01]  /*34b0*/  IADD3 R7, P4, P6, R7, R16, R11 ;  /* 0x0000001007077210 */ /* 0x000fe20007e9e00b */
[C---:B------:R-:W-:Y:S01]  /*34c0*/  IMAD R11, R20.reuse, UR37, RZ ;  /* 0x00000025140b7c24 */ /* 0x040fe2000f8e02ff */
[----:B------:R-:W-:Y:S01]  /*34d0*/  IADD3 RZ, P5, PT, R41, R38, RZ ;  /* 0x0000002629ff7210 */ /* 0x000fe20007fbe0ff */
[----:B------:R-:W-:Y:S01]  /*34e0*/  IMAD.WIDE.U32 R40, R20, UR36, R28 ;  /* 0x0000002414287c25 */ /* 0x000fe2000f8e001c */
[----:B------:R-:W-:Y:S02]  /*34f0*/  IADD3.X R15, PT, PT, RZ, R17, RZ, P4, P6 ;  /* 0x00000011ff0f7210 */ /* 0x000fe400027ec4ff */
[----:B------:R-:W-:Y:S01]  /*3500*/  IADD3 R38, P0, PT, R13, R6, RZ ;  /* 0x000000060d267210 */ /* 0x000fe20007f1e0ff */
[----:B------:R-:W-:Y:S01]  /*3510*/  IMAD R11, R24, UR36, R11 ;  /* 0x00000024180b7c24 */ /* 0x000fe2000f8e020b */
[----:B------:R-:W-:Y:S01]  /*3520*/  ISETP.GE.U32.AND P3, PT, R40, R28, PT ;  /* 0x0000001c2800720c */ /* 0x000fe20003f66070 */
[----:B------:R-:W-:Y:S01]  /*3530*/  IMAD.MOV.U32 R32, RZ, RZ, R39 ;  /* 0x000000ffff207224 */ /* 0x000fe200078e0027 */
[----:B------:R-:W-:Y:S01]  /*3540*/  IADD3 R16, P6, PT, R7, R40, RZ ;  /* 0x0000002807107210 */ /* 0x000fe20007fde0ff */
[----:B------:R-:W-:Y:S01]  /*3550*/  IMAD.IADD R28, R41, 0x1, R11 ;  /* 0x00000001291c7824 */ /* 0x000fe200078e020b */
[----:B------:R-:W-:Y:S01]  /*3560*/  ISETP.GE.U32.AND P4, PT, R38, R6, PT ;  /* 0x000000062600720c */ /* 0x000fe20003f86070 */
[----:B------:R-:W-:Y:S01]  /*3570*/  IMAD.X R39, R30, 0x1, R19, P0 ;  /* 0x000000011e277824 */ /* 0x000fe200000e0613 */
[----:B------:R-:W-:Y:S01]  /*3580*/  ISETP.GE.U32.AND P0, PT, R16, R40, PT ;  /* 0x000000281000720c */ /* 0x000fe20003f06070 */
[C---:B------:R-:W-:Y:S01]  /*3590*/  IMAD.X R15, R28.reuse, 0x1, R15, P6 ;  /* 0x000000011c0f7824 */ /* 0x040fe200030e060f */
[----:B------:R-:W-:Y:S01]  /*35a0*/  ISETP.GE.U32.AND.EX P3, PT, R28, R29, PT, P3 ;  /* 0x0000001d1c00720c */ /* 0x000fe20003f66130 */
[----:B------:R-:W-:Y:S01]  /*35b0*/  IMAD.WIDE.U32 R42, R24, UR38, RZ ;  /* 0x00000026182a7c25 */ /* 0x000fe2000f8e00ff */
[----:B------:R-:W-:-:S02]  /*35c0*/  ISETP.GE.U32.AND.EX P4, PT, R39, R30, PT, P4 ;  /* 0x0000001e2700720c */ /* 0x000fc40003f86140 */
[----:B------:R-:W-:Y:S01]  /*35d0*/  ISETP.GE.U32.AND.EX P0, PT, R15, R28, PT, P0 ;  /* 0x0000001c0f00720c */ /* 0x000fe20003f06100 */
[C---:B------:R-:W-:Y:S01]  /*35e0*/  IMAD.WIDE.U32 R28, R20.reuse, UR38, RZ ;  /* 0x00000026141c7c25 */ /* 0x040fe2000f8e00ff */
[----:B------:R-:W-:Y:S02]  /*35f0*/  SEL R13, RZ, 0x1, P3 ;  /* 0x00000001ff0d7807 */ /* 0x000fe40001800000 */
[----:B------:R-:W-:Y:S01]  /*3600*/  SEL R11, RZ, 0x1, P0 ;  /* 0x00000001ff0b7807 */ /* 0x000fe20000000000 */
[----:B------:R-:W-:Y:S01]  /*3610*/  IMAD.WIDE.U32 R40, P6, R20, UR39, R42 ;  /* 0x0000002714287c25 */ /* 0x000fe2000f8c002a */
[----:B------:R-:W-:-:S03]  /*3620*/  SEL R17, RZ, 0x1, P4 ;  /* 0x00000001ff117807 */ /* 0x000fc60002000000 */
[----:B------:R-:W-:Y:S01]  /*3630*/  IMAD.WIDE.U32.X R32, R24, UR37, R32, P5 ;  /* 0x0000002518207c25 */ /* 0x000fe2000a8e0420 */
[----:B------:R-:W-:Y:S02]  /*3640*/  IADD3 RZ, P4, PT, R29, R40, RZ ;  /* 0x000000281dff7210 */ /* 0x000fe40007f9e0ff */
[----:B------:R-:W-:Y:S01]  /*3650*/  IADD3 R17, P0, P3, R17, R22, R14 ;  /* 0x0000001611117210 */ /* 0x000fe20007b1e00e */
[C---:B------:R-:W-:Y:S02]  /*3660*/  IMAD R19, R20.reuse, UR39, RZ ;  /* 0x0000002714137c24 */ /* 0x040fe4000f8e02ff */
[----:B------:R-:W-:Y:S01]  /*3670*/  IMAD.X R7, RZ, RZ, RZ, P6 ;  /* 0x000000ffff077224 */ /* 0x000fe200030e06ff */
[----:B------:R-:W-:Y:S01]  /*3680*/  IADD3 R11, P5, P6, R11, R32, R13 ;  /* 0x000000200b0b7210 */ /* 0x000fe20007ebe00d */
[----:B------:R-:W-:Y:S01]  /*3690*/  IMAD.WIDE.U32 R28, R20, UR38, R38 ;  /* 0x00000026141c7c25 */ /* 0x000fe2000f8e0026 */
[----:B------:R-:W-:Y:S02]  /*36a0*/  IADD3.X R13, PT, PT, RZ, R23, RZ, P0, P3 ;  /* 0x00000017ff0d7210 */ /* 0x000fe400007e64ff */
[----:B------:R-:W-:Y:S01]  /*36b0*/  IADD3.X R14, PT, PT, RZ, R33, RZ, P5, P6 ;  /* 0x00000021ff0e7210 */ /* 0x000fe20002fec4ff */
[----:B------:R-:W-:Y:S01]  /*36c0*/  IMAD R19, R24, UR38, R19 ;  /* 0x0000002618137c24 */ /* 0x000fe2000f8e0213 */
[----:B------:R-:W-:Y:S01]  /*36d0*/  IADD3 R32, P5, PT, R11, R28, RZ ;  /* 0x0000001c0b207210 */ /* 0x000fe20007fbe0ff */
[----:B------:R-:W-:Y:S01]  /*36e0*/  IMAD.MOV.U32 R6, RZ, RZ, R41 ;  /* 0x000000ffff067224 */ /* 0x000fe200078e0029 */
[----:B------:R-:W-:Y:S01]  /*36f0*/  ISETP.GE.U32.AND P0, PT, R28, R38, PT ;  /* 0x000000261c00720c */ /* 0x000fe20003f06070 */
[----:B------:R-:W-:Y:S01]  /*3700*/  IMAD.IADD R11, R29, 0x1, R19 ;  /* 0x000000011d0b7824 */ /* 0x000fe200078e0213 */
[----:B------:R-:W-:Y:S01]  /*3710*/  ISETP.GE.U32.AND P3, PT, R32, R28, PT ;  /* 0x0000001c2000720c */ /* 0x000fe20003f66070 */
[----:B------:R-:W-:-:S03]  /*3720*/  IMAD.WIDE.U32 R42, R24, UR40, RZ ;  /* 0x00000028182a7c25 */ /* 0x000fc6000f8e00ff */
[C---:B------:R-:W-:Y:S01]  /*3730*/  ISETP.GE.U32.AND.EX P0, PT, R11.reuse, R39, PT, P0 ;  /* 0x000000270b00720c */ /* 0x040fe20003f06100 */
[----:B------:R-:W-:Y:S02]  /*3740*/  IMAD.X R33, R11, 0x1, R14, P5 ;  /* 0x000000010b217824 */ /* 0x000fe400028e060e */
[----:B------:R-:W-:Y:S01]  /*3750*/  IMAD.WIDE.U32.X R28, R24, UR39, R6, P4 ;  /* 0x00000027181c7c25 */ /* 0x000fe2000a0e0406 */
[----:B------:R-:W-:Y:S02]  /*3760*/  IADD3 R6, P5, PT, R17, R10, RZ ;  /* 0x0000000a11067210 */ /* 0x000fe40007fbe0ff */
[----:B------:R-:W-:Y:S01]  /*3770*/  ISETP.GE.U32.AND.EX P3, PT, R33, R11, PT, P3 ;  /* 0x0000000b2100720c */ /* 0x000fe20003f66130 */
[----:B------:R-:W-:Y:S01]  /*3780*/  IMAD.WIDE.U32 R40, R20, UR40, RZ ;  /* 0x0000002814287c25 */ /* 0x000fe2000f8e00ff */
[----:B------:R-:W-:-:S03]  /*3790*/  SEL R14, RZ, 0x1, P0 ;  /* 0x00000001ff0e7807 */ /* 0x000fc60000000000 */
[----:B------:R-:W-:-:S04]  /*37a0*/  IMAD.WIDE.U32 R22, P6, R20, UR41, R42 ;  /* 0x0000002914167c25 */ /* 0x000fc8000f8c002a */
[----:B------:R-:W-:Y:S01]  /*37b0*/  IMAD.X R7, R36, 0x1, R13, P5 ;  /* 0x0000000124077824 */ /* 0x000fe200028e060d */
[----:B------:R-:W-:Y:S01]  /*37c0*/  ISETP.GE.U32.AND P5, PT, R6, R10, PT ;  /* 0x0000000a0600720c */ /* 0x000fe20003fa6070 */
[C---:B------:R-:W-:Y:S01]  /*37d0*/  IMAD R17, R20.reuse, UR41, RZ ;  /* 0x0000002914117c24 */ /* 0x040fe2000f8e02ff */
[----:B------:R-:W-:Y:S01]  /*37e0*/  SEL R13, RZ, 0x1, P3 ;  /* 0x00000001ff0d7807 */ /* 0x000fe20001800000 */
[----:B------:R-:W-:Y:S01]  /*37f0*/  IMAD.MOV.U32 R10, RZ, RZ, R23 ;  /* 0x000000ffff0a7224 */ /* 0x000fe200078e0017 */
[----:B------:R-:W-:Y:S01]  /*3800*/  IADD3 RZ, P4, PT, R41, R22, RZ ;  /* 0x0000001629ff7210 */ /* 0x000fe20007f9e0ff */
[----:B------:R-:W-:Y:S01]  /*3810*/  IMAD.WIDE.U32 R22, R20, UR40, R6 ;  /* 0x0000002814167c25 */ /* 0x000fe2000f8e0006 */
[----:B------:R-:W-:Y:S02]  /*3820*/  ISETP.GE.U32.AND.EX P0, PT, R7, R36, PT, P5 ;  /* 0x000000240700720c */ /* 0x000fe40003f06150 */
[----:B------:R-:W-:Y:S01]  /*3830*/  IADD3 R13, P3, P5, R13, R28, R14 ;  /* 0x0000001c0d0d7210 */ /* 0x000fe20007d7e00e */
[----:B------:R-:W-:Y:S01]  /*3840*/  IMAD R19, R24, UR40, R17 ;  /* 0x0000002818137c24 */ /* 0x000fe2000f8e0211 */
[----:B------:R-:W-:Y:S01]  /*3850*/  SEL R14, RZ, 0x1, P1 ;  /* 0x00000001ff0e7807 */ /* 0x000fe20000800000 */
[----:B------:R-:W-:Y:S01]  /*3860*/  IMAD.X R11, RZ, RZ, RZ, P6 ;  /* 0x000000ffff0b7224 */ /* 0x000fe200030e06ff */
[----:B------:R-:W-:-:S02]  /*3870*/  SEL R17, RZ, 0x1, P0 ;  /* 0x00000001ff117807 */ /* 0x000fc40000000000 */
[----:B------:R-:W-:Y:S01]  /*3880*/  IADD3.X R28, PT, PT, RZ, R29, RZ, P3, P5 ;  /* 0x0000001dff1c7210 */ /* 0x000fe20001fea4ff */
[----:B------:R-:W-:Y:S01]  /*3890*/  IMAD.WIDE.U32.X R36, R24, UR41, R10, P4 ;  /* 0x0000002918247c25 */ /* 0x000fe2000a0e040a */
[----:B------:R-:W-:Y:S02]  /*38a0*/  IADD3 R30, P6, PT, R13, R22, RZ ;  /* 0x000000160d1e7210 */ /* 0x000fe40007fde0ff */
[----:B------:R-:W-:Y:S01]  /*38b0*/  IADD3 R17, P3, P5, R17, R8, R14 ;  /* 0x0000000811117210 */ /* 0x000fe20007d7e00e */
[----:B------:R-:W-:Y:S01]  /*38c0*/  IMAD.IADD R13, R23, 0x1, R19 ;  /* 0x00000001170d7824 */ /* 0x000fe200078e0213 */
[----:B------:R-:W-:Y:S02]  /*38d0*/  ISETP.GE.U32.AND P1, PT, R22, R6, PT ;  /* 0x000000061600720c */ /* 0x000fe40003f26070 */
[----:B------:R-:W-:Y:S01]  /*38e0*/  ISETP.GE.U32.AND P0, PT, R30, R22, PT ;  /* 0x000000161e00720c */ /* 0x000fe20003f06070 */
[----:B------:R-:W-:Y:S01]  /*38f0*/  IMAD.X R35, R13, 0x1, R28, P6 ;  /* 0x000000010d237824 */ /* 0x000fe200030e061c */
[----:B------:R-:W-:Y:S01]  /*3900*/  IADD3.X R19, PT, PT, RZ, R9, RZ, P3, P5 ;  /* 0x00000009ff137210 */ /* 0x000fe20001fea4ff */
[----:B------:R-:W-:Y:S01]  /*3910*/  IMAD.WIDE.U32 R28, R24, UR42, RZ ;  /* 0x0000002a181c7c25 */ /* 0x000fe2000f8e00ff */
[----:B------:R-:W-:-:S02]  /*3920*/  IADD3 R6, P3, PT, R17, R18, RZ ;  /* 0x0000001211067210 */ /* 0x000fc40007f7e0ff */
[----:B------:R-:W-:Y:S01]  /*3930*/  ISETP.GE.U32.AND.EX P1, PT, R13, R7, PT, P1 ;  /* 0x000000070d00720c */ /* 0x000fe20003f26110 */
[----:B------:R-:W-:Y:S01]  /*3940*/  IMAD.WIDE.U32 R8, R20, UR42, RZ ;  /* 0x0000002a14087c25 */ /* 0x000fe2000f8e00ff */
[----:B------:R-:W-:Y:S02]  /*3950*/  ISETP.GE.U32.AND.EX P0, PT, R35, R13, PT, P0 ;  /* 0x0000000d2300720c */ /* 0x000fe40003f06100 */
[----:B------:R-:W-:Y:S01]  /*3960*/  SEL R8, RZ, 0x1, P1 ;  /* 0x00000001ff087807 */ /* 0x000fe20000800000 */
[----:B------:R-:W-:Y:S01]  /*3970*/  IMAD.X R7, R34, 0x1, R19, P3 ;  /* 0x0000000122077824 */ /* 0x000fe200018e0613 */
[----:B------:R-:W-:Y:S01]  /*3980*/  SEL R13, RZ, 0x1, P0 ;  /* 0x00000001ff0d7807 */ /* 0x000fe20000000000 */
[C---:B------:R-:W-:Y:S02]  /*3990*/  IMAD R17, R20.reuse, UR43, RZ ;  /* 0x0000002b14117c24 */ /* 0x040fe4000f8e02ff */
[----:B------:R-:W-:Y:S01]  /*39a0*/  IMAD.WIDE.U32 R28, P5, R20, UR43, R28 ;  /* 0x0000002b141c7c25 */ /* 0x000fe2000f8a001c */
[----:B------:R-:W-:-:S03]  /*39b0*/  IADD3 R13, P0, P1, R13, R36, R8 ;  /* 0x000000240d0d7210 */ /* 0x000fc6000791e008 */
[----:B------:R-:W-:Y:S01]  /*39c0*/  IMAD.WIDE.U32 R22, R20, UR42, R6 ;  /* 0x0000002a14167c25 */ /* 0x000fe2000f8e0006 */
[----:B------:R-:W-:Y:S02]  /*39d0*/  IADD3.X R37, PT, PT, RZ, R37, RZ, P0, P1 ;  /* 0x00000025ff257210 */ /* 0x000fe400007e24ff */
[----:B------:R-:W-:Y:S01]  /*39e0*/  ISETP.GE.U32.AND P1, PT, R6, R18, PT ;  /* 0x000000120600720c */ /* 0x000fe20003f26070 */
[----:B------:R-:W-:Y:S01]  /*39f0*/  IMAD R17, R24, UR42, R17 ;  /* 0x0000002a18117c24 */ /* 0x000fe2000f8e0211 */
[----:B------:R-:W-:Y:S01]  /*3a00*/  ISETP.GE.U32.AND P3, PT, R22, R6, PT ;  /* 0x000000061600720c */ /* 0x000fe20003f66070 */
[----:B------:R-:W-:Y:S01]  /*3a10*/  IMAD.X R11, RZ, RZ, RZ, P5 ;  /* 0x000000ffff0b7224 */ /* 0x000fe200028e06ff */
[----:B------:R-:W-:Y:S01]  /*3a20*/  IADD3 R14, P5, PT, R13, R22, RZ ;  /* 0x000000160d0e7210 */ /* 0x000fe20007fbe0ff */
[----:B------:R-:W-:Y:S01]  /*3a30*/  IMAD.IADD R8, R23, 0x1, R17 ;  /* 0x0000000117087824 */ /* 0x000fe200078e0211 */
[----:B------:R-:W-:Y:S01]  /*3a40*/  IADD3 RZ, P4, PT, R9, R28, RZ ;  /* 0x0000001c09ff7210 */ /* 0x000fe20007f9e0ff */
[----:B------:R-:W-:Y:S01]  /*3a50*/  IMAD.MOV.U32 R10, RZ, RZ, R29 ;  /* 0x000000ffff0a7224 */ /* 0x000fe200078e001d */
[----:B------:R-:W-:Y:S01]  /*3a60*/  ISETP.GE.U32.AND P0, PT, R14, R22, PT ;  /* 0x000000160e00720c */ /* 0x000fe20003f06070 */
[----:B------:R-:W-:Y:S01]  /*3a70*/  IMAD.X R13, R8, 0x1, R37, P5 ;  /* 0x00000001080d7824 */ /* 0x000fe200028e0625 */
[----:B------:R-:W-:Y:S01]  /*3a80*/  ISETP.GE.U32.AND.EX P1, PT, R7, R34, PT, P1 ;  /* 0x000000220700720c */ /* 0x000fe20003f26110 */
[----:B------:R-:W-:Y:S01]  /*3a90*/  IMAD.WIDE.U32.X R10, R24, UR43, R10, P4 ;  /* 0x0000002b180a7c25 */ /* 0x000fe2000a0e040a */
[----:B------:R-:W-:-:S02]  /*3aa0*/  ISETP.GE.U32.AND.EX P3, PT, R8, R7, PT, P3 ;  /* 0x000000070800720c */ /* 0x000fc40003f66130 */
[----:B------:R-:W-:Y:S02]  /*3ab0*/  ISETP.GE.U32.AND.EX P0, PT, R13, R8, PT, P0 ;  /* 0x000000080d00720c */ /* 0x000fe40003f06100 */
[----:B------:R-:W-:Y:S02]  /*3ac0*/  SEL R6, RZ, 0x1, P2 ;  /* 0x00000001ff067807 */ /* 0x000fe40001000000 */
        /* <DEDUP_REMOVED lines=68> */
.L_x_41:
[----:B------:R-:W-:-:S04]  /*3f10*/  ISETP.GT.U32.AND P0, PT, R9, R6, PT ;  /* 0x000000060900720c */ /* 0x000fc80003f04070 */
[----:B------:R-:W-:-:S13]  /*3f20*/  ISETP.GT.U32.AND.EX P0, PT, R8, R7, PT, P0 ;  /* 0x000000070800720c */ /* 0x000fda0003f04100 */
[----:B------:R-:W-:Y:S05]  /*3f30*/  @!P0 BREAK.RELIABLE B1 ;  /* 0x0000000000018942 */ /* 0x000fea0003800100 */
[----:B------:R-:W-:Y:S05]  /*3f40*/  @!P0 BRA `(.L_x_43) ;  /* 0x0000000000e88947 */ /* 0x000fea0003800000 */
.L_x_42:
[----:B------:R-:W-:Y:S05]  /*3f50*/  BSYNC.RELIABLE B1 ;  /* 0x0000000000017941 */ /* 0x000fea0003800100 */
.L_x_40:
[----:B------:R-:W-:Y:S01]  /*3f60*/  ISETP.GE.U32.AND P0, PT, R0, UR28, PT ;  /* 0x0000001c00007c0c */ /* 0x000fe2000bf06070 */
[----:B------:R-:W-:Y:S01]  /*3f70*/  IMAD.U32 R6, RZ, RZ, UR31 ;  /* 0x0000001fff067e24 */ /* 0x000fe2000f8e00ff */
[C---:B------:R-:W-:Y:S01]  /*3f80*/  ISETP.EQ.U32.AND P1, PT, R12.reuse, UR30, PT ;  /* 0x0000001e0c007c0c */ /* 0x040fe2000bf22070 */
[----:B------:R-:W-:Y:S01]  /*3f90*/  IMAD.U32 R8, RZ, RZ, UR33 ;  /* 0x00000021ff087e24 */ /* 0x000fe2000f8e00ff */
[----:B------:R-:W-:Y:S01]  /*3fa0*/  ISETP.GE.U32.AND.EX P0, PT, R21, UR29, PT, P0 ;  /* 0x0000001d15007c0c */ /* 0x000fe2000bf06100 */
[----:B------:R-:W-:Y:S01]  /*3fb0*/  IMAD.U32 R10, RZ, RZ, UR41 ;  /* 0x00000029ff0a7e24 */ /* 0x000fe2000f8e00ff */
[----:B------:R-:W-:Y:S01]  /*3fc0*/  ISETP.LT.U32.AND P2, PT, R12, UR30, PT ;  /* 0x0000001e0c007c0c */ /* 0x000fe2000bf41070 */
[----:B------:R-:W-:Y:S01]  /*3fd0*/  IMAD.U32 R18, RZ, RZ, UR43 ;  /* 0x0000002bff127e24 */ /* 0x000fe2000f8e00ff */
        /* <DEDUP_REMOVED lines=12> */
[----:B------:R-:W-:Y:S02]  /*40a0*/  ISETP.LT.U32.AND P3, PT, R32, UR36, PT ;  /* 0x0000002420007c0c */ /* 0x000fe4000bf61070 */
[----:B------:R-:W-:-:S02]  /*40b0*/  ISETP.EQ.AND.EX P6, PT, R33, UR37, P0, P6 ;  /* 0x0000002521007c0c */ /* 0x000fc400087c2360 */
[----:B------:R-:W-:Y:S02]  /*40c0*/  IADD3 R12, P5, P4, R12, -UR30, -R7 ;  /* 0x8000001e0c0c7c10 */ /* 0x000fe4000fcbe807 */
[----:B------:R-:W-:Y:S02]  /*40d0*/  SEL R7, RZ, 0x1, !P1 ;  /* 0x00000001ff077807 */ /* 0x000fe40004800000 */
[----:B------:R-:W-:Y:S02]  /*40e0*/  ISETP.EQ.U32.AND P1, PT, R30, UR38, PT ;  /* 0x000000261e007c0c */ /* 0x000fe4000bf22070 */
[----:B------:R-:W-:Y:S02]  /*40f0*/  ISETP.LT.U32.OR.EX P3, PT, R33, UR37, P6, P3 ;  /* 0x0000002521007c0c */ /* 0x000fe4000b761530 */
[----:B------:R-:W-:Y:S02]  /*4100*/  IADD3.X R6, PT, PT, R5, -0x1, ~R6, P5, P4 ;  /* 0xffffffff05067810 */ /* 0x000fe40002fe8c06 */
[----:B------:R-:W-:-:S02]  /*4110*/  IADD3 R4, P4, P5, R4, -UR32, -R7 ;  /* 0x8000002004047c10 */ /* 0x000fc4000fd9e807 */
[----:B------:R-:W-:Y:S02]  /*4120*/  SEL R5, RZ, 0x1, !P2 ;  /* 0x00000001ff057807 */ /* 0x000fe40005000000 */
[----:B------:R-:W-:Y:S02]  /*4130*/  ISETP.LT.U32.AND P2, PT, R30, UR38, PT ;  /* 0x000000261e007c0c */ /* 0x000fe4000bf41070 */
[----:B------:R-:W-:Y:S02]  /*4140*/  ISETP.EQ.AND.EX P1, PT, R35, UR39, P3, P1 ;  /* 0x0000002723007c0c */ /* 0x000fe40009f22310 */
[----:B------:R-:W-:Y:S01]  /*4150*/  IADD3.X R31, PT, PT, R31, -0x1, ~R8, P4, P5 ;  /* 0xffffffff1f1f7810 */ /* 0x000fe200027eac08 */
[----:B------:R-:W-:Y:S01]  /*4160*/  IMAD.U32 R8, RZ, RZ, UR35 ;  /* 0x00000023ff087e24 */ /* 0x000fe2000f8e00ff */
[----:B------:R-:W-:Y:S02]  /*4170*/  ISETP.EQ.U32.AND P4, PT, R14, UR40, PT ;  /* 0x000000280e007c0c */ /* 0x000fe4000bf82070 */
[----:B------:R-:W-:-:S02]  /*4180*/  ISETP.LT.U32.OR.EX P1, PT, R35, UR39, P1, P2 ;  /* 0x0000002723007c0c */ /* 0x000fc40008f21520 */
[----:B------:R-:W-:Y:S02]  /*4190*/  IADD3 R16, P6, P5, R16, -UR34, -R5 ;  /* 0x8000002210107c10 */ /* 0x000fe4000fdde805 */
[----:B------:R-:W-:Y:S02]  /*41a0*/  SEL R5, RZ, 0x1, !P0 ;  /* 0x00000001ff057807 */ /* 0x000fe40004000000 */
[----:B------:R-:W-:Y:S02]  /*41b0*/  ISETP.LT.U32.AND P0, PT, R14, UR40, PT ;  /* 0x000000280e007c0c */ /* 0x000fe4000bf01070 */
[----:B------:R-:W-:Y:S02]  /*41c0*/  ISETP.EQ.AND.EX P4, PT, R13, UR41, P1, P4 ;  /* 0x000000290d007c0c */ /* 0x000fe40008f82340 */
[----:B------:R-:W-:Y:S01]  /*41d0*/  IADD3.X R15, PT, PT, R15, -0x1, ~R8, P6, P5 ;  /* 0xffffffff0f0f7810 */ /* 0x000fe200037eac08 */
[----:B------:R-:W-:Y:S01]  /*41e0*/  IMAD.U32 R8, RZ, RZ, UR37 ;  /* 0x00000025ff087e24 */ /* 0x000fe2000f8e00ff */
[----:B------:R-:W-:-:S02]  /*41f0*/  ISETP.LT.U32.OR.EX P0, PT, R13, UR41, P4, P0 ;  /* 0x000000290d007c0c */ /* 0x000fc4000a701500 */
[----:B------:R-:W-:Y:S02]  /*4200*/  IADD3 R32, P2, P5, R32, -UR36, -R5 ;  /* 0x8000002420207c10 */ /* 0x000fe4000fd5e805 */
[----:B------:R-:W-:Y:S02]  /*4210*/  SEL R9, RZ, 0x1, !P3 ;  /* 0x00000001ff097807 */ /* 0x000fe40005800000 */
[----:B------:R-:W-:Y:S02]  /*4220*/  SEL R7, RZ, 0x1, !P1 ;  /* 0x00000001ff077807 */ /* 0x000fe40004800000 */
[----:B------:R-:W-:Y:S02]  /*4230*/  SEL R5, RZ, 0x1, !P0 ;  /* 0x00000001ff057807 */ /* 0x000fe40004000000 */
[----:B------:R-:W-:Y:S01]  /*4240*/  IADD3.X R33, PT, PT, R33, -0x1, ~R8, P2, P5 ;  /* 0xffffffff21217810 */ /* 0x000fe200017eac08 */
[----:B------:R-:W-:Y:S01]  /*4250*/  IMAD.U32 R8, RZ, RZ, UR39 ;  /* 0x00000027ff087e24 */ /* 0x000fe2000f8e00ff */
[----:B------:R-:W-:-:S02]  /*4260*/  IADD3 R30, P1, P2, R30, -UR38, -R9 ;  /* 0x800000261e1e7c10 */ /* 0x000fc4000fa3e809 */
[----:B------:R-:W-:Y:S02]  /*4270*/  IADD3 R14, P3, P4, R14, -UR40, -R7 ;  /* 0x800000280e0e7c10 */ /* 0x000fe4000fc7e807 */
[----:B------:R-:W-:Y:S01]  /*4280*/  IADD3 R22, P5, P6, R22, -UR42, -R5 ;  /* 0x8000002a16167c10 */ /* 0x000fe2000febe805 */
[----:B------:R-:W-:Y:S01]  /*4290*/  IMAD.MOV.U32 R5, RZ, RZ, R6 ;  /* 0x000000ffff057224 */ /* 0x000fe200078e0006 */
[----:B------:R-:W-:Y:S02]  /*42a0*/  IADD3 R0, P0, PT, R0, -UR28, RZ ;  /* 0x8000001c00007c10 */ /* 0x000fe4000ff1e0ff */
[----:B------:R-:W-:Y:S02]  /*42b0*/  IADD3.X R35, PT, PT, R35, -0x1, ~R8, P1, P2 ;  /* 0xffffffff23237810 */ /* 0x000fe40000fe4c08 */
[----:B------:R-:W-:Y:S02]  /*42c0*/  IADD3.X R21, PT, PT, R21, ~UR29, RZ, P0, !PT ;  /* 0x8000001d15157c10 */ /* 0x000fe400087fe4ff */
[----:B------:R-:W-:-:S02]  /*42d0*/  IADD3.X R13, PT, PT, R13, -0x1, ~R10, P3, P4 ;  /* 0xffffffff0d0d7810 */ /* 0x000fc40001fe8c0a */
[----:B------:R-:W-:-:S07]  /*42e0*/  IADD3.X R25, PT, PT, R25, -0x1, ~R18, P5, P6 ;  /* 0xffffffff19197810 */ /* 0x000fce0002fecc12 */
.L_x_43:
[----:B------:R-:W-:Y:S05]  /*42f0*/  BSYNC.RECONVERGENT B2 ;  /* 0x0000000000027941 */ /* 0x000fea0003800200 */
.L_x_39:
[----:B------:R-:W-:Y:S05]  /*4300*/  WARPSYNC.ALL ;  /* 0x0000000000007948 */ /* 0x000fea0003800000 */
[----:B------:R-:W-:Y:S01]  /*4310*/  IMAD.MOV.U32 R10, RZ, RZ, R30 ;  /* 0x000000ffff0a7224 */ /* 0x000fe200078e001e */
[----:B------:R-:W0:Y:S01]  /*4320*/  LDCU.64 UR26, c[0x0][0x390] ;  /* 0x00007200ff1a77ac */ /* 0x000e220008000a00 */
[----:B------:R-:W-:Y:S02]  /*4330*/  IMAD.MOV.U32 R11, RZ, RZ, R35 ;  /* 0x000000ffff0b7224 */ /* 0x000fe400078e0023 */
[----:B------:R-:W-:Y:S01]  /*4340*/  IMAD.MOV.U32 R8, RZ, RZ, R32 ;  /* 0x000000ffff087224 */ /* 0x000fe200078e0020 */
[----:B------:R-:W-:Y:S01]  /*4350*/  UMOV UR5, URZ ;  /* 0x000000ff00057c82 */ /* 0x000fe20008000000 */
[----:B------:R-:W-:-:S02]  /*4360*/  IMAD.MOV.U32 R9, RZ, RZ, R33 ;  /* 0x000000ffff097224 */ /* 0x000fc400078e0021 */
[----:B------:R-:W-:Y:S02]  /*4370*/  IMAD.MOV.U32 R6, RZ, RZ, R16 ;  /* 0x000000ffff067224 */ /* 0x000fe400078e0010 */
[----:B------:R-:W-:Y:S01]  /*4380*/  IMAD.MOV.U32 R19, RZ, RZ, R5 ;  /* 0x000000ffff137224 */ /* 0x000fe200078e0005 */
[----:B------:R1:W-:Y:S01]  /*4390*/  STL.128 [R1+0x20], R8 ;  /* 0x0000200801007387 */ /* 0x0003e20000100c00 */
[----:B------:R-:W-:Y:S02]  /*43a0*/  IMAD.MOV.U32 R7, RZ, RZ, R15 ;  /* 0x000000ffff077224 */ /* 0x000fe400078e000f */
[----:B------:R-:W-:Y:S02]  /*43b0*/  IMAD.MOV.U32 R18, RZ, RZ, R12 ;  /* 0x000000ffff127224 */ /* 0x000fe400078e000c */
[----:B------:R-:W-:Y:S02]  /*43c0*/  IMAD.MOV.U32 R16, RZ, RZ, R0 ;  /* 0x000000ffff107224 */ /* 0x000fe400078e0000 */
[----:B------:R-:W-:-:S02]  /*43d0*/  IMAD.MOV.U32 R17, RZ, RZ, R21 ;  /* 0x000000ffff117224 */ /* 0x000fc400078e0015 */
[----:B------:R-:W-:Y:S02]  /*43e0*/  IMAD.MOV.U32 R5, RZ, RZ, R31 ;  /* 0x000000ffff057224 */ /* 0x000fe400078e001f */
[----:B------:R-:W-:Y:S01]  /*43f0*/  IMAD.MOV.U32 R0, RZ, RZ, RZ ;  /* 0x000000ffff007224 */ /* 0x000fe200078e00ff */
[----:B------:R2:W-:Y:S01]  /*4400*/  STL.128 [R1], R16 ;  /* 0x0000001001007387 */ /* 0x0005e20000100c00 */
[----:B------:R-:W-:Y:S02]  /*4410*/  IMAD.MOV.U32 R23, RZ, RZ, RZ ;  /* 0x000000ffff177224 */ /* 0x000fe400078e00ff */
[----:B-1----:R-:W-:Y:S01]  /*4420*/  IMAD.MOV.U32 R10, RZ, RZ, R22 ;  /* 0x000000ffff0a7224 */ /* 0x002fe200078e0016 */
[----:B------:R1:W-:Y:S01]  /*4430*/  STL.128 [R1+0x10], R4 ;  /* 0x0000100401007387 */ /* 0x0003e20000100c00 */
[----:B------:R-:W-:Y:S02]  /*4440*/  IMAD.MOV.U32 R11, RZ, RZ, R25 ;  /* 0x000000ffff0b7224 */ /* 0x000fe400078e0019 */
[----:B------:R-:W-:Y:S01]  /*4450*/  IMAD.MOV.U32 R8, RZ, RZ, R14 ;  /* 0x000000ffff087224 */ /* 0x000fe200078e000e */
[----:B------:R-:W-:Y:S01]  /*4460*/  CS2R R14, SRZ ;  /* 0x00000000000e7805 */ /* 0x000fe2000001ff00 */
[----:B------:R-:W-:Y:S01]  /*4470*/  IMAD.MOV.U32 R9, RZ, RZ, R13 ;  /* 0x000000ffff097224 */ /* 0x000fe200078e000d */
[----:B------:R-:W-:-:S04]  /*4480*/  CS2R R12, SRZ ;  /* 0x00000000000c7805 */ /* 0x000fc8000001ff00 */
[----:B------:R3:W-:Y:S01]  /*4490*/  STL.128 [R1+0x30], R8 ;  /* 0x0000300801007387 */ /* 0x0007e20000100c00 */
[----:B--2---:R-:W-:Y:S02]  /*44a0*/  CS2R R16, SRZ ;  /* 0x0000000000107805 */ /* 0x004fe4000001ff00 */
[----:B------:R-:W-:Y:S02]  /*44b0*/  CS2R R18, SRZ ;  /* 0x0000000000127805 */ /* 0x000fe4000001ff00 */
[----:B-1----:R-:W-:Y:S02]  /*44c0*/  CS2R R6, SRZ ;  /* 0x0000000000067805 */ /* 0x002fe4000001ff00 */
[----:B------:R-:W-:Y:S02]  /*44d0*/  CS2R R4, SRZ ;  /* 0x0000000000047805 */ /* 0x000fe4000001ff00 */
[----:B0--3--:R-:W-:-:S07]  /*44e0*/  CS2R R10, SRZ ;  /* 0x00000000000a7805 */ /* 0x009fce000001ff00 */
.L_x_44:
[----:B------:R-:W-:-:S09]  /*44f0*/  ULEA UR6, UR5, UR7, 0x3 ;  /* 0x0000000705067291 */ /* 0x000fd2000f8e18ff */
[----:B------:R-:W2:Y:S01]  /*4500*/  LDL.64 R8, [UR6] ;  /* 0x00000006ff087983 */ /* 0x000ea20008100a00 */
[----:B------:R-:W-:-:S04]  /*4510*/  UIADD3 UR5, UPT, UPT, UR5, 0x1, URZ ;  /* 0x0000000105057890 */ /* 0x000fc8000fffe0ff */
[----:B------:R-:W-:Y:S01]  /*4520*/  UISETP.NE.AND UP0, UPT, UR5, 0x8, UPT ;  /* 0x000000080500788c */ /* 0x000fe2000bf05270 */
[----:B--2---:R-:W-:-:S05]  /*4530*/  IADD3 R25, P0, PT, R8, R16, RZ ;  /* 0x0000001008197210 */ /* 0x004fca0007f1e0ff */
[----:B------:R-:W-:Y:S01]  /*4540*/  IMAD.X R24, R9, 0x1, R23, P0 ;  /* 0x0000000109187824 */ /* 0x000fe200000e0617 */
[C---:B------:R-:W-:Y:S01]  /*4550*/  ISETP.GE.U32.AND P0, PT, R25.reuse, R16, PT ;  /* 0x000000101900720c */ /* 0x040fe20003f06070 */
[----:B------:R-:W-:-:S03]  /*4560*/  IMAD.WIDE.U32 R8, R25, UR26, RZ ;  /* 0x0000001a19087c25 */ /* 0x000fc6000f8e00ff */
[C---:B------:R-:W-:Y:S01]  /*4570*/  ISETP.GE.U32.AND.EX P0, PT, R24.reuse, R23, PT, P0 ;  /* 0x000000171800720c */ /* 0x040fe20003f06100 */
[----:B------:R-:W-:Y:S02]  /*4580*/  IMAD R20, R24, UR26, RZ ;  /* 0x0000001a18147c24 */ /* 0x000fe4000f8e02ff */
[----:B------:R-:W-:Y:S01]  /*4590*/  IMAD R16, R8, UR29, RZ ;  /* 0x0000001d08107c24 */ /* 0x000fe2000f8e02ff */
[----:B------:R-:W-:Y:S01]  /*45a0*/  SEL R27, RZ, 0x1, P0 ;  /* 0x00000001ff1b7807 */ /* 0x000fe20000000000 */
[----:B------:R-:W-:Y:S01]  /*45b0*/  IMAD R21, R25, UR27, R20 ;  /* 0x0000001b19157c24 */ /* 0x000fe2000f8e0214 */
[----:B------:R-:W-:-:S03]  /*45c0*/  LOP3.LUT R25, RZ, R25, RZ, 0x33, !PT ;  /* 0x00000019ff197212 */ /* 0x000fc600078e33ff */
[----:B------:R-:W-:Y:S02]  /*45d0*/  IMAD.IADD R9, R9, 0x1, R21 ;  /* 0x0000000109097824 */ /* 0x000fe400078e0215 */
[----:B------:R-:W-:-:S04]  /*45e0*/  IMAD.WIDE.U32 R20, R8, UR28, RZ ;  /* 0x0000001c08147c25 */ /* 0x000fc8000f8e00ff */
[C---:B------:R-:W-:Y:S01]  /*45f0*/  IMAD.WIDE.U32 R22, R9.reuse, UR28, RZ ;  /* 0x0000001c09167c25 */ /* 0x040fe2000f8e00ff */
[----:B------:R-:W-:Y:S02]  /*4600*/  ISETP.GT.U32.AND P0, PT, R20, R25, PT ;  /* 0x000000191400720c */ /* 0x000fe40003f04070 */
[----:B------:R-:W-:Y:S01]  /*4610*/  IADD3 R20, P2, PT, R18, R27, RZ ;  /* 0x0000001b12147210 */ /* 0x000fe20007f5e0ff */
[----:B------:R-:W-:Y:S01]  /*4620*/  IMAD R29, R9, UR28, R16 ;  /* 0x0000001c091d7c24 */ /* 0x000fe2000f8e0210 */
[----:B------:R-:W-:Y:S01]  /*4630*/  LOP3.LUT R16, RZ, R24, RZ, 0x33, !PT ;  /* 0x00000018ff107212 */ /* 0x000fe200078e33ff */
[----:B------:R-:W-:Y:S01]  /*4640*/  IMAD.WIDE.U32 R24, P3, R8, UR29, R22 ;  /* 0x0000001d08187c25 */ /* 0x000fe2000f860016 */
[----:B------:R-:W-:-:S03]  /*4650*/  ISETP.GE.U32.AND P1, PT, R20, R18, PT ;  /* 0x000000121400720c */ /* 0x000fc60003f26070 */
[----:B------:R-:W-:-:S04]  /*4660*/  IMAD.WIDE.U32 R22, R8, UR28, RZ ;  /* 0x0000001c08167c25 */ /* 0x000fc8000f8e00ff */
[----:B------:R-:W-:Y:S02]  /*4670*/  IMAD.IADD R21, R21, 0x1, R29 ;  /* 0x0000000115157824 */ /* 0x000fe400078e021d */
[----:B------:R-:W-:Y:S01]  /*4680*/  IMAD.X R27, RZ, RZ, RZ, P3 ;  /* 0x000000ffff1b7224 */ /* 0x000fe200018e06ff */
[----:B------:R-:W-:Y:S01]  /*4690*/  IADD3 RZ, P3, PT, R23, R24, RZ ;  /* 0x0000001817ff7210 */ /* 0x000fe20007f7e0ff */
[----:B------:R-:W-:Y:S01]  /*46a0*/  IMAD.WIDE.U32 R22, R9, UR30, RZ ;  /* 0x0000001e09167c25 */ /* 0x000fe2000f8e00ff */
[----:B------:R-:W-:-:S03]  /*46b0*/  ISETP.GT.U32.AND.EX P0, PT, R21, R16, PT, P0 ;  /* 0x000000101500720c */ /* 0x000fc60003f04100 */
[C---:B------:R-:W-:Y:S02]  /*46c0*/  IMAD R16, R8.reuse, UR31, RZ ;  /* 0x0000001f08107c24 */ /* 0x040fe4000f8e02ff */
[----:B------:R-:W-:Y:S02]  /*46d0*/  IMAD.X R21, RZ, RZ, R11, P2 ;  /* 0x000000ffff157224 */ /* 0x000fe400010e060b */
[----:B------:R-:W-:Y:S02]  /*46e0*/  IMAD.MOV.U32 R26, RZ, RZ, R25 ;  /* 0x000000ffff1a7224 */ /* 0x000fe400078e0019 */
[----:B------:R-:W-:-:S04]  /*46f0*/  IMAD.WIDE.U32 R28, P2, R8, UR31, R22 ;  /* 0x0000001f081c7c25 */ /* 0x000fc8000f840016 */
[----:B------:R-:W-:Y:S02]  /*4700*/  IMAD R33, R9, UR30, R16 ;  /* 0x0000001e09217c24 */ /* 0x000fe4000f8e0210 */
[----:B------:R-:W-:-:S04]  /*4710*/  IMAD.WIDE.U32 R30, R8, UR30, R20 ;  /* 0x0000001e081e7c25 */ /* 0x000fc8000f8e0014 */
[----:B------:R-:W-:Y:S01]  /*4720*/  IMAD.WIDE.U32.X R22, R9, UR29, R26, P3 ;  /* 0x0000001d09167c25 */ /* 0x000fe200098e041a */
[----:B------:R-:W-:Y:S02]  /*4730*/  SEL R27, RZ, 0x1, !P0 ;  /* 0x00000001ff1b7807 */ /* 0x000fe40004000000 */
[----:B------:R-:W-:Y:S01]  /*4740*/  ISETP.GE.U32.AND.EX P0, PT, R21, R11, PT, P1 ;  /* 0x0000000b1500720c */ /* 0x000fe20003f06110 */
[----:B------:R-:W-:Y:S01]  /*4750*/  IMAD.WIDE.U32 R24, R8, UR30, RZ ;  /* 0x0000001e08187c25 */ /* 0x000fe2000f8e00ff */
[C---:B------:R-:W-:Y:S02]  /*4760*/  IADD3 R16, P4, P5, R30.reuse, R22, R27 ;  /* 0x000000161e107210 */ /* 0x040fe40007d9e01b */
[----:B------:R-:W-:Y:S01]  /*4770*/  ISETP.GE.U32.AND P1, PT, R30, R20, PT ;  /* 0x000000141e00720c */ /* 0x000fe20003f26070 */
[----:B------:R-:W-:Y:S01]  /*4780*/  IMAD.IADD R11, R31, 0x1, R33 ;  /* 0x000000011f0b7824 */ /* 0x000fe200078e0221 */
[----:B------:R-:W-:Y:S01]  /*4790*/  IADD3 RZ, P3, PT, R25, R28, RZ ;  /* 0x0000001c19ff7210 */ /* 0x000fe20007f7e0ff */
[----:B------:R-:W-:Y:S01]  /*47a0*/  IMAD.X R27, RZ, RZ, RZ, P2 ;  /* 0x000000ffff1b7224 */ /* 0x000fe200010e06ff */
[----:B------:R-:W-:Y:S01]  /*47b0*/  ISETP.GE.U32.AND P2, PT, R16, R30, PT ;  /* 0x0000001e1000720c */ /* 0x000fe20003f46070 */
[----:B------:R-:W-:Y:S01]  /*47c0*/  IMAD.WIDE.U32 R24, R9, UR32, RZ ;  /* 0x0000002009187c25 */ /* 0x000fe2000f8e00ff */
[----:B------:R-:W-:-:S02]  /*47d0*/  IADD3.X R23, PT, PT, R11, R23, RZ, P4, P5 ;  /* 0x000000170b177210 */ /* 0x000fc400027ea4ff */
[----:B------:R-:W-:Y:S01]  /*47e0*/  ISETP.GE.U32.AND.EX P1, PT, R11, R21, PT, P1 ;  /* 0x000000150b00720c */ /* 0x000fe20003f26110 */
[----:B------:R-:W-:Y:S01]  /*47f0*/  IMAD.MOV.U32 R26, RZ, RZ, R29 ;  /* 0x000000ffff1a7224 */ /* 0x000fe200078e001d */
[----:B------:R-:W-:Y:S01]  /*4800*/  SEL R21, RZ, 0x1, P0 ;  /* 0x00000001ff157807 */ /* 0x000fe20000000000 */
[----:B------:R-:W-:Y:S01]  /*4810*/  IMAD.WIDE.U32 R28, R8, UR32, RZ ;  /* 0x00000020081c7c25 */ /* 0x000fe2000f8e00ff */
[----:B------:R-:W-:Y:S02]  /*4820*/  ISETP.GE.U32.AND.EX P0, PT, R23, R11, PT, P2 ;  /* 0x0000000b1700720c */ /* 0x000fe40003f06120 */
[----:B------:R-:W-:Y:S01]  /*4830*/  IADD3 R20, P4, PT, R10, R21, RZ ;  /* 0x000000150a147210 */ /* 0x000fe20007f9e0ff */
[----:B------:R-:W-:Y:S01]  /*4840*/  IMAD.WIDE.U32 R24, P2, R8, UR33, R24 ;  /* 0x0000002108187c25 */ /* 0x000fe2000f840018 */
[----:B------:R-:W-:Y:S02]  /*4850*/  SEL R18, RZ, 0x1, P1 ;  /* 0x00000001ff127807 */ /* 0x000fe40000800000 */
[----:B------:R-:W-:Y:S01]  /*4860*/  SEL R11, RZ, 0x1, P0 ;  /* 0x00000001ff0b7807 */ /* 0x000fe20000000000 */
[----:B------:R-:W-:Y:S01]  /*4870*/  IMAD.WIDE.U32.X R26, R9, UR31, R26, P3 ;  /* 0x0000001f091a7c25 */ /* 0x000fe200098e041a */
[----:B------:R-:W-:-:S02]  /*4880*/  IADD3 RZ, P3, PT, R29, R24, RZ ;  /* 0x000000181dff7210 */ /* 0x000fc40007f7e0ff */
[----:B------:R-:W-:Y:S01]  /*4890*/  ISETP.GE.U32.AND P0, PT, R20, R10, PT ;  /* 0x0000000a1400720c */ /* 0x000fe20003f06070 */
[----:B------:R-:W-:Y:S01]  /*48a0*/  IMAD.X R21, RZ, RZ, R19, P4 ;  /* 0x000000ffff157224 */ /* 0x000fe200020e0613 */
[----:B------:R-:W-:Y:S01]  /*48b0*/  IADD3 R29, P1, P4, R11, R26, R18 ;  /* 0x0000001a0b1d7210 */ /* 0x000fe20007c3e012 */
[C---:B------:R-:W-:Y:S02]  /*48c0*/  IMAD R18, R8.reuse, UR33, RZ ;  /* 0x0000002108127c24 */ /* 0x040fe4000f8e02ff */
[----:B------:R-:W-:Y:S01]  /*48d0*/  IMAD.WIDE.U32 R10, R8, UR32, R20 ;  /* 0x00000020080a7c25 */ /* 0x000fe2000f8e0014 */
[----:B------:R-:W-:Y:S02]  /*48e0*/  ISETP.GE.U32.AND.EX P0, PT, R21, R19, PT, P0 ;  /* 0x000000131500720c */ /* 0x000fe40003f06100 */
[----:B------:R-:W-:Y:S01]  /*48f0*/  IADD3.X R26, PT, PT, RZ, R27, RZ, P1, P4 ;  /* 0x0000001bff1a7210 */ /* 0x000fe20000fe84ff */
[----:B------:R-:W-:Y:S01]  /*4900*/  IMAD R19, R9, UR32, R18 ;  /* 0x0000002009137c24 */ /* 0x000fe2000f8e0212 */
[----:B------:R-:W-:Y:S01]  /*4910*/  IADD3 R18, P5, PT, R29, R10, RZ ;  /* 0x0000000a1d127210 */ /* 0x000fe20007fbe0ff */
[----:B------:R-:W-:Y:S01]  /*4920*/  IMAD.X R27, RZ, RZ, RZ, P2 ;  /* 0x000000ffff1b7224 */ /* 0x000fe200010e06ff */
[----:B------:R-:W-:Y:S01]  /*4930*/  SEL R29, RZ, 0x1, P0 ;  /* 0x00000001ff1d7807 */ /* 0x000fe20000000000 */
[----:B------:R-:W-:Y:S01]  /*4940*/  IMAD.IADD R19, R11, 0x1, R19 ;  /* 0x000000010b137824 */ /* 0x000fe200078e0213 */
[----:B------:R-:W-:Y:S01]  /*4950*/  ISETP.GE.U32.AND P1, PT, R10, R20, PT ;  /* 0x000000140a00720c */ /* 0x000fe20003f26070 */
[----:B------:R-:W-:Y:S01]  /*4960*/  IMAD R22, R8, UR41, RZ ;  /* 0x0000002908167c24 */ /* 0x000fe2000f8e02ff */
[----:B------:R-:W-:Y:S01]  /*4970*/  ISETP.GE.U32.AND P2, PT, R18, R10, PT ;  /* 0x0000000a1200720c */ /* 0x000fe20003f46070 */
[C---:B------:R-:W-:Y:S01]  /*4980*/  IMAD.X R11, R19.reuse, 0x1, R26, P5 ;  /* 0x00000001130b7824 */ /* 0x040fe200028e061a */
[----:B------:R-:W-:Y:S01]  /*4990*/  IADD3 R20, P4, PT, R6, R29, RZ ;  /* 0x0000001d06147210 */ /* 0x000fe20007f9e0ff */
[----:B------:R-:W-:Y:S01]  /*49a0*/  IMAD.MOV.U32 R26, RZ, RZ, R25 ;  /* 0x000000ffff1a7224 */ /* 0x000fe200078e0019 */
[----:B------:R-:W-:Y:S01]  /*49b0*/  ISETP.GE.U32.AND.EX P1, PT, R19, R21, PT, P1 ;  /* 0x000000151300720c */ /* 0x000fe20003f26110 */
[----:B------:R-:W-:Y:S01]  /*49c0*/  IMAD.WIDE.U32 R24, R9, UR34, RZ ;  /* 0x0000002209187c25 */ /* 0x000fe2000f8e00ff */
[----:B------:R-:W-:-:S02]  /*49d0*/  ISETP.GE.U32.AND.EX P2, PT, R11, R19, PT, P2 ;  /* 0x000000130b00720c */ /* 0x000fc40003f46120 */
[----:B------:R-:W-:Y:S01]  /*49e0*/  ISETP.GE.U32.AND P0, PT, R20, R6, PT ;  /* 0x000000061400720c */ /* 0x000fe20003f06070 */
[----:B------:R-:W-:Y:S01]  /*49f0*/  IMAD.WIDE.U32.X R26, R9, UR33, R26, P3 ;  /* 0x00000021091a7c25 */ /* 0x000fe200098e041a */
[----:B------:R-:W-:Y:S02]  /*4a00*/  SEL R6, RZ, 0x1, P1 ;  /* 0x00000001ff067807 */ /* 0x000fe40000800000 */
[----:B------:R-:W-:Y:S01]  /*4a10*/  SEL R19, RZ, 0x1, P2 ;  /* 0x00000001ff137807 */ /* 0x000fe20001000000 */
[----:B------:R-:W-:Y:S02]  /*4a20*/  IMAD.X R21, RZ, RZ, R17, P4 ;  /* 0x000000ffff157224 */ /* 0x000fe400020e0611 */
[C---:B------:R-:W-:Y:S01]  /*4a30*/  IMAD R10, R8.reuse, UR35, RZ ;  /* 0x00000023080a7c24 */ /* 0x040fe2000f8e02ff */
[----:B------:R-:W-:Y:S01]  /*4a40*/  IADD3 R19, P1, P2, R19, R26, R6 ;  /* 0x0000001a13137210 */ /* 0x000fe20007a3e006 */
[----:B------:R-:W-:Y:S01]  /*4a50*/  IMAD.WIDE.U32 R30, R8, UR34, R20 ;  /* 0x00000022081e7c25 */ /* 0x000fe2000f8e0014 */
[----:B------:R-:W-:-:S02]  /*4a60*/  ISETP.GE.U32.AND.EX P0, PT, R21, R17, PT, P0 ;  /* 0x000000111500720c */ /* 0x000fc40003f06100 */
[----:B------:R-:W-:Y:S01]  /*4a70*/  IADD3.X R17, PT, PT, RZ, R27, RZ, P1, P2 ;  /* 0x0000001bff117210 */ /* 0x000fe20000fe44ff */
[----:B------:R-:W-:Y:S01]  /*4a80*/  IMAD.WIDE.U32 R28, R8, UR34, RZ ;  /* 0x00000022081c7c25 */ /* 0x000fe2000f8e00ff */
[----:B------:R-:W-:-:S03]  /*4a90*/  ISETP.GE.U32.AND P1, PT, R30, R20, PT ;  /* 0x000000141e00720c */ /* 0x000fc60003f26070 */
[----:B------:R-:W-:-:S04]  /*4aa0*/  IMAD.WIDE.U32 R24, P4, R8, UR35, R24 ;  /* 0x0000002308187c25 */ /* 0x000fc8000f880018 */
[----:B------:R-:W-:Y:S01]  /*4ab0*/  IMAD R33, R9, UR34, R10 ;  /* 0x0000002209217c24 */ /* 0x000fe2000f8e020a */
[----:B------:R-:W-:Y:S01]  /*4ac0*/  IADD3 R10, P5, PT, R19, R30, RZ ;  /* 0x0000001e130a7210 */ /* 0x000fe20007fbe0ff */
[----:B------:R-:W-:Y:S01]  /*4ad0*/  IMAD.X R27, RZ, RZ, RZ, P4 ;  /* 0x000000ffff1b7224 */ /* 0x000fe200020e06ff */
[----:B------:R-:W-:Y:S01]  /*4ae0*/  IADD3 RZ, P3, PT, R29, R24, RZ ;  /* 0x000000181dff7210 */ /* 0x000fe20007f7e0ff */
[----:B------:R-:W-:Y:S01]  /*4af0*/  IMAD.IADD R6, R31, 0x1, R33 ;  /* 0x000000011f067824 */ /* 0x000fe200078e0221 */
[----:B------:R-:W-:Y:S01]  /*4b00*/  ISETP.GE.U32.AND P2, PT, R10, R30, PT ;  /* 0x0000001e0a00720c */ /* 0x000fe20003f46070 */
[----:B------:R-:W-:-:S03]  /*4b10*/  IMAD.WIDE.U32 R28, R9, UR36, RZ ;  /* 0x00000024091c7c25 */ /* 0x000fc6000f8e00ff */
[C---:B------:R-:W-:Y:S01]  /*4b20*/  ISETP.GE.U32.AND.EX P1, PT, R6.reuse, R21, PT, P1 ;  /* 0x000000150600720c */ /* 0x040fe20003f26110 */
[----:B------:R-:W-:Y:S01]  /*4b30*/  IMAD.X R19, R6, 0x1, R17, P5 ;  /* 0x0000000106137824 */ /* 0x000fe200028e0611 */
[----:B------:R-:W-:Y:S01]  /*4b40*/  SEL R17, RZ, 0x1, P0 ;  /* 0x00000001ff117807 */ /* 0x000fe20000000000 */
[----:B------:R-:W-:Y:S02]  /*4b50*/  IMAD.MOV.U32 R26, RZ, RZ, R25 ;  /* 0x000000ffff1a7224 */ /* 0x000fe400078e0019 */
[----:B------:R-:W-:Y:S01]  /*4b60*/  IMAD.WIDE.U32 R20, R8, UR36, RZ ;  /* 0x0000002408147c25 */ /* 0x000fe2000f8e00ff */
[----:B------:R-:W-:Y:S02]  /*4b70*/  IADD3 R20, P0, PT, R4, R17, RZ ;  /* 0x0000001104147210 */ /* 0x000fe40007f1e0ff */
[----:B------:R-:W-:Y:S01]  /*4b80*/  ISETP.GE.U32.AND.EX P2, PT, R19, R6, PT, P2 ;  /* 0x000000061300720c */ /* 0x000fe20003f46120 */
[----:B------:R-:W-:Y:S01]  /*4b90*/  IMAD.WIDE.U32 R28, P4, R8, UR37, R28 ;  /* 0x00000025081c7c25 */ /* 0x000fe2000f88001c */
[----:B------:R-:W-:-:S02]  /*4ba0*/  SEL R6, RZ, 0x1, P1 ;  /* 0x00000001ff067807 */ /* 0x000fc40000800000 */
[----:B------:R-:W-:Y:S01]  /*4bb0*/  SEL R17, RZ, 0x1, P2 ;  /* 0x00000001ff117807 */ /* 0x000fe20001000000 */
[----:B------:R-:W-:Y:S01]  /*4bc0*/  IMAD.WIDE.U32.X R24, R9, UR35, R26, P3 ;  /* 0x0000002309187c25 */ /* 0x000fe200098e041a */
[----:B------:R-:W-:-:S03]  /*4bd0*/  IADD3 RZ, P3, PT, R21, R28, RZ ;  /* 0x0000001c15ff7210 */ /* 0x000fc60007f7e0ff */
[----:B------:R-:W-:Y:S01]  /*4be0*/  IMAD.X R21, RZ, RZ, R5, P0 ;  /* 0x000000ffff157224 */ /* 0x000fe200000e0605 */
[----:B------:R-:W-:Y:S01]  /*4bf0*/  ISETP.GE.U32.AND P0, PT, R20, R4, PT ;  /* 0x000000041400720c */ /* 0x000fe20003f06070 */
[C---:B------:R-:W-:Y:S01]  /*4c00*/  IMAD R4, R8.reuse, UR37, RZ ;  /* 0x0000002508047c24 */ /* 0x040fe2000f8e02ff */
[----:B------:R-:W-:Y:S01]  /*4c10*/  IADD3 R17, P1, P2, R17, R24, R6 ;  /* 0x0000001811117210 */ /* 0x000fe20007a3e006 */
        /* <DEDUP_REMOVED lines=13> */
[----:B------:R-:W-:Y:S01]  /*4cf0*/  IMAD.WIDE.U32 R24, R9, UR38, RZ ;  /* 0x0000002609187c25 */ /* 0x000fe2000f8e00ff */
[----:B------:R-:W-:-:S02]  /*4d00*/  ISETP.GE.U32.AND.EX P1, PT, R4, R21, PT, P1 ;  /* 0x000000150400720c */ /* 0x000fc40003f26110 */
[----:B------:R-:W-:Y:S01]  /*4d10*/  ISETP.GE.U32.AND.EX P2, PT, R17, R4, PT, P2 ;  /* 0x000000041100720c */ /* 0x000fe20003f46120 */
[----:B------:R-:W-:Y:S01]  /*4d20*/  IMAD.X R21, RZ, RZ, R7, P4 ;  /* 0x000000ffff157224 */ /* 0x000fe200020e0607 */
[----:B------:R-:W-:Y:S01]  /*4d30*/  ISETP.GE.U32.AND P0, PT, R20, R14, PT ;  /* 0x0000000e1400720c */ /* 0x000fe20003f06070 */
[C---:B------:R-:W-:Y:S01]  /*4d40*/  IMAD.WIDE.U32 R4, R8.reuse, UR38, RZ ;  /* 0x0000002608047c25 */ /* 0x040fe2000f8e00ff */
[----:B------:R-:W-:Y:S02]  /*4d50*/  SEL R4, RZ, 0x1, P1 ;  /* 0x00000001ff047807 */ /* 0x000fe40000800000 */
[----:B------:R-:W-:Y:S01]  /*4d60*/  SEL R31, RZ, 0x1, P2 ;  /* 0x00000001ff1f7807 */ /* 0x000fe20001000000 */
[----:B------:R-:W-:Y:S01]  /*4d70*/  IMAD.WIDE.U32 R24, P4, R8, UR39, R24 ;  /* 0x0000002708187c25 */ /* 0x000fe2000f880018 */
[----:B------:R-:W-:-:S03]  /*4d80*/  ISETP.GE.U32.AND.EX P1, PT, R21, R7, PT, P0 ;  /* 0x000000071500720c */ /* 0x000fc60003f26100 */
[----:B------:R-:W-:Y:S01]  /*4d90*/  IMAD.WIDE.U32.X R26, R9, UR37, R26, P3 ;  /* 0x00000025091a7c25 */ /* 0x000fe200098e041a */
[----:B------:R-:W-:Y:S02]  /*4da0*/  IADD3 RZ, P2, PT, R5, R24, RZ ;  /* 0x0000001805ff7210 */ /* 0x000fe40007f5e0ff */
[----:B------:R-:W-:Y:S01]  /*4db0*/  SEL R7, RZ, 0x1, P1 ;  /* 0x00000001ff077807 */ /* 0x000fe20000800000 */
[C---:B------:R-:W-:Y:S01]  /*4dc0*/  IMAD R14, R8.reuse, UR39, RZ ;  /* 0x00000027080e7c24 */ /* 0x040fe2000f8e02ff */
[----:B------:R-:W-:Y:S01]  /*4dd0*/  IADD3 R5, P3, P5, R31, R26, R4 ;  /* 0x0000001a1f057210 */ /* 0x000fe20007d7e004 */
[----:B------:R-:W-:-:S04]  /*4de0*/  IMAD.WIDE.U32 R28, R8, UR38, R20 ;  /* 0x00000026081c7c25 */ /* 0x000fc8000f8e0014 */
[----:B------:R-:W-:Y:S01]  /*4df0*/  IMAD R31, R9, UR38, R14 ;  /* 0x00000026091f7c24 */ /* 0x000fe2000f8e020e */
[----:B------:R-:W-:Y:S01]  /*4e00*/  IADD3 R4, P6, PT, R5, R28, RZ ;  /* 0x0000001c05047210 */ /* 0x000fe20007fde0ff */
[----:B------:R-:W-:Y:S01]  /*4e10*/  IMAD.MOV.U32 R26, RZ, RZ, R25 ;  /* 0x000000ffff1a7224 */ /* 0x000fe200078e0019 */
[----:B------:R-:W-:Y:S01]  /*4e20*/  ISETP.GE.U32.AND P0, PT, R28, R20, PT ;  /* 0x000000141c00720c */ /* 0x000fe20003f06070 */
[----:B------:R-:W-:Y:S01]  /*4e30*/  IMAD.IADD R20, R29, 0x1, R31 ;  /* 0x000000011d147824 */ /* 0x000fe200078e021f */
[----:B------:R-:W-:Y:S01]  /*4e40*/  IADD3.X R5, PT, PT, RZ, R27, RZ, P3, P5 ;  /* 0x0000001bff057210 */ /* 0x000fe20001fea4ff */
[----:B------:R-:W-:Y:S01]  /*4e50*/  IMAD.WIDE.U32 R30, R9, UR40, RZ ;  /* 0x00000028091e7c25 */ /* 0x000fe2000f8e00ff */
[----:B------:R-:W-:Y:S02]  /*4e60*/  ISETP.GE.U32.AND P3, PT, R4, R28, PT ;  /* 0x0000001c0400720c */ /* 0x000fe40003f66070 */
[C---:B------:R-:W-:Y:S01]  /*4e70*/  ISETP.GE.U32.AND.EX P0, PT, R20.reuse, R21, PT, P0 ;  /* 0x000000151400720c */ /* 0x040fe20003f06100 */
[----:B------:R-:W-:-:S02]  /*4e80*/  IMAD.X R5, R20, 0x1, R5, P6 ;  /* 0x0000000114057824 */ /* 0x000fc400030e0605 */
[----:B------:R-:W-:Y:S01]  /*4e90*/  IMAD.X R27, RZ, RZ, RZ, P4 ;  /* 0x000000ffff1b7224 */ /* 0x000fe200020e06ff */
[----:B------:R-:W-:Y:S01]  /*4ea0*/  SEL R14, RZ, 0x1, P0 ;  /* 0x00000001ff0e7807 */ /* 0x000fe20000000000 */
[----:B------:R-:W-:Y:S01]  /*4eb0*/  IMAD.WIDE.U32 R28, R8, UR40, RZ ;  /* 0x00000028081c7c25 */ /* 0x000fe2000f8e00ff */
[----:B------:R-:W-:Y:S02]  /*4ec0*/  ISETP.GE.U32.AND.EX P1, PT, R5, R20, PT, P3 ;  /* 0x000000140500720c */ /* 0x000fe40003f26130 */
[----:B------:R-:W-:Y:S01]  /*4ed0*/  IADD3 R20, P3, PT, R0, R7, RZ ;  /* 0x0000000700147210 */ /* 0x000fe20007f7e0ff */
[----:B------:R-:W-:Y:S01]  /*4ee0*/  IMAD.WIDE.U32 R24, P4, R8, UR41, R30 ;  /* 0x0000002908187c25 */ /* 0x000fe2000f88001e */
[----:B------:R-:W-:Y:S02]  /*4ef0*/  SEL R7, RZ, 0x1, P1 ;  /* 0x00000001ff077807 */ /* 0x000fe40000800000 */
[----:B------:R-:W-:Y:S01]  /*4f00*/  ISETP.GE.U32.AND P0, PT, R20, R0, PT ;  /* 0x000000001400720c */ /* 0x000fe20003f06070 */
[----:B------:R-:W-:-:S04]  /*4f10*/  IMAD.WIDE.U32.X R26, R9, UR39, R26, P2 ;  /* 0x00000027091a7c25 */ /* 0x000fc800090e041a */
[----:B------:R-:W-:Y:S01]  /*4f20*/  IMAD.X R21, RZ, RZ, R15, P3 ;  /* 0x000000ffff157224 */ /* 0x000fe200018e060f */
[----:B------:R-:W-:Y:S01]  /*4f30*/  IADD3 RZ, P3, PT, R29, R24, RZ ;  /* 0x000000181dff7210 */ /* 0x000fe20007f7e0ff */
[----:B------:R-:W-:Y:S01]  /*4f40*/  IMAD R33, R9, UR40, R22 ;  /* 0x0000002809217c24 */ /* 0x000fe2000f8e0216 */
[----:B------:R-:W-:Y:S01]  /*4f50*/  IADD3 R7, P1, P2, R7, R26, R14 ;  /* 0x0000001a07077210 */ /* 0x000fe20007a3e00e */
[----:B------:R-:W-:Y:S01]  /*4f60*/  IMAD.WIDE.U32 R28, R8, UR40, R20 ;  /* 0x00000028081c7c25 */ /* 0x000fe2000f8e0014 */
[----:B------:R-:W-:Y:S02]  /*4f70*/  ISETP.GE.U32.AND.EX P0, PT, R21, R15, PT, P0 ;  /* 0x0000000f1500720c */ /* 0x000fe40003f06100 */
[----:B------:R-:W-:Y:S01]  /*4f80*/  IADD3.X R31, PT, PT, RZ, R27, RZ, P1, P2 ;  /* 0x0000001bff1f7210 */ /* 0x000fe20000fe44ff */
[----:B------:R-:W-:Y:S01]  /*4f90*/  IMAD.X R27, RZ, RZ, RZ, P4 ;  /* 0x000000ffff1b7224 */ /* 0x000fe200020e06ff */
[----:B------:R-:W-:Y:S01]  /*4fa0*/  IADD3 R14, P4, PT, R7, R28, RZ ;  /* 0x0000001c070e7210 */ /* 0x000fe20007f9e0ff */
[----:B------:R-:W-:Y:S01]  /*4fb0*/  IMAD.IADD R0, R29, 0x1, R33 ;  /* 0x000000011d007824 */ /* 0x000fe200078e0221 */
[----:B------:R-:W-:Y:S01]  /*4fc0*/  ISETP.GE.U32.AND P1, PT, R28, R20, PT ;  /* 0x000000141c00720c */ /* 0x000fe20003f26070 */
[----:B------:R-:W-:Y:S01]  /*4fd0*/  IMAD.MOV.U32 R26, RZ, RZ, R25 ;  /* 0x000000ffff1a7224 */ /* 0x000fe200078e0019 */
[----:B------:R-:W-:Y:S01]  /*4fe0*/  ISETP.GE.U32.AND P2, PT, R14, R28, PT ;  /* 0x0000001c0e00720c */ /* 0x000fe20003f46070 */
[C---:B------:R-:W-:Y:S01]  /*4ff0*/  IMAD.X R7, R0.reuse, 0x1, R31, P4 ;  /* 0x0000000100077824 */ /* 0x040fe200020e061f */
[----:B------:R-:W-:Y:S01]  /*5000*/  ISETP.GE.U32.AND.EX P1, PT, R0, R21, PT, P1 ;  /* 0x000000150000720c */ /* 0x000fe20003f26110 */
[----:B------:R-:W-:Y:S01]  /*5010*/  IMAD.WIDE.U32.X R24, R9, UR41, R26, P3 ;  /* 0x0000002909187c25 */ /* 0x000fe200098e041a */
[----:B------:R-:W-:-:S02]  /*5020*/  SEL R21, RZ, 0x1, P0 ;  /* 0x00000001ff157807 */ /* 0x000fc40000000000 */
        /* <DEDUP_REMOVED lines=9> */
[----:B------:R-:W-:Y:S01]  /*50c0*/  IMAD.WIDE.U32 R30, R8, UR42, R20 ;  /* 0x0000002a081e7c25 */ /* 0x000fe2000f8e0014 */
[----:B------:R-:W-:-:S03]  /*50d0*/  IADD3.X R33, PT, PT, RZ, R25, RZ, P0, P1 ;  /* 0x00000019ff217210 */ /* 0x000fc600007e24ff */
[----:B------:R-:W-:Y:S01]  /*50e0*/  IMAD R35, R9, UR42, R0 ;  /* 0x0000002a09237c24 */ /* 0x000fe2000f8e0200 */
[----:B------:R-:W-:Y:S01]  /*50f0*/  IADD3 R0, P0, PT, R15, R30, RZ ;  /* 0x0000001e0f007210 */ /* 0x000fe20007f1e0ff */
[----:B------:R-:W-:Y:S01]  /*5100*/  IMAD.WIDE.U32 R28, P2, R8, UR43, R28 ;  /* 0x0000002b081c7c25 */ /* 0x000fe2000f84001c */
[----:B------:R-:W-:-:S03]  /*5110*/  ISETP.GE.U32.AND P1, PT, R30, R20, PT ;  /* 0x000000141e00720c */ /* 0x000fc60003f26070 */
[----:B------:R-:W-:Y:S01]  /*5120*/  IMAD.IADD R8, R31, 0x1, R35 ;  /* 0x000000011f087824 */ /* 0x000fe200078e0223 */
[----:B------:R-:W-:Y:S01]  /*5130*/  IADD3 RZ, P3, PT, R27, R28, RZ ;  /* 0x0000001c1bff7210 */ /* 0x000fe20007f7e0ff */
[----:B------:R-:W-:Y:S01]  /*5140*/  IMAD.X R25, RZ, RZ, RZ, P2 ;  /* 0x000000ffff197224 */ /* 0x000fe200010e06ff */
[----:B------:R-:W-:Y:S01]  /*5150*/  ISETP.GE.U32.AND P2, PT, R0, R30, PT ;  /* 0x0000001e0000720c */ /* 0x000fe20003f46070 */
[----:B------:R-:W-:Y:S01]  /*5160*/  IMAD.X R15, R8, 0x1, R33, P0 ;  /* 0x00000001080f7824 */ /* 0x000fe200000e0621 */
[----:B------:R-:W-:Y:S01]  /*5170*/  ISETP.GE.U32.AND P0, PT, R20, R12, PT ;  /* 0x0000000c1400720c */ /* 0x000fe20003f06070 */
[----:B------:R-:W-:Y:S01]  /*5180*/  IMAD.MOV.U32 R24, RZ, RZ, R29 ;  /* 0x000000ffff187224 */ /* 0x000fe200078e001d */
[----:B------:R-:W-:Y:S02]  /*5190*/  ISETP.GE.U32.AND.EX P1, PT, R8, R21, PT, P1 ;  /* 0x000000150800720c */ /* 0x000fe40003f26110 */
[----:B------:R-:W-:Y:S01]  /*51a0*/  ISETP.GE.U32.AND.EX P2, PT, R15, R8, PT, P2 ;  /* 0x000000080f00720c */ /* 0x000fe20003f46120 */
[----:B------:R-:W-:Y:S01]  /*51b0*/  IMAD.WIDE.U32.X R8, R9, UR43, R24, P3 ;  /* 0x0000002b09087c25 */ /* 0x000fe200098e0418 */
[----:B------:R-:W-:-:S02]  /*51c0*/  ISETP.GE.U32.AND.EX P0, PT, R21, R13, PT, P0 ;  /* 0x0000000d1500720c */ /* 0x000fc40003f06100 */
[----:B------:R-:W-:Y:S02]  /*51d0*/  SEL R12, RZ, 0x1, P1 ;  /* 0x00000001ff0c7807 */ /* 0x000fe40000800000 */
[----:B------:R-:W-:Y:S02]  /*51e0*/  SEL R13, RZ, 0x1, P2 ;  /* 0x00000001ff0d7807 */ /* 0x000fe40001000000 */
[----:B------:R-:W-:Y:S02]  /*51f0*/  SEL R21, RZ, 0x1, P0 ;  /* 0x00000001ff157807 */ /* 0x000fe40000000000 */
[----:B------:R-:W-:-:S04]  /*5200*/  IADD3 R12, P0, P1, R13, R8, R12 ;  /* 0x000000080d0c7210 */ /* 0x000fc8000791e00c */
[----:B------:R-:W-:Y:S02]  /*5210*/  IADD3 R12, P2, PT, R12, R21, RZ ;  /* 0x000000150c0c7210 */ /* 0x000fe40007f5e0ff */
[----:B------:R-:W-:-:S05]  /*5220*/  IADD3.X R8, PT, PT, RZ, R9, RZ, P0, P1 ;  /* 0x00000009ff087210 */ /* 0x000fca00007e24ff */
[----:B------:R-:W-:Y:S01]  /*5230*/  IMAD.X R13, RZ, RZ, R8, P2 ;  /* 0x000000ffff0d7224 */ /* 0x000fe200010e0608 */
        /* <DEDUP_REMOVED lines=59> */
.L_x_47:
[----:B------:R-:W-:-:S04]  /*55f0*/  ISETP.GT.U32.AND P0, PT, R21, R8, PT ;  /* 0x000000081500720c */ /* 0x000fc80003f04070 */
[----:B------:R-:W-:-:S13]  /*5600*/  ISETP.GT.U32.AND.EX P0, PT, R20, R9, PT, P0 ;  /* 0x000000091400720c */ /* 0x000fda0003f04100 */
[----:B------:R-:W-:Y:S05]  /*5610*/  @!P0 BREAK.RELIABLE B3 ;  /* 0x0000000000038942 */ /* 0x000fea0003800100 */
[----:B------:R-:W-:Y:S05]  /*5620*/  @!P0 BRA `(.L_x_49) ;  /* 0x0000000000ec8947 */ /* 0x000fea0003800000 */
.L_x_48:
[----:B------:R-:W-:Y:S05]  /*5630*/  BSYNC.RELIABLE B3 ;  /* 0x0000000000037941 */ /* 0x000fea0003800100 */
.L_x_46:
        /* <DEDUP_REMOVED lines=8> */
[----:B------:R-:W-:Y:S01]  /*56c0*/  ISETP.EQ.AND.EX P1, PT, R11, UR31, !P0, P1 ;  /* 0x0000001f0b007c0c */ /* 0x000fe2000c722310 */
[----:B------:R-:W-:Y:S01]  /*56d0*/  IMAD.U32 R26, RZ, RZ, UR43 ;  /* 0x0000002bff1a7e24 */ /* 0x000fe2000f8e00ff */
        /* <DEDUP_REMOVED lines=30> */
[----:B------:R-:W-:Y:S02]  /*58c0*/  IADD3.X R8, PT, PT, R17, -0x1, ~R8, P6, P5 ;  /* 0xffffffff11087810 */ /* 0x000fe400037eac08 */
[----:B------:R-:W-:-:S02]  /*58d0*/  ISETP.LT.U32.OR.EX P0, PT, R15, UR41, P4, P0 ;  /* 0x000000290f007c0c */ /* 0x000fc4000a701500 */
[----:B------:R-:W-:Y:S02]  /*58e0*/  IADD3 R4, P2, P5, R4, -UR36, -R9 ;  /* 0x8000002404047c10 */ /* 0x000fe4000fd5e809 */
[----:B------:R-:W-:Y:S02]  /*58f0*/  SEL R17, RZ, 0x1, !P3 ;  /* 0x00000001ff117807 */ /* 0x000fe40005800000 */
[----:B------:R-:W-:Y:S02]  /*5900*/  SEL R11, RZ, 0x1, !P1 ;  /* 0x00000001ff0b7807 */ /* 0x000fe40004800000 */
[----:B------:R-:W-:Y:S02]  /*5910*/  SEL R9, RZ, 0x1, !P0 ;  /* 0x00000001ff097807 */ /* 0x000fe40004000000 */
[----:B------:R-:W-:Y:S01]  /*5920*/  IADD3.X R5, PT, PT, R5, -0x1, ~R22, P2, P5 ;  /* 0xffffffff05057810 */ /* 0x000fe200017eac16 */
[----:B------:R-:W-:Y:S01]  /*5930*/  IMAD.U32 R22, RZ, RZ, UR39 ;  /* 0x00000027ff167e24 */ /* 0x000fe2000f8e00ff */
[----:B------:R-:W-:Y:S01]  /*5940*/  IADD3 R14, P1, P2, R14, -UR38, -R17 ;  /* 0x800000260e0e7c10 */ /* 0x000fe2000fa3e811 */
[----:B------:R-:W-:Y:S01]  /*5950*/  IMAD.MOV.U32 R17, RZ, RZ, R8 ;  /* 0x000000ffff117224 */ /* 0x000fe200078e0008 */
[----:B------:R-:W-:Y:S01]  /*5960*/  IADD3 R0, P3, P4, R0, -UR40, -R11 ;  /* 0x8000002800007c10 */ /* 0x000fe2000fc7e80b */
[----:B------:R-:W-:Y:S01]  /*5970*/  IMAD.MOV.U32 R11, RZ, RZ, R20 ;  /* 0x000000ffff0b7224 */ /* 0x000fe200078e0014 */
[----:B------:R-:W-:-:S02]  /*5980*/  IADD3 R12, P5, P6, R12, -UR42, -R9 ;  /* 0x8000002a0c0c7c10 */ /* 0x000fc4000febe809 */
[----:B------:R-:W-:Y:S02]  /*5990*/  IADD3 R16, P0, PT, R16, -UR28, RZ ;  /* 0x8000001c10107c10 */ /* 0x000fe4000ff1e0ff */
[----:B------:R-:W-:Y:S02]  /*59a0*/  IADD3.X R7, PT, PT, R7, -0x1, ~R22, P1, P2 ;  /* 0xffffffff07077810 */ /* 0x000fe40000fe4c16 */
[----:B------:R-:W-:Y:S02]  /*59b0*/  IADD3.X R23, PT, PT, R23, ~UR29, RZ, P0, !PT ;  /* 0x8000001d17177c10 */ /* 0x000fe400087fe4ff */
[----:B------:R-:W-:Y:S02]  /*59c0*/  IADD3.X R15, PT, PT, R15, -0x1, ~R24, P3, P4 ;  /* 0xffffffff0f0f7810 */ /* 0x000fe40001fe8c18 */
[----:B------:R-:W-:-:S07]  /*59d0*/  IADD3.X R13, PT, PT, R13, -0x1, ~R26, P5, P6 ;  /* 0xffffffff0d0d7810 */ /* 0x000fce0002fecc1a */
.L_x_49:
[----:B------:R-:W-:Y:S05]  /*59e0*/  BSYNC.RECONVERGENT B2 ;  /* 0x0000000000027941 */ /* 0x000fea0003800200 */
.L_x_45:
[----:B------:R-:W-:Y:S05]  /*59f0*/  WARPSYNC.ALL ;  /* 0x0000000000007948 */ /* 0x000fea0003800000 */
[----:B------:R-:W-:Y:S01]  /*5a00*/  USHF.L.U32 UR5, UR4, 0x3, URZ ;  /* 0x0000000304057899 */ /* 0x000fe200080006ff */
[----:B------:R-:W-:Y:S01]  /*5a10*/  IMAD.MOV.U32 R22, RZ, RZ, R16 ;  /* 0x000000ffff167224 */ /* 0x000fe200078e0010 */
[----:B------:R-:W-:Y:S01]  /*5a20*/  UIADD3 UR4, UPT, UPT, UR4, 0x1, URZ ;  /* 0x0000000104047890 */ /* 0x000fe2000fffe0ff */
[----:B------:R-:W-:Y:S02]  /*5a30*/  IMAD.MOV.U32 R16, RZ, RZ, R6 ;  /* 0x000000ffff107224 */ /* 0x000fe400078e0006 */
[----:B------:R-:W-:-:S02]  /*5a40*/  IMAD.MOV.U32 R21, RZ, RZ, R19 ;  /* 0x000000ffff157224 */ /* 0x000fc400078e0013 */
[----:B------:R-:W-:Y:S02]  /*5a50*/  IMAD.U32 R9, RZ, RZ, UR5 ;  /* 0x00000005ff097e24 */ /* 0x000fe4000f8e00ff */
[----:B------:R-:W-:Y:S02]  /*5a60*/  IMAD.MOV.U32 R6, RZ, RZ, R14 ;  /* 0x000000ffff067224 */ /* 0x000fe400078e000e */
[----:B------:R-:W0:Y:S01]  /*5a70*/  LDCU UR5, c[0x0][0x3bc] ;  /* 0x00007780ff0577ac */ /* 0x000e220008000800 */
[----:B------:R-:W-:-:S04]  /*5a80*/  IMAD.WIDE.U32 R8, R9, 0x8, R2 ;  /* 0x0000000809087825 */ /* 0x000fc800078e0002 */
[----:B------:R-:W-:Y:S01]  /*5a90*/  IMAD.MOV.U32 R20, RZ, RZ, R10 ;  /* 0x000000ffff147224 */ /* 0x000fe200078e000a */
[----:B------:R1:W-:Y:S01]  /*5aa0*/  STG.E.64 desc[UR8][R8.64], R22 ;  /* 0x0000001608007986 */ /* 0x0003e2000c101b08 */
[----:B------:R-:W-:Y:S02]  /*5ab0*/  IMAD.MOV.U32 R19, RZ, RZ, R11 ;  /* 0x000000ffff137224 */ /* 0x000fe400078e000b */
[----:B------:R-:W-:Y:S01]  /*5ac0*/  IMAD.MOV.U32 R14, RZ, RZ, R0 ;  /* 0x000000ffff0e7224 */ /* 0x000fe200078e0000 */
[----:B------:R1:W-:Y:S04]  /*5ad0*/  STG.E.64 desc[UR8][R8.64+0x10], R20 ;  /* 0x0000101408007986 */ /* 0x0003e8000c101b08 */
[----:B------:R1:W-:Y:S04]  /*5ae0*/  STG.E.64 desc[UR8][R8.64+0x8], R18 ;  /* 0x0000081208007986 */ /* 0x0003e8000c101b08 */
[----:B------:R1:W-:Y:S01]  /*5af0*/  STG.E.64 desc[UR8][R8.64+0x18], R16 ;  /* 0x0000181008007986 */ /* 0x0003e2000c101b08 */
[----:B0-----:R-:W-:-:S03]  /*5b00*/  UISETP.NE.AND UP0, UPT, UR4, UR5, UPT ;  /* 0x000000050400728c */ /* 0x001fc6000bf05270 */
[----:B------:R1:W-:Y:S04]  /*5b10*/  STG.E.64 desc[UR8][R8.64+0x20], R4 ;  /* 0x0000200408007986 */ /* 0x0003e8000c101b08 */
[----:B------:R1:W-:Y:S04]  /*5b20*/  STG.E.64 desc[UR8][R8.64+0x28], R6 ;  /* 0x0000280608007986 */ /* 0x0003e8000c101b08 */
[----:B------:R1:W-:Y:S04]  /*5b30*/  STG.E.64 desc[UR8][R8.64+0x30], R14 ;  /* 0x0000300e08007986 */ /* 0x0003e8000c101b08 */
[----:B------:R1:W-:Y:S01]  /*5b40*/  STG.E.64 desc[UR8][R8.64+0x38], R12 ;  /* 0x0000380c08007986 */ /* 0x0003e2000c101b08 */
[----:B------:R-:W-:Y:S05]  /*5b50*/  BRA.U UP0, `(.L_x_50) ;  /* 0xffffffc9006c7547 */ /* 0x000fea000b83ffff */
[----:B------:R-:W-:Y:S05]  /*5b60*/  EXIT ;  /* 0x000000000000794d */ /* 0x000fea0003800000 */
.L_x_51:
        /* <DEDUP_REMOVED lines=9> */
.L_x_53:


//--------------------- .nv.shared.reserved.0     --------------------------
	.section	.nv.shared.reserved.0,"aw",@nobits
	.weak		__nv_reservedSMEM_offset_0_alias
	.size		__nv_reservedSMEM_offset_0_alias, 0, 64
	.other		__nv_reservedSMEM_offset_0_alias,@"STO_CUDA_RESERVED_SHARED STV_DEFAULT"
__nv_reservedSMEM_offset_0_alias:
	.zero		0
	.zero		64


//--------------------- .nv.global                --------------------------
	.section	.nv.global,"aw",@nobits
	.align	4
.nv.global:
	.type		C_WIN_TID,@object
	.size		C_WIN_TID,(C_SAMPLER_INDEX - C_WIN_TID)
C_WIN_TID:
	.zero		4
	.type		C_SAMPLER_INDEX,@object
	.size		C_SAMPLER_INDEX,(C_WIN_J - C_SAMPLER_INDEX)
C_SAMPLER_INDEX:
	.zero		4
	.type		C_WIN_J,@object
	.size		C_WIN_J,(C_SAMPLER_DECISION - C_WIN_J)
C_WIN_J:
	.zero		4
	.type		C_SAMPLER_DECISION,@object
	.size		C_SAMPLER_DECISION,(C_SAMPLER_TARGET_BE - C_SAMPLER_DECISION)
C_SAMPLER_DECISION:
	.zero		4
	.type		C_SAMPLER_TARGET_BE,@object
	.size		C_SAMPLER_TARGET_BE,(C_SAMPLER_Y_BE - C_SAMPLER_TARGET_BE)
C_SAMPLER_TARGET_BE:
	.zero		64
	.type		C_SAMPLER_Y_BE,@object
	.size		C_SAMPLER_Y_BE,(C_SAMPLER_THRESH_BE - C_SAMPLER_Y_BE)
C_SAMPLER_Y_BE:
	.zero		64
	.type		C_SAMPLER_THRESH_BE,@object
	.size		C_SAMPLER_THRESH_BE,(C_SAMPLER_H_BE - C_SAMPLER_THRESH_BE)
C_SAMPLER_THRESH_BE:
	.zero		64
	.type		C_SAMPLER_H_BE,@object
	.size		C_SAMPLER_H_BE,(.L_10 - C_SAMPLER_H_BE)
C_SAMPLER_H_BE:
	.zero		64
.L_10:


//--------------------- .nv.constant0.qpow_montgomery_g2_kernel --------------------------
	.section	.nv.constant0.qpow_montgomery_g2_kernel,"a",@progbits
	.sectionflags	@""
	.align	4
.nv.constant0.qpow_montgomery_g2_kernel:
	.zero		1008


//--------------------- .nv.constant0.qpow_montgomery_g1_kernel --------------------------
	.section	.nv.constant0.qpow_montgomery_g1_kernel,"a",@progbits
	.sectionflags	@""
	.align	4
.nv.constant0.qpow_montgomery_g1_kernel:
	.zero		960


//--------------------- SYMBOLS --------------------------

	.type		.nv.reservedSmem.offset0,@object
	.size		.nv.reservedSmem.offset0,0x4
